	.target	sm_80

	.elftype	@"ET_EXEC"


//--------------------- .note.nv.tkinfo           --------------------------
	.section	.note.nv.tkinfo,"",@"SHT_NOTE"
	.sectionflags	@"SHF_NOTE_NV_TKINFO"
	.tkinfo
        /*0018*/ 	.word	0x00000002
        /*0030*/ 	.string	""
        /*0030*/ 	.string	"ptxas"
        /*0030*/ 	.string	"Cuda compilation tools, release 13.0, V13.0.88"
        /*0030*/ 	.string	"Build cuda_13.0.r13.0/compiler.36424714_0"
        /*0030*/ 	.string	"-arch sm_80 -m 64 "



//--------------------- .note.nv.cuinfo           --------------------------
	.section	.note.nv.cuinfo,"",@"SHT_NOTE"
	.sectionflags	@"SHF_NOTE_NV_CUINFO"
        /*0018*/ 	.short	0x0002
        /*001a*/ 	.short	0x0050
        /*001c*/ 	.short	0x0082
	.zero		2


//--------------------- .nv.info                  --------------------------
	.section	.nv.info,"",@"SHT_CUDA_INFO"
	.align	4


	//----- nvinfo : EIATTR_REGCOUNT
	.align		4
        /*0000*/ 	.byte	0x04, 0x2f
        /*0002*/ 	.short	(.L_41 - .L_40)
	.align		4
.L_40:
        /*0004*/ 	.word	index@(_ZN3cub17CUB_300001_SM_8006detail11EmptyKernelIvEEvv)
        /*0008*/ 	.word	0x00000004


	//----- nvinfo : EIATTR_FRAME_SIZE
	.align		4
.L_41:
        /*000c*/ 	.byte	0x04, 0x11
        /*000e*/ 	.short	(.L_43 - .L_42)
	.align		4
.L_42:
        /*0010*/ 	.word	index@(_ZN3cub17CUB_300001_SM_8006detail11EmptyKernelIvEEvv)
        /*0014*/ 	.word	0x00000000


	//----- nvinfo : EIATTR_REGCOUNT
	.align		4
.L_43:
        /*0018*/ 	.byte	0x04, 0x2f
        /*001a*/ 	.short	(.L_45 - .L_44)
	.align		4
.L_44:
        /*001c*/ 	.word	index@(_ZN4vllm15rms_norm_kernelIfLi16ELi2EEEvPT_PKS1_lllllS4_fii)
        /*0020*/ 	.word	0x00000020


	//----- nvinfo : EIATTR_FRAME_SIZE
	.align		4
.L_45:
        /*0024*/ 	.byte	0x04, 0x11
        /*0026*/ 	.short	(.L_47 - .L_46)
	.align		4
.L_46:
        /*0028*/ 	.word	index@(_ZN4vllm15rms_norm_kernelIfLi16ELi2EEEvPT_PKS1_lllllS4_fii)
        /*002c*/ 	.word	0x00000000


	//----- nvinfo : EIATTR_REGCOUNT
	.align		4
.L_47:
        /*0030*/ 	.byte	0x04, 0x2f
        /*0032*/ 	.short	(.L_49 - .L_48)
	.align		4
.L_48:
        /*0034*/ 	.word	index@(_ZN4vllm15rms_norm_kernelIfLi8ELi2EEEvPT_PKS1_lllllS4_fii)
        /*0038*/ 	.word	0x00000020


	//----- nvinfo : EIATTR_FRAME_SIZE
	.align		4
.L_49:
        /*003c*/ 	.byte	0x04, 0x11
        /*003e*/ 	.short	(.L_51 - .L_50)
	.align		4
.L_50:
        /*0040*/ 	.word	index@(_ZN4vllm15rms_norm_kernelIfLi8ELi2EEEvPT_PKS1_lllllS4_fii)
        /*0044*/ 	.word	0x00000000


	//----- nvinfo : EIATTR_REGCOUNT
	.align		4
.L_51:
        /*0048*/ 	.byte	0x04, 0x2f
        /*004a*/ 	.short	(.L_53 - .L_52)
	.align		4
.L_52:
        /*004c*/ 	.word	index@(_ZN4vllm15rms_norm_kernelIfLi4ELi2EEEvPT_PKS1_lllllS4_fii)
        /*0050*/ 	.word	0x00000020


	//----- nvinfo : EIATTR_FRAME_SIZE
	.align		4
.L_53:
        /*0054*/ 	.byte	0x04, 0x11
        /*0056*/ 	.short	(.L_55 - .L_54)
	.align		4
.L_54:
        /*0058*/ 	.word	index@(_ZN4vllm15rms_norm_kernelIfLi4ELi2EEEvPT_PKS1_lllllS4_fii)
        /*005c*/ 	.word	0x00000000


	//----- nvinfo : EIATTR_REGCOUNT
	.align		4
.L_55:
        /*0060*/ 	.byte	0x04, 0x2f
        /*0062*/ 	.short	(.L_57 - .L_56)
	.align		4
.L_56:
        /*0064*/ 	.word	index@(_ZN4vllm15rms_norm_kernelIfLi2ELi2EEEvPT_PKS1_lllllS4_fii)
        /*0068*/ 	.word	0x00000020


	//----- nvinfo : EIATTR_FRAME_SIZE
	.align		4
.L_57:
        /*006c*/ 	.byte	0x04, 0x11
        /*006e*/ 	.short	(.L_59 - .L_58)
	.align		4
.L_58:
        /*0070*/ 	.word	index@(_ZN4vllm15rms_norm_kernelIfLi2ELi2EEEvPT_PKS1_lllllS4_fii)
        /*0074*/ 	.word	0x00000000


	//----- nvinfo : EIATTR_REGCOUNT
	.align		4
.L_59:
        /*0078*/ 	.byte	0x04, 0x2f
        /*007a*/ 	.short	(.L_61 - .L_60)
	.align		4
.L_60:
        /*007c*/ 	.word	index@(_ZN4vllm15rms_norm_kernelIfLi1ELi2EEEvPT_PKS1_lllllS4_fii)
        /*0080*/ 	.word	0x00000018


	//----- nvinfo : EIATTR_FRAME_SIZE
	.align		4
.L_61:
        /*0084*/ 	.byte	0x04, 0x11
        /*0086*/ 	.short	(.L_63 - .L_62)
	.align		4
.L_62:
        /*0088*/ 	.word	index@(_ZN4vllm15rms_norm_kernelIfLi1ELi2EEEvPT_PKS1_lllllS4_fii)
        /*008c*/ 	.word	0x00000000


	//----- nvinfo : EIATTR_REGCOUNT
	.align		4
.L_63:
        /*0090*/ 	.byte	0x04, 0x2f
        /*0092*/ 	.short	(.L_65 - .L_64)
	.align		4
.L_64:
        /*0094*/ 	.word	index@(_ZN4vllm15rms_norm_kernelIN3c104HalfELi16ELi2EEEvPT_PKS3_lllllS6_fii)
        /*0098*/ 	.word	0x00000020


	//----- nvinfo : EIATTR_FRAME_SIZE
	.align		4
.L_65:
        /*009c*/ 	.byte	0x04, 0x11
        /*009e*/ 	.short	(.L_67 - .L_66)
	.align		4
.L_66:
        /*00a0*/ 	.word	index@(_ZN4vllm15rms_norm_kernelIN3c104HalfELi16ELi2EEEvPT_PKS3_lllllS6_fii)
        /*00a4*/ 	.word	0x00000000


	//----- nvinfo : EIATTR_REGCOUNT
	.align		4
.L_67:
        /*00a8*/ 	.byte	0x04, 0x2f
        /*00aa*/ 	.short	(.L_69 - .L_68)
	.align		4
.L_68:
        /*00ac*/ 	.word	index@(_ZN4vllm15rms_norm_kernelIN3c104HalfELi8ELi2EEEvPT_PKS3_lllllS6_fii)
        /*00b0*/ 	.word	0x0000001e


	//----- nvinfo : EIATTR_FRAME_SIZE
	.align		4
.L_69:
        /*00b4*/ 	.byte	0x04, 0x11
        /*00b6*/ 	.short	(.L_71 - .L_70)
	.align		4
.L_70:
        /*00b8*/ 	.word	index@(_ZN4vllm15rms_norm_kernelIN3c104HalfELi8ELi2EEEvPT_PKS3_lllllS6_fii)
        /*00bc*/ 	.word	0x00000000


	//----- nvinfo : EIATTR_REGCOUNT
	.align		4
.L_71:
        /*00c0*/ 	.byte	0x04, 0x2f
        /*00c2*/ 	.short	(.L_73 - .L_72)
	.align		4
.L_72:
        /*00c4*/ 	.word	index@(_ZN4vllm15rms_norm_kernelIN3c104HalfELi4ELi2EEEvPT_PKS3_lllllS6_fii)
        /*00c8*/ 	.word	0x0000001a


	//----- nvinfo : EIATTR_FRAME_SIZE
	.align		4
.L_73:
        /*00cc*/ 	.byte	0x04, 0x11
        /*00ce*/ 	.short	(.L_75 - .L_74)
	.align		4
.L_74:
        /*00d0*/ 	.word	index@(_ZN4vllm15rms_norm_kernelIN3c104HalfELi4ELi2EEEvPT_PKS3_lllllS6_fii)
        /*00d4*/ 	.word	0x00000000


	//----- nvinfo : EIATTR_REGCOUNT
	.align		4
.L_75:
        /*00d8*/ 	.byte	0x04, 0x2f
        /*00da*/ 	.short	(.L_77 - .L_76)
	.align		4
.L_76:
        /*00dc*/ 	.word	index@(_ZN4vllm15rms_norm_kernelIN3c104HalfELi2ELi2EEEvPT_PKS3_lllllS6_fii)
        /*00e0*/ 	.word	0x0000001a


	//----- nvinfo : EIATTR_FRAME_SIZE
	.align		4
.L_77:
        /*00e4*/ 	.byte	0x04, 0x11
        /*00e6*/ 	.short	(.L_79 - .L_78)
	.align		4
.L_78:
        /*00e8*/ 	.word	index@(_ZN4vllm15rms_norm_kernelIN3c104HalfELi2ELi2EEEvPT_PKS3_lllllS6_fii)
        /*00ec*/ 	.word	0x00000000


	//----- nvinfo : EIATTR_REGCOUNT
	.align		4
.L_79:
        /*00f0*/ 	.byte	0x04, 0x2f
        /*00f2*/ 	.short	(.L_81 - .L_80)
	.align		4
.L_80:
        /*00f4*/ 	.word	index@(_ZN4vllm15rms_norm_kernelIN3c104HalfELi1ELi2EEEvPT_PKS3_lllllS6_fii)
        /*00f8*/ 	.word	0x00000018


	//----- nvinfo : EIATTR_FRAME_SIZE
	.align		4
.L_81:
        /*00fc*/ 	.byte	0x04, 0x11
        /*00fe*/ 	.short	(.L_83 - .L_82)
	.align		4
.L_82:
        /*0100*/ 	.word	index@(_ZN4vllm15rms_norm_kernelIN3c104HalfELi1ELi2EEEvPT_PKS3_lllllS6_fii)
        /*0104*/ 	.word	0x00000000


	//----- nvinfo : EIATTR_REGCOUNT
	.align		4
.L_83:
        /*0108*/ 	.byte	0x04, 0x2f
        /*010a*/ 	.short	(.L_85 - .L_84)
	.align		4
.L_84:
        /*010c*/ 	.word	index@(_ZN4vllm15rms_norm_kernelIN3c108BFloat16ELi16ELi2EEEvPT_PKS3_lllllS6_fii)
        /*0110*/ 	.word	0x00000020


	//----- nvinfo : EIATTR_FRAME_SIZE
	.align		4
.L_85:
        /*0114*/ 	.byte	0x04, 0x11
        /*0116*/ 	.short	(.L_87 - .L_86)
	.align		4
.L_86:
        /*0118*/ 	.word	index@(_ZN4vllm15rms_norm_kernelIN3c108BFloat16ELi16ELi2EEEvPT_PKS3_lllllS6_fii)
        /*011c*/ 	.word	0x00000000


	//----- nvinfo : EIATTR_REGCOUNT
	.align		4
.L_87:
        /*0120*/ 	.byte	0x04, 0x2f
        /*0122*/ 	.short	(.L_89 - .L_88)
	.align		4
.L_88:
        /*0124*/ 	.word	index@(_ZN4vllm15rms_norm_kernelIN3c108BFloat16ELi8ELi2EEEvPT_PKS3_lllllS6_fii)
        /*0128*/ 	.word	0x0000001c


	//----- nvinfo : EIATTR_FRAME_SIZE
	.align		4
.L_89:
        /*012c*/ 	.byte	0x04, 0x11
        /*012e*/ 	.short	(.L_91 - .L_90)
	.align		4
.L_90:
        /*0130*/ 	.word	index@(_ZN4vllm15rms_norm_kernelIN3c108BFloat16ELi8ELi2EEEvPT_PKS3_lllllS6_fii)
        /*0134*/ 	.word	0x00000000


	//----- nvinfo : EIATTR_REGCOUNT
	.align		4
.L_91:
        /*0138*/ 	.byte	0x04, 0x2f
        /*013a*/ 	.short	(.L_93 - .L_92)
	.align		4
.L_92:
        /*013c*/ 	.word	index@(_ZN4vllm15rms_norm_kernelIN3c108BFloat16ELi4ELi2EEEvPT_PKS3_lllllS6_fii)
        /*0140*/ 	.word	0x0000001a


	//----- nvinfo : EIATTR_FRAME_SIZE
	.align		4
.L_93:
        /*0144*/ 	.byte	0x04, 0x11
        /*0146*/ 	.short	(.L_95 - .L_94)
	.align		4
.L_94:
        /*0148*/ 	.word	index@(_ZN4vllm15rms_norm_kernelIN3c108BFloat16ELi4ELi2EEEvPT_PKS3_lllllS6_fii)
        /*014c*/ 	.word	0x00000000


	//----- nvinfo : EIATTR_REGCOUNT
	.align		4
.L_95:
        /*0150*/ 	.byte	0x04, 0x2f
        /*0152*/ 	.short	(.L_97 - .L_96)
	.align		4
.L_96:
        /*0154*/ 	.word	index@(_ZN4vllm15rms_norm_kernelIN3c108BFloat16ELi2ELi2EEEvPT_PKS3_lllllS6_fii)
        /*0158*/ 	.word	0x0000001a


	//----- nvinfo : EIATTR_FRAME_SIZE
	.align		4
.L_97:
        /*015c*/ 	.byte	0x04, 0x11
        /*015e*/ 	.short	(.L_99 - .L_98)
	.align		4
.L_98:
        /*0160*/ 	.word	index@(_ZN4vllm15rms_norm_kernelIN3c108BFloat16ELi2ELi2EEEvPT_PKS3_lllllS6_fii)
        /*0164*/ 	.word	0x00000000


	//----- nvinfo : EIATTR_REGCOUNT
	.align		4
.L_99:
        /*0168*/ 	.byte	0x04, 0x2f
        /*016a*/ 	.short	(.L_101 - .L_100)
	.align		4
.L_100:
        /*016c*/ 	.word	index@(_ZN4vllm15rms_norm_kernelIN3c108BFloat16ELi1ELi2EEEvPT_PKS3_lllllS6_fii)
        /*0170*/ 	.word	0x00000018


	//----- nvinfo : EIATTR_FRAME_SIZE
	.align		4
.L_101:
        /*0174*/ 	.byte	0x04, 0x11
        /*0176*/ 	.short	(.L_103 - .L_102)
	.align		4
.L_102:
        /*0178*/ 	.word	index@(_ZN4vllm15rms_norm_kernelIN3c108BFloat16ELi1ELi2EEEvPT_PKS3_lllllS6_fii)
        /*017c*/ 	.word	0x00000000


	//----- nvinfo : EIATTR_REGCOUNT
	.align		4
.L_103:
        /*0180*/ 	.byte	0x04, 0x2f
        /*0182*/ 	.short	(.L_105 - .L_104)
	.align		4
.L_104:
        /*0184*/ 	.word	index@(_ZN4vllm15rms_norm_kernelIfLi16ELi3EEEvPT_PKS1_lllllS4_fii)
        /*0188*/ 	.word	0x00000022


	//----- nvinfo : EIATTR_FRAME_SIZE
	.align		4
.L_105:
        /*018c*/ 	.byte	0x04, 0x11
        /*018e*/ 	.short	(.L_107 - .L_106)
	.align		4
.L_106:
        /*0190*/ 	.word	index@($__internal_29_$__cuda_sm20_div_s64)
        /*0194*/ 	.word	0x00000000


	//----- nvinfo : EIATTR_FRAME_SIZE
	.align		4
.L_107:
        /*0198*/ 	.byte	0x04, 0x11
        /*019a*/ 	.short	(.L_109 - .L_108)
	.align		4
.L_108:
        /*019c*/ 	.word	index@(_ZN4vllm15rms_norm_kernelIfLi16ELi3EEEvPT_PKS1_lllllS4_fii)
        /*01a0*/ 	.word	0x00000000


	//----- nvinfo : EIATTR_REGCOUNT
	.align		4
.L_109:
        /*01a4*/ 	.byte	0x04, 0x2f
        /*01a6*/ 	.short	(.L_111 - .L_110)
	.align		4
.L_110:
        /*01a8*/ 	.word	index@(_ZN4vllm15rms_norm_kernelIfLi8ELi3EEEvPT_PKS1_lllllS4_fii)
        /*01ac*/ 	.word	0x00000020


	//----- nvinfo : EIATTR_FRAME_SIZE
	.align		4
.L_111:
        /*01b0*/ 	.byte	0x04, 0x11
        /*01b2*/ 	.short	(.L_113 - .L_112)
	.align		4
.L_112:
        /*01b4*/ 	.word	index@($__internal_28_$__cuda_sm20_div_s64)
        /*01b8*/ 	.word	0x00000000


	//----- nvinfo : EIATTR_FRAME_SIZE
	.align		4
.L_113:
        /*01bc*/ 	.byte	0x04, 0x11
        /*01be*/ 	.short	(.L_115 - .L_114)
	.align		4
.L_114:
        /*01c0*/ 	.word	index@(_ZN4vllm15rms_norm_kernelIfLi8ELi3EEEvPT_PKS1_lllllS4_fii)
        /*01c4*/ 	.word	0x00000000


	//----- nvinfo : EIATTR_REGCOUNT
	.align		4
.L_115:
        /*01c8*/ 	.byte	0x04, 0x2f
        /*01ca*/ 	.short	(.L_117 - .L_116)
	.align		4
.L_116:
        /*01cc*/ 	.word	index@(_ZN4vllm15rms_norm_kernelIfLi4ELi3EEEvPT_PKS1_lllllS4_fii)
        /*01d0*/ 	.word	0x00000020


	//----- nvinfo : EIATTR_FRAME_SIZE
	.align		4
.L_117:
        /*01d4*/ 	.byte	0x04, 0x11
        /*01d6*/ 	.short	(.L_119 - .L_118)
	.align		4
.L_118:
        /*01d8*/ 	.word	index@($__internal_27_$__cuda_sm20_div_s64)
        /*01dc*/ 	.word	0x00000000


	//----- nvinfo : EIATTR_FRAME_SIZE
	.align		4
.L_119:
        /*01e0*/ 	.byte	0x04, 0x11
        /*01e2*/ 	.short	(.L_121 - .L_120)
	.align		4
.L_120:
        /*01e4*/ 	.word	index@(_ZN4vllm15rms_norm_kernelIfLi4ELi3EEEvPT_PKS1_lllllS4_fii)
        /*01e8*/ 	.word	0x00000000


	//----- nvinfo : EIATTR_REGCOUNT
	.align		4
.L_121:
        /*01ec*/ 	.byte	0x04, 0x2f
        /*01ee*/ 	.short	(.L_123 - .L_122)
	.align		4
.L_122:
        /*01f0*/ 	.word	index@(_ZN4vllm15rms_norm_kernelIfLi2ELi3EEEvPT_PKS1_lllllS4_fii)
        /*01f4*/ 	.word	0x00000020


	//----- nvinfo : EIATTR_FRAME_SIZE
	.align		4
.L_123:
        /*01f8*/ 	.byte	0x04, 0x11
        /*01fa*/ 	.short	(.L_125 - .L_124)
	.align		4
.L_124:
        /*01fc*/ 	.word	index@($__internal_26_$__cuda_sm20_div_s64)
        /*0200*/ 	.word	0x00000000


	//----- nvinfo : EIATTR_FRAME_SIZE
	.align		4
.L_125:
        /*0204*/ 	.byte	0x04, 0x11
        /*0206*/ 	.short	(.L_127 - .L_126)
	.align		4
.L_126:
        /*0208*/ 	.word	index@(_ZN4vllm15rms_norm_kernelIfLi2ELi3EEEvPT_PKS1_lllllS4_fii)
        /*020c*/ 	.word	0x00000000


	//----- nvinfo : EIATTR_REGCOUNT
	.align		4
.L_127:
        /*0210*/ 	.byte	0x04, 0x2f
        /*0212*/ 	.short	(.L_129 - .L_128)
	.align		4
.L_128:
        /*0214*/ 	.word	index@(_ZN4vllm15rms_norm_kernelIfLi1ELi3EEEvPT_PKS1_lllllS4_fii)
        /*0218*/ 	.word	0x0000001b


	//----- nvinfo : EIATTR_FRAME_SIZE
	.align		4
.L_129:
        /*021c*/ 	.byte	0x04, 0x11
        /*021e*/ 	.short	(.L_131 - .L_130)
	.align		4
.L_130:
        /*0220*/ 	.word	index@($__internal_25_$__cuda_sm20_div_s64)
        /*0224*/ 	.word	0x00000000


	//----- nvinfo : EIATTR_FRAME_SIZE
	.align		4
.L_131:
        /*0228*/ 	.byte	0x04, 0x11
        /*022a*/ 	.short	(.L_133 - .L_132)
	.align		4
.L_132:
        /*022c*/ 	.word	index@(_ZN4vllm15rms_norm_kernelIfLi1ELi3EEEvPT_PKS1_lllllS4_fii)
        /*0230*/ 	.word	0x00000000


	//----- nvinfo : EIATTR_REGCOUNT
	.align		4
.L_133:
        /*0234*/ 	.byte	0x04, 0x2f
        /*0236*/ 	.short	(.L_135 - .L_134)
	.align		4
.L_134:
        /*0238*/ 	.word	index@(_ZN4vllm15rms_norm_kernelIN3c104HalfELi16ELi3EEEvPT_PKS3_lllllS6_fii)
        /*023c*/ 	.word	0x00000020


	//----- nvinfo : EIATTR_FRAME_SIZE
	.align		4
.L_135:
        /*0240*/ 	.byte	0x04, 0x11
        /*0242*/ 	.short	(.L_137 - .L_136)
	.align		4
.L_136:
        /*0244*/ 	.word	index@($__internal_24_$__cuda_sm20_div_s64)
        /*0248*/ 	.word	0x00000000


	//----- nvinfo : EIATTR_FRAME_SIZE
	.align		4
.L_137:
        /*024c*/ 	.byte	0x04, 0x11
        /*024e*/ 	.short	(.L_139 - .L_138)
	.align		4
.L_138:
        /*0250*/ 	.word	index@(_ZN4vllm15rms_norm_kernelIN3c104HalfELi16ELi3EEEvPT_PKS3_lllllS6_fii)
        /*0254*/ 	.word	0x00000000


	//----- nvinfo : EIATTR_REGCOUNT
	.align		4
.L_139:
        /*0258*/ 	.byte	0x04, 0x2f
        /*025a*/ 	.short	(.L_141 - .L_140)
	.align		4
.L_140:
        /*025c*/ 	.word	index@(_ZN4vllm15rms_norm_kernelIN3c104HalfELi8ELi3EEEvPT_PKS3_lllllS6_fii)
        /*0260*/ 	.word	0x0000001e


	//----- nvinfo : EIATTR_FRAME_SIZE
	.align		4
.L_141:
        /*0264*/ 	.byte	0x04, 0x11
        /*0266*/ 	.short	(.L_143 - .L_142)
	.align		4
.L_142:
        /*0268*/ 	.word	index@($__internal_23_$__cuda_sm20_div_s64)
        /*026c*/ 	.word	0x00000000


	//----- nvinfo : EIATTR_FRAME_SIZE
	.align		4
.L_143:
        /*0270*/ 	.byte	0x04, 0x11
        /*0272*/ 	.short	(.L_145 - .L_144)
	.align		4
.L_144:
        /*0274*/ 	.word	index@(_ZN4vllm15rms_norm_kernelIN3c104HalfELi8ELi3EEEvPT_PKS3_lllllS6_fii)
        /*0278*/ 	.word	0x00000000


	//----- nvinfo : EIATTR_REGCOUNT
	.align		4
.L_145:
        /*027c*/ 	.byte	0x04, 0x2f
        /*027e*/ 	.short	(.L_147 - .L_146)
	.align		4
.L_146:
        /*0280*/ 	.word	index@(_ZN4vllm15rms_norm_kernelIN3c104HalfELi4ELi3EEEvPT_PKS3_lllllS6_fii)
        /*0284*/ 	.word	0x0000001a


	//----- nvinfo : EIATTR_FRAME_SIZE
	.align		4
.L_147:
        /*0288*/ 	.byte	0x04, 0x11
        /*028a*/ 	.short	(.L_149 - .L_148)
	.align		4
.L_148:
        /*028c*/ 	.word	index@($__internal_22_$__cuda_sm20_div_s64)
        /*0290*/ 	.word	0x00000000


	//----- nvinfo : EIATTR_FRAME_SIZE
	.align		4
.L_149:
        /*0294*/ 	.byte	0x04, 0x11
        /*0296*/ 	.short	(.L_151 - .L_150)
	.align		4
.L_150:
        /*0298*/ 	.word	index@(_ZN4vllm15rms_norm_kernelIN3c104HalfELi4ELi3EEEvPT_PKS3_lllllS6_fii)
        /*029c*/ 	.word	0x00000000


	//----- nvinfo : EIATTR_REGCOUNT
	.align		4
.L_151:
        /*02a0*/ 	.byte	0x04, 0x2f
        /*02a2*/ 	.short	(.L_153 - .L_152)
	.align		4
.L_152:
        /*02a4*/ 	.word	index@(_ZN4vllm15rms_norm_kernelIN3c104HalfELi2ELi3EEEvPT_PKS3_lllllS6_fii)
        /*02a8*/ 	.word	0x00000018


	//----- nvinfo : EIATTR_FRAME_SIZE
	.align		4
.L_153:
        /*02ac*/ 	.byte	0x04, 0x11
        /*02ae*/ 	.short	(.L_155 - .L_154)
	.align		4
.L_154:
        /*02b0*/ 	.word	index@($__internal_21_$__cuda_sm20_div_s64)
        /*02b4*/ 	.word	0x00000000


	//----- nvinfo : EIATTR_FRAME_SIZE
	.align		4
.L_155:
        /*02b8*/ 	.byte	0x04, 0x11
        /*02ba*/ 	.short	(.L_157 - .L_156)
	.align		4
.L_156:
        /*02bc*/ 	.word	index@(_ZN4vllm15rms_norm_kernelIN3c104HalfELi2ELi3EEEvPT_PKS3_lllllS6_fii)
        /*02c0*/ 	.word	0x00000000


	//----- nvinfo : EIATTR_REGCOUNT
	.align		4
.L_157:
        /*02c4*/ 	.byte	0x04, 0x2f
        /*02c6*/ 	.short	(.L_159 - .L_158)
	.align		4
.L_158:
        /*02c8*/ 	.word	index@(_ZN4vllm15rms_norm_kernelIN3c104HalfELi1ELi3EEEvPT_PKS3_lllllS6_fii)
        /*02cc*/ 	.word	0x0000001a


	//----- nvinfo : EIATTR_FRAME_SIZE
	.align		4
.L_159:
        /*02d0*/ 	.byte	0x04, 0x11
        /*02d2*/ 	.short	(.L_161 - .L_160)
	.align		4
.L_160:
        /*02d4*/ 	.word	index@($__internal_20_$__cuda_sm20_div_s64)
        /*02d8*/ 	.word	0x00000000


	//----- nvinfo : EIATTR_FRAME_SIZE
	.align		4
.L_161:
        /*02dc*/ 	.byte	0x04, 0x11
        /*02de*/ 	.short	(.L_163 - .L_162)
	.align		4
.L_162:
        /*02e0*/ 	.word	index@(_ZN4vllm15rms_norm_kernelIN3c104HalfELi1ELi3EEEvPT_PKS3_lllllS6_fii)
        /*02e4*/ 	.word	0x00000000


	//----- nvinfo : EIATTR_REGCOUNT
	.align		4
.L_163:
        /*02e8*/ 	.byte	0x04, 0x2f
        /*02ea*/ 	.short	(.L_165 - .L_164)
	.align		4
.L_164:
        /*02ec*/ 	.word	index@(_ZN4vllm15rms_norm_kernelIN3c108BFloat16ELi16ELi3EEEvPT_PKS3_lllllS6_fii)
        /*02f0*/ 	.word	0x00000020


	//----- nvinfo : EIATTR_FRAME_SIZE
	.align		4
.L_165:
        /*02f4*/ 	.byte	0x04, 0x11
        /*02f6*/ 	.short	(.L_167 - .L_166)
	.align		4
.L_166:
        /*02f8*/ 	.word	index@($__internal_19_$__cuda_sm20_div_s64)
        /*02fc*/ 	.word	0x00000000


	//----- nvinfo : EIATTR_FRAME_SIZE
	.align		4
.L_167:
        /*0300*/ 	.byte	0x04, 0x11
        /*0302*/ 	.short	(.L_169 - .L_168)
	.align		4
.L_168:
        /*0304*/ 	.word	index@(_ZN4vllm15rms_norm_kernelIN3c108BFloat16ELi16ELi3EEEvPT_PKS3_lllllS6_fii)
        /*0308*/ 	.word	0x00000000


	//----- nvinfo : EIATTR_REGCOUNT
	.align		4
.L_169:
        /*030c*/ 	.byte	0x04, 0x2f
        /*030e*/ 	.short	(.L_171 - .L_170)
	.align		4
.L_170:
        /*0310*/ 	.word	index@(_ZN4vllm15rms_norm_kernelIN3c108BFloat16ELi8ELi3EEEvPT_PKS3_lllllS6_fii)
        /*0314*/ 	.word	0x0000001c


	//----- nvinfo : EIATTR_FRAME_SIZE
	.align		4
.L_171:
        /*0318*/ 	.byte	0x04, 0x11
        /*031a*/ 	.short	(.L_173 - .L_172)
	.align		4
.L_172:
        /*031c*/ 	.word	index@($__internal_18_$__cuda_sm20_div_s64)
        /*0320*/ 	.word	0x00000000


	//----- nvinfo : EIATTR_FRAME_SIZE
	.align		4
.L_173:
        /*0324*/ 	.byte	0x04, 0x11
        /*0326*/ 	.short	(.L_175 - .L_174)
	.align		4
.L_174:
        /*0328*/ 	.word	index@(_ZN4vllm15rms_norm_kernelIN3c108BFloat16ELi8ELi3EEEvPT_PKS3_lllllS6_fii)
        /*032c*/ 	.word	0x00000000


	//----- nvinfo : EIATTR_REGCOUNT
	.align		4
.L_175:
        /*0330*/ 	.byte	0x04, 0x2f
        /*0332*/ 	.short	(.L_177 - .L_176)
	.align		4
.L_176:
        /*0334*/ 	.word	index@(_ZN4vllm15rms_norm_kernelIN3c108BFloat16ELi4ELi3EEEvPT_PKS3_lllllS6_fii)
        /*0338*/ 	.word	0x0000001a


	//----- nvinfo : EIATTR_FRAME_SIZE
	.align		4
.L_177:
        /*033c*/ 	.byte	0x04, 0x11
        /*033e*/ 	.short	(.L_179 - .L_178)
	.align		4
.L_178:
        /*0340*/ 	.word	index@($__internal_17_$__cuda_sm20_div_s64)
        /*0344*/ 	.word	0x00000000


	//----- nvinfo : EIATTR_FRAME_SIZE
	.align		4
.L_179:
        /*0348*/ 	.byte	0x04, 0x11
        /*034a*/ 	.short	(.L_181 - .L_180)
	.align		4
.L_180:
        /*034c*/ 	.word	index@(_ZN4vllm15rms_norm_kernelIN3c108BFloat16ELi4ELi3EEEvPT_PKS3_lllllS6_fii)
        /*0350*/ 	.word	0x00000000


	//----- nvinfo : EIATTR_REGCOUNT
	.align		4
.L_181:
        /*0354*/ 	.byte	0x04, 0x2f
        /*0356*/ 	.short	(.L_183 - .L_182)
	.align		4
.L_182:
        /*0358*/ 	.word	index@(_ZN4vllm15rms_norm_kernelIN3c108BFloat16ELi2ELi3EEEvPT_PKS3_lllllS6_fii)
        /*035c*/ 	.word	0x00000018


	//----- nvinfo : EIATTR_FRAME_SIZE
	.align		4
.L_183:
        /*0360*/ 	.byte	0x04, 0x11
        /*0362*/ 	.short	(.L_185 - .L_184)
	.align		4
.L_184:
        /*0364*/ 	.word	index@($__internal_16_$__cuda_sm20_div_s64)
        /*0368*/ 	.word	0x00000000


	//----- nvinfo : EIATTR_FRAME_SIZE
	.align		4
.L_185:
        /*036c*/ 	.byte	0x04, 0x11
        /*036e*/ 	.short	(.L_187 - .L_186)
	.align		4
.L_186:
        /*0370*/ 	.word	index@(_ZN4vllm15rms_norm_kernelIN3c108BFloat16ELi2ELi3EEEvPT_PKS3_lllllS6_fii)
        /*0374*/ 	.word	0x00000000


	//----- nvinfo : EIATTR_REGCOUNT
	.align		4
.L_187:
        /*0378*/ 	.byte	0x04, 0x2f
        /*037a*/ 	.short	(.L_189 - .L_188)
	.align		4
.L_188:
        /*037c*/ 	.word	index@(_ZN4vllm15rms_norm_kernelIN3c108BFloat16ELi1ELi3EEEvPT_PKS3_lllllS6_fii)
        /*0380*/ 	.word	0x0000001a


	//----- nvinfo : EIATTR_FRAME_SIZE
	.align		4
.L_189:
        /*0384*/ 	.byte	0x04, 0x11
        /*0386*/ 	.short	(.L_191 - .L_190)
	.align		4
.L_190:
        /*0388*/ 	.word	index@($__internal_15_$__cuda_sm20_div_s64)
        /*038c*/ 	.word	0x00000000


	//----- nvinfo : EIATTR_FRAME_SIZE
	.align		4
.L_191:
        /*0390*/ 	.byte	0x04, 0x11
        /*0392*/ 	.short	(.L_193 - .L_192)
	.align		4
.L_192:
        /*0394*/ 	.word	index@(_ZN4vllm15rms_norm_kernelIN3c108BFloat16ELi1ELi3EEEvPT_PKS3_lllllS6_fii)
        /*0398*/ 	.word	0x00000000


	//----- nvinfo : EIATTR_REGCOUNT
	.align		4
.L_193:
        /*039c*/ 	.byte	0x04, 0x2f
        /*039e*/ 	.short	(.L_195 - .L_194)
	.align		4
.L_194:
        /*03a0*/ 	.word	index@(_ZN4vllm15rms_norm_kernelIfLi16ELi4EEEvPT_PKS1_lllllS4_fii)
        /*03a4*/ 	.word	0x00000022


	//----- nvinfo : EIATTR_FRAME_SIZE
	.align		4
.L_195:
        /*03a8*/ 	.byte	0x04, 0x11
        /*03aa*/ 	.short	(.L_197 - .L_196)
	.align		4
.L_196:
        /*03ac*/ 	.word	index@($__internal_14_$__cuda_sm20_div_s64)
        /*03b0*/ 	.word	0x00000000


	//----- nvinfo : EIATTR_FRAME_SIZE
	.align		4
.L_197:
        /*03b4*/ 	.byte	0x04, 0x11
        /*03b6*/ 	.short	(.L_199 - .L_198)
	.align		4
.L_198:
        /*03b8*/ 	.word	index@(_ZN4vllm15rms_norm_kernelIfLi16ELi4EEEvPT_PKS1_lllllS4_fii)
        /*03bc*/ 	.word	0x00000000


	//----- nvinfo : EIATTR_REGCOUNT
	.align		4
.L_199:
        /*03c0*/ 	.byte	0x04, 0x2f
        /*03c2*/ 	.short	(.L_201 - .L_200)
	.align		4
.L_200:
        /*03c4*/ 	.word	index@(_ZN4vllm15rms_norm_kernelIfLi8ELi4EEEvPT_PKS1_lllllS4_fii)
        /*03c8*/ 	.word	0x00000020


	//----- nvinfo : EIATTR_FRAME_SIZE
	.align		4
.L_201:
        /*03cc*/ 	.byte	0x04, 0x11
        /*03ce*/ 	.short	(.L_203 - .L_202)
	.align		4
.L_202:
        /*03d0*/ 	.word	index@($__internal_13_$__cuda_sm20_div_s64)
        /*03d4*/ 	.word	0x00000000


	//----- nvinfo : EIATTR_FRAME_SIZE
	.align		4
.L_203:
        /*03d8*/ 	.byte	0x04, 0x11
        /*03da*/ 	.short	(.L_205 - .L_204)
	.align		4
.L_204:
        /*03dc*/ 	.word	index@(_ZN4vllm15rms_norm_kernelIfLi8ELi4EEEvPT_PKS1_lllllS4_fii)
        /*03e0*/ 	.word	0x00000000


	//----- nvinfo : EIATTR_REGCOUNT
	.align		4
.L_205:
        /*03e4*/ 	.byte	0x04, 0x2f
        /*03e6*/ 	.short	(.L_207 - .L_206)
	.align		4
.L_206:
        /*03e8*/ 	.word	index@(_ZN4vllm15rms_norm_kernelIfLi4ELi4EEEvPT_PKS1_lllllS4_fii)
        /*03ec*/ 	.word	0x00000020


	//----- nvinfo : EIATTR_FRAME_SIZE
	.align		4
.L_207:
        /*03f0*/ 	.byte	0x04, 0x11
        /*03f2*/ 	.short	(.L_209 - .L_208)
	.align		4
.L_208:
        /*03f4*/ 	.word	index@($__internal_12_$__cuda_sm20_div_s64)
        /*03f8*/ 	.word	0x00000000


	//----- nvinfo : EIATTR_FRAME_SIZE
	.align		4
.L_209:
        /*03fc*/ 	.byte	0x04, 0x11
        /*03fe*/ 	.short	(.L_211 - .L_210)
	.align		4
.L_210:
        /*0400*/ 	.word	index@(_ZN4vllm15rms_norm_kernelIfLi4ELi4EEEvPT_PKS1_lllllS4_fii)
        /*0404*/ 	.word	0x00000000


	//----- nvinfo : EIATTR_REGCOUNT
	.align		4
.L_211:
        /*0408*/ 	.byte	0x04, 0x2f
        /*040a*/ 	.short	(.L_213 - .L_212)
	.align		4
.L_212:
        /*040c*/ 	.word	index@(_ZN4vllm15rms_norm_kernelIfLi2ELi4EEEvPT_PKS1_lllllS4_fii)
        /*0410*/ 	.word	0x00000020


	//----- nvinfo : EIATTR_FRAME_SIZE
	.align		4
.L_213:
        /*0414*/ 	.byte	0x04, 0x11
        /*0416*/ 	.short	(.L_215 - .L_214)
	.align		4
.L_214:
        /*0418*/ 	.word	index@($__internal_11_$__cuda_sm20_div_s64)
        /*041c*/ 	.word	0x00000000


	//----- nvinfo : EIATTR_FRAME_SIZE
	.align		4
.L_215:
        /*0420*/ 	.byte	0x04, 0x11
        /*0422*/ 	.short	(.L_217 - .L_216)
	.align		4
.L_216:
        /*0424*/ 	.word	index@(_ZN4vllm15rms_norm_kernelIfLi2ELi4EEEvPT_PKS1_lllllS4_fii)
        /*0428*/ 	.word	0x00000000


	//----- nvinfo : EIATTR_REGCOUNT
	.align		4
.L_217:
        /*042c*/ 	.byte	0x04, 0x2f
        /*042e*/ 	.short	(.L_219 - .L_218)
	.align		4
.L_218:
        /*0430*/ 	.word	index@(_ZN4vllm15rms_norm_kernelIfLi1ELi4EEEvPT_PKS1_lllllS4_fii)
        /*0434*/ 	.word	0x0000001d


	//----- nvinfo : EIATTR_FRAME_SIZE
	.align		4
.L_219:
        /*0438*/ 	.byte	0x04, 0x11
        /*043a*/ 	.short	(.L_221 - .L_220)
	.align		4
.L_220:
        /*043c*/ 	.word	index@($__internal_10_$__cuda_sm20_div_s64)
        /*0440*/ 	.word	0x00000000


	//----- nvinfo : EIATTR_FRAME_SIZE
	.align		4
.L_221:
        /*0444*/ 	.byte	0x04, 0x11
        /*0446*/ 	.short	(.L_223 - .L_222)
	.align		4
.L_222:
        /*0448*/ 	.word	index@(_ZN4vllm15rms_norm_kernelIfLi1ELi4EEEvPT_PKS1_lllllS4_fii)
        /*044c*/ 	.word	0x00000000


	//----- nvinfo : EIATTR_REGCOUNT
	.align		4
.L_223:
        /*0450*/ 	.byte	0x04, 0x2f
        /*0452*/ 	.short	(.L_225 - .L_224)
	.align		4
.L_224:
        /*0454*/ 	.word	index@(_ZN4vllm15rms_norm_kernelIN3c104HalfELi16ELi4EEEvPT_PKS3_lllllS6_fii)
        /*0458*/ 	.word	0x00000020


	//----- nvinfo : EIATTR_FRAME_SIZE
	.align		4
.L_225:
        /*045c*/ 	.byte	0x04, 0x11
        /*045e*/ 	.short	(.L_227 - .L_226)
	.align		4
.L_226:
        /*0460*/ 	.word	index@($__internal_9_$__cuda_sm20_div_s64)
        /*0464*/ 	.word	0x00000000


	//----- nvinfo : EIATTR_FRAME_SIZE
	.align		4
.L_227:
        /*0468*/ 	.byte	0x04, 0x11
        /*046a*/ 	.short	(.L_229 - .L_228)
	.align		4
.L_228:
        /*046c*/ 	.word	index@(_ZN4vllm15rms_norm_kernelIN3c104HalfELi16ELi4EEEvPT_PKS3_lllllS6_fii)
        /*0470*/ 	.word	0x00000000


	//----- nvinfo : EIATTR_REGCOUNT
	.align		4
.L_229:
        /*0474*/ 	.byte	0x04, 0x2f
        /*0476*/ 	.short	(.L_231 - .L_230)
	.align		4
.L_230:
        /*0478*/ 	.word	index@(_ZN4vllm15rms_norm_kernelIN3c104HalfELi8ELi4EEEvPT_PKS3_lllllS6_fii)
        /*047c*/ 	.word	0x0000001e


	//----- nvinfo : EIATTR_FRAME_SIZE
	.align		4
.L_231:
        /*0480*/ 	.byte	0x04, 0x11
        /*0482*/ 	.short	(.L_233 - .L_232)
	.align		4
.L_232:
        /*0484*/ 	.word	index@($__internal_8_$__cuda_sm20_div_s64)
        /*0488*/ 	.word	0x00000000


	//----- nvinfo : EIATTR_FRAME_SIZE
	.align		4
.L_233:
        /*048c*/ 	.byte	0x04, 0x11
        /*048e*/ 	.short	(.L_235 - .L_234)
	.align		4
.L_234:
        /*0490*/ 	.word	index@(_ZN4vllm15rms_norm_kernelIN3c104HalfELi8ELi4EEEvPT_PKS3_lllllS6_fii)
        /*0494*/ 	.word	0x00000000


	//----- nvinfo : EIATTR_REGCOUNT
	.align		4
.L_235:
        /*0498*/ 	.byte	0x04, 0x2f
        /*049a*/ 	.short	(.L_237 - .L_236)
	.align		4
.L_236:
        /*049c*/ 	.word	index@(_ZN4vllm15rms_norm_kernelIN3c104HalfELi4ELi4EEEvPT_PKS3_lllllS6_fii)
        /*04a0*/ 	.word	0x0000001a


	//----- nvinfo : EIATTR_FRAME_SIZE
	.align		4
.L_237:
        /*04a4*/ 	.byte	0x04, 0x11
        /*04a6*/ 	.short	(.L_239 - .L_238)
	.align		4
.L_238:
        /*04a8*/ 	.word	index@($__internal_7_$__cuda_sm20_div_s64)
        /*04ac*/ 	.word	0x00000000


	//----- nvinfo : EIATTR_FRAME_SIZE
	.align		4
.L_239:
        /*04b0*/ 	.byte	0x04, 0x11
        /*04b2*/ 	.short	(.L_241 - .L_240)
	.align		4
.L_240:
        /*04b4*/ 	.word	index@(_ZN4vllm15rms_norm_kernelIN3c104HalfELi4ELi4EEEvPT_PKS3_lllllS6_fii)
        /*04b8*/ 	.word	0x00000000


	//----- nvinfo : EIATTR_REGCOUNT
	.align		4
.L_241:
        /*04bc*/ 	.byte	0x04, 0x2f
        /*04be*/ 	.short	(.L_243 - .L_242)
	.align		4
.L_242:
        /*04c0*/ 	.word	index@(_ZN4vllm15rms_norm_kernelIN3c104HalfELi2ELi4EEEvPT_PKS3_lllllS6_fii)
        /*04c4*/ 	.word	0x00000018


	//----- nvinfo : EIATTR_FRAME_SIZE
	.align		4
.L_243:
        /*04c8*/ 	.byte	0x04, 0x11
        /*04ca*/ 	.short	(.L_245 - .L_244)
	.align		4
.L_244:
        /*04cc*/ 	.word	index@($__internal_6_$__cuda_sm20_div_s64)
        /*04d0*/ 	.word	0x00000000


	//----- nvinfo : EIATTR_FRAME_SIZE
	.align		4
.L_245:
        /*04d4*/ 	.byte	0x04, 0x11
        /*04d6*/ 	.short	(.L_247 - .L_246)
	.align		4
.L_246:
        /*04d8*/ 	.word	index@(_ZN4vllm15rms_norm_kernelIN3c104HalfELi2ELi4EEEvPT_PKS3_lllllS6_fii)
        /*04dc*/ 	.word	0x00000000


	//----- nvinfo : EIATTR_REGCOUNT
	.align		4
.L_247:
        /*04e0*/ 	.byte	0x04, 0x2f
        /*04e2*/ 	.short	(.L_249 - .L_248)
	.align		4
.L_248:
        /*04e4*/ 	.word	index@(_ZN4vllm15rms_norm_kernelIN3c104HalfELi1ELi4EEEvPT_PKS3_lllllS6_fii)
        /*04e8*/ 	.word	0x0000001a


	//----- nvinfo : EIATTR_FRAME_SIZE
	.align		4
.L_249:
        /*04ec*/ 	.byte	0x04, 0x11
        /*04ee*/ 	.short	(.L_251 - .L_250)
	.align		4
.L_250:
        /*04f0*/ 	.word	index@($__internal_5_$__cuda_sm20_div_s64)
        /*04f4*/ 	.word	0x00000000


	//----- nvinfo : EIATTR_FRAME_SIZE
	.align		4
.L_251:
        /*04f8*/ 	.byte	0x04, 0x11
        /*04fa*/ 	.short	(.L_253 - .L_252)
	.align		4
.L_252:
        /*04fc*/ 	.word	index@(_ZN4vllm15rms_norm_kernelIN3c104HalfELi1ELi4EEEvPT_PKS3_lllllS6_fii)
        /*0500*/ 	.word	0x00000000


	//----- nvinfo : EIATTR_REGCOUNT
	.align		4
.L_253:
        /*0504*/ 	.byte	0x04, 0x2f
        /*0506*/ 	.short	(.L_255 - .L_254)
	.align		4
.L_254:
        /*0508*/ 	.word	index@(_ZN4vllm15rms_norm_kernelIN3c108BFloat16ELi16ELi4EEEvPT_PKS3_lllllS6_fii)
        /*050c*/ 	.word	0x00000020


	//----- nvinfo : EIATTR_FRAME_SIZE
	.align		4
.L_255:
        /*0510*/ 	.byte	0x04, 0x11
        /*0512*/ 	.short	(.L_257 - .L_256)
	.align		4
.L_256:
        /*0514*/ 	.word	index@($__internal_4_$__cuda_sm20_div_s64)
        /*0518*/ 	.word	0x00000000


	//----- nvinfo : EIATTR_FRAME_SIZE
	.align		4
.L_257:
        /*051c*/ 	.byte	0x04, 0x11
        /*051e*/ 	.short	(.L_259 - .L_258)
	.align		4
.L_258:
        /*0520*/ 	.word	index@(_ZN4vllm15rms_norm_kernelIN3c108BFloat16ELi16ELi4EEEvPT_PKS3_lllllS6_fii)
        /*0524*/ 	.word	0x00000000


	//----- nvinfo : EIATTR_REGCOUNT
	.align		4
.L_259:
        /*0528*/ 	.byte	0x04, 0x2f
        /*052a*/ 	.short	(.L_261 - .L_260)
	.align		4
.L_260:
        /*052c*/ 	.word	index@(_ZN4vllm15rms_norm_kernelIN3c108BFloat16ELi8ELi4EEEvPT_PKS3_lllllS6_fii)
        /*0530*/ 	.word	0x0000001c


	//----- nvinfo : EIATTR_FRAME_SIZE
	.align		4
.L_261:
        /*0534*/ 	.byte	0x04, 0x11
        /*0536*/ 	.short	(.L_263 - .L_262)
	.align		4
.L_262:
        /*0538*/ 	.word	index@($__internal_3_$__cuda_sm20_div_s64)
        /*053c*/ 	.word	0x00000000


	//----- nvinfo : EIATTR_FRAME_SIZE
	.align		4
.L_263:
        /*0540*/ 	.byte	0x04, 0x11
        /*0542*/ 	.short	(.L_265 - .L_264)
	.align		4
.L_264:
        /*0544*/ 	.word	index@(_ZN4vllm15rms_norm_kernelIN3c108BFloat16ELi8ELi4EEEvPT_PKS3_lllllS6_fii)
        /*0548*/ 	.word	0x00000000


	//----- nvinfo : EIATTR_REGCOUNT
	.align		4
.L_265:
        /*054c*/ 	.byte	0x04, 0x2f
        /*054e*/ 	.short	(.L_267 - .L_266)
	.align		4
.L_266:
        /*0550*/ 	.word	index@(_ZN4vllm15rms_norm_kernelIN3c108BFloat16ELi4ELi4EEEvPT_PKS3_lllllS6_fii)
        /*0554*/ 	.word	0x0000001a


	//----- nvinfo : EIATTR_FRAME_SIZE
	.align		4
.L_267:
        /*0558*/ 	.byte	0x04, 0x11
        /*055a*/ 	.short	(.L_269 - .L_268)
	.align		4
.L_268:
        /*055c*/ 	.word	index@($__internal_2_$__cuda_sm20_div_s64)
        /*0560*/ 	.word	0x00000000


	//----- nvinfo : EIATTR_FRAME_SIZE
	.align		4
.L_269:
        /*0564*/ 	.byte	0x04, 0x11
        /*0566*/ 	.short	(.L_271 - .L_270)
	.align		4
.L_270:
        /*0568*/ 	.word	index@(_ZN4vllm15rms_norm_kernelIN3c108BFloat16ELi4ELi4EEEvPT_PKS3_lllllS6_fii)
        /*056c*/ 	.word	0x00000000


	//----- nvinfo : EIATTR_REGCOUNT
	.align		4
.L_271:
        /*0570*/ 	.byte	0x04, 0x2f
        /*0572*/ 	.short	(.L_273 - .L_272)
	.align		4
.L_272:
        /*0574*/ 	.word	index@(_ZN4vllm15rms_norm_kernelIN3c108BFloat16ELi2ELi4EEEvPT_PKS3_lllllS6_fii)
        /*0578*/ 	.word	0x00000018


	//----- nvinfo : EIATTR_FRAME_SIZE
	.align		4
.L_273:
        /*057c*/ 	.byte	0x04, 0x11
        /*057e*/ 	.short	(.L_275 - .L_274)
	.align		4
.L_274:
        /*0580*/ 	.word	index@($__internal_1_$__cuda_sm20_div_s64)
        /*0584*/ 	.word	0x00000000


	//----- nvinfo : EIATTR_FRAME_SIZE
	.align		4
.L_275:
        /*0588*/ 	.byte	0x04, 0x11
        /*058a*/ 	.short	(.L_277 - .L_276)
	.align		4
.L_276:
        /*058c*/ 	.word	index@(_ZN4vllm15rms_norm_kernelIN3c108BFloat16ELi2ELi4EEEvPT_PKS3_lllllS6_fii)
        /*0590*/ 	.word	0x00000000


	//----- nvinfo : EIATTR_REGCOUNT
	.align		4
.L_277:
        /*0594*/ 	.byte	0x04, 0x2f
        /*0596*/ 	.short	(.L_279 - .L_278)
	.align		4
.L_278:
        /*0598*/ 	.word	index@(_ZN4vllm15rms_norm_kernelIN3c108BFloat16ELi1ELi4EEEvPT_PKS3_lllllS6_fii)
        /*059c*/ 	.word	0x0000001a


	//----- nvinfo : EIATTR_FRAME_SIZE
	.align		4
.L_279:
        /*05a0*/ 	.byte	0x04, 0x11
        /*05a2*/ 	.short	(.L_281 - .L_280)
	.align		4
.L_280:
        /*05a4*/ 	.word	index@($__internal_0_$__cuda_sm20_div_s64)
        /*05a8*/ 	.word	0x00000000


	//----- nvinfo : EIATTR_FRAME_SIZE
	.align		4
.L_281:
        /*05ac*/ 	.byte	0x04, 0x11
        /*05ae*/ 	.short	(.L_283 - .L_282)
	.align		4
.L_282:
        /*05b0*/ 	.word	index@(_ZN4vllm15rms_norm_kernelIN3c108BFloat16ELi1ELi4EEEvPT_PKS3_lllllS6_fii)
        /*05b4*/ 	.word	0x00000000


	//----- nvinfo : EIATTR_REGCOUNT
	.align		4
.L_283:
        /*05b8*/ 	.byte	0x04, 0x2f
        /*05ba*/ 	.short	(.L_285 - .L_284)
	.align		4
.L_284:
        /*05bc*/ 	.word	index@(_ZN4vllm25fused_add_rms_norm_kernelIfLi8EEENSt9enable_ifIXaagtT0_Li0Esr4vllm12_typeConvertIT_EE6existsEvE4typeEPS2_lS5_PKS2_fii)
        /*05c0*/ 	.word	0x00000020


	//----- nvinfo : EIATTR_FRAME_SIZE
	.align		4
.L_285:
        /*05c4*/ 	.byte	0x04, 0x11
        /*05c6*/ 	.short	(.L_287 - .L_286)
	.align		4
.L_286:
        /*05c8*/ 	.word	index@(_ZN4vllm25fused_add_rms_norm_kernelIfLi8EEENSt9enable_ifIXaagtT0_Li0Esr4vllm12_typeConvertIT_EE6existsEvE4typeEPS2_lS5_PKS2_fii)
        /*05cc*/ 	.word	0x00000000


	//----- nvinfo : EIATTR_REGCOUNT
	.align		4
.L_287:
        /*05d0*/ 	.byte	0x04, 0x2f
        /*05d2*/ 	.short	(.L_289 - .L_288)
	.align		4
.L_288:
        /*05d4*/ 	.word	index@(_ZN4vllm25fused_add_rms_norm_kernelIN3c104HalfELi8EEENSt9enable_ifIXaagtT0_Li0Esr4vllm12_typeConvertIT_EE6existsEvE4typeEPS4_lS7_PKS4_fii)
        /*05d8*/ 	.word	0x00000020


	//----- nvinfo : EIATTR_FRAME_SIZE
	.align		4
.L_289:
        /*05dc*/ 	.byte	0x04, 0x11
        /*05de*/ 	.short	(.L_291 - .L_290)
	.align		4
.L_290:
        /*05e0*/ 	.word	index@(_ZN4vllm25fused_add_rms_norm_kernelIN3c104HalfELi8EEENSt9enable_ifIXaagtT0_Li0Esr4vllm12_typeConvertIT_EE6existsEvE4typeEPS4_lS7_PKS4_fii)
        /*05e4*/ 	.word	0x00000000


	//----- nvinfo : EIATTR_REGCOUNT
	.align		4
.L_291:
        /*05e8*/ 	.byte	0x04, 0x2f
        /*05ea*/ 	.short	(.L_293 - .L_292)
	.align		4
.L_292:
        /*05ec*/ 	.word	index@(_ZN4vllm25fused_add_rms_norm_kernelIN3c108BFloat16ELi8EEENSt9enable_ifIXaagtT0_Li0Esr4vllm12_typeConvertIT_EE6existsEvE4typeEPS4_lS7_PKS4_fii)
        /*05f0*/ 	.word	0x00000020


	//----- nvinfo : EIATTR_FRAME_SIZE
	.align		4
.L_293:
        /*05f4*/ 	.byte	0x04, 0x11
        /*05f6*/ 	.short	(.L_295 - .L_294)
	.align		4
.L_294:
        /*05f8*/ 	.word	index@(_ZN4vllm25fused_add_rms_norm_kernelIN3c108BFloat16ELi8EEENSt9enable_ifIXaagtT0_Li0Esr4vllm12_typeConvertIT_EE6existsEvE4typeEPS4_lS7_PKS4_fii)
        /*05fc*/ 	.word	0x00000000


	//----- nvinfo : EIATTR_REGCOUNT
	.align		4
.L_295:
        /*0600*/ 	.byte	0x04, 0x2f
        /*0602*/ 	.short	(.L_297 - .L_296)
	.align		4
.L_296:
        /*0604*/ 	.word	index@(_ZN4vllm25fused_add_rms_norm_kernelIfLi0EEENSt9enable_ifIXooeqT0_Li0Entsr4vllm12_typeConvertIT_EE6existsEvE4typeEPS2_lS5_PKS2_fii)
        /*0608*/ 	.word	0x00000018


	//----- nvinfo : EIATTR_FRAME_SIZE
	.align		4
.L_297:
        /*060c*/ 	.byte	0x04, 0x11
        /*060e*/ 	.short	(.L_299 - .L_298)
	.align		4
.L_298:
        /*0610*/ 	.word	index@(_ZN4vllm25fused_add_rms_norm_kernelIfLi0EEENSt9enable_ifIXooeqT0_Li0Entsr4vllm12_typeConvertIT_EE6existsEvE4typeEPS2_lS5_PKS2_fii)
        /*0614*/ 	.word	0x00000000


	//----- nvinfo : EIATTR_REGCOUNT
	.align		4
.L_299:
        /*0618*/ 	.byte	0x04, 0x2f
        /*061a*/ 	.short	(.L_301 - .L_300)
	.align		4
.L_300:
        /*061c*/ 	.word	index@(_ZN4vllm25fused_add_rms_norm_kernelIN3c104HalfELi0EEENSt9enable_ifIXooeqT0_Li0Entsr4vllm12_typeConvertIT_EE6existsEvE4typeEPS4_lS7_PKS4_fii)
        /*0620*/ 	.word	0x00000018


	//----- nvinfo : EIATTR_FRAME_SIZE
	.align		4
.L_301:
        /*0624*/ 	.byte	0x04, 0x11
        /*0626*/ 	.short	(.L_303 - .L_302)
	.align		4
.L_302:
        /*0628*/ 	.word	index@(_ZN4vllm25fused_add_rms_norm_kernelIN3c104HalfELi0EEENSt9enable_ifIXooeqT0_Li0Entsr4vllm12_typeConvertIT_EE6existsEvE4typeEPS4_lS7_PKS4_fii)
        /*062c*/ 	.word	0x00000000


	//----- nvinfo : EIATTR_REGCOUNT
	.align		4
.L_303:
        /*0630*/ 	.byte	0x04, 0x2f
        /*0632*/ 	.short	(.L_305 - .L_304)
	.align		4
.L_304:
        /*0634*/ 	.word	index@(_ZN4vllm25fused_add_rms_norm_kernelIN3c108BFloat16ELi0EEENSt9enable_ifIXooeqT0_Li0Entsr4vllm12_typeConvertIT_EE6existsEvE4typeEPS4_lS7_PKS4_fii)
        /*0638*/ 	.word	0x00000018


	//----- nvinfo : EIATTR_FRAME_SIZE
	.align		4
.L_305:
        /*063c*/ 	.byte	0x04, 0x11
        /*063e*/ 	.short	(.L_307 - .L_306)
	.align		4
.L_306:
        /*0640*/ 	.word	index@(_ZN4vllm25fused_add_rms_norm_kernelIN3c108BFloat16ELi0EEENSt9enable_ifIXooeqT0_Li0Entsr4vllm12_typeConvertIT_EE6existsEvE4typeEPS4_lS7_PKS4_fii)
        /*0644*/ 	.word	0x00000000


	//----- nvinfo : EIATTR_MIN_STACK_SIZE
	.align		4
.L_307:
        /*0648*/ 	.byte	0x04, 0x12
        /*064a*/ 	.short	(.L_309 - .L_308)
	.align		4
.L_308:
        /*064c*/ 	.word	index@(_ZN4vllm25fused_add_rms_norm_kernelIN3c108BFloat16ELi0EEENSt9enable_ifIXooeqT0_Li0Entsr4vllm12_typeConvertIT_EE6existsEvE4typeEPS4_lS7_PKS4_fii)
        /*0650*/ 	.word	0x00000000


	//----- nvinfo : EIATTR_MIN_STACK_SIZE
	.align		4
.L_309:
        /*0654*/ 	.byte	0x04, 0x12
        /*0656*/ 	.short	(.L_311 - .L_310)
	.align		4
.L_310:
        /*0658*/ 	.word	index@(_ZN4vllm25fused_add_rms_norm_kernelIN3c104HalfELi0EEENSt9enable_ifIXooeqT0_Li0Entsr4vllm12_typeConvertIT_EE6existsEvE4typeEPS4_lS7_PKS4_fii)
        /*065c*/ 	.word	0x00000000


	//----- nvinfo : EIATTR_MIN_STACK_SIZE
	.align		4
.L_311:
        /*0660*/ 	.byte	0x04, 0x12
        /*0662*/ 	.short	(.L_313 - .L_312)
	.align		4
.L_312:
        /*0664*/ 	.word	index@(_ZN4vllm25fused_add_rms_norm_kernelIfLi0EEENSt9enable_ifIXooeqT0_Li0Entsr4vllm12_typeConvertIT_EE6existsEvE4typeEPS2_lS5_PKS2_fii)
        /*0668*/ 	.word	0x00000000


	//----- nvinfo : EIATTR_MIN_STACK_SIZE
	.align		4
.L_313:
        /*066c*/ 	.byte	0x04, 0x12
        /*066e*/ 	.short	(.L_315 - .L_314)
	.align		4
.L_314:
        /*0670*/ 	.word	index@(_ZN4vllm25fused_add_rms_norm_kernelIN3c108BFloat16ELi8EEENSt9enable_ifIXaagtT0_Li0Esr4vllm12_typeConvertIT_EE6existsEvE4typeEPS4_lS7_PKS4_fii)
        /*0674*/ 	.word	0x00000000


	//----- nvinfo : EIATTR_MIN_STACK_SIZE
	.align		4
.L_315:
        /*0678*/ 	.byte	0x04, 0x12
        /*067a*/ 	.short	(.L_317 - .L_316)
	.align		4
.L_316:
        /*067c*/ 	.word	index@(_ZN4vllm25fused_add_rms_norm_kernelIN3c104HalfELi8EEENSt9enable_ifIXaagtT0_Li0Esr4vllm12_typeConvertIT_EE6existsEvE4typeEPS4_lS7_PKS4_fii)
        /*0680*/ 	.word	0x00000000


	//----- nvinfo : EIATTR_MIN_STACK_SIZE
	.align		4
.L_317:
        /*0684*/ 	.byte	0x04, 0x12
        /*0686*/ 	.short	(.L_319 - .L_318)
	.align		4
.L_318:
        /*0688*/ 	.word	index@(_ZN4vllm25fused_add_rms_norm_kernelIfLi8EEENSt9enable_ifIXaagtT0_Li0Esr4vllm12_typeConvertIT_EE6existsEvE4typeEPS2_lS5_PKS2_fii)
        /*068c*/ 	.word	0x00000000


	//----- nvinfo : EIATTR_MIN_STACK_SIZE
	.align		4
.L_319:
        /*0690*/ 	.byte	0x04, 0x12
        /*0692*/ 	.short	(.L_321 - .L_320)
	.align		4
.L_320:
        /*0694*/ 	.word	index@(_ZN4vllm15rms_norm_kernelIN3c108BFloat16ELi1ELi4EEEvPT_PKS3_lllllS6_fii)
        /*0698*/ 	.word	0x00000000


	//----- nvinfo : EIATTR_MIN_STACK_SIZE
	.align		4
.L_321:
        /*069c*/ 	.byte	0x04, 0x12
        /*069e*/ 	.short	(.L_323 - .L_322)
	.align		4
.L_322:
        /*06a0*/ 	.word	index@(_ZN4vllm15rms_norm_kernelIN3c108BFloat16ELi2ELi4EEEvPT_PKS3_lllllS6_fii)
        /*06a4*/ 	.word	0x00000000


	//----- nvinfo : EIATTR_MIN_STACK_SIZE
	.align		4
.L_323:
        /*06a8*/ 	.byte	0x04, 0x12
        /*06aa*/ 	.short	(.L_325 - .L_324)
	.align		4
.L_324:
        /*06ac*/ 	.word	index@(_ZN4vllm15rms_norm_kernelIN3c108BFloat16ELi4ELi4EEEvPT_PKS3_lllllS6_fii)
        /*06b0*/ 	.word	0x00000000


	//----- nvinfo : EIATTR_MIN_STACK_SIZE
	.align		4
.L_325:
        /*06b4*/ 	.byte	0x04, 0x12
        /*06b6*/ 	.short	(.L_327 - .L_326)
	.align		4
.L_326:
        /*06b8*/ 	.word	index@(_ZN4vllm15rms_norm_kernelIN3c108BFloat16ELi8ELi4EEEvPT_PKS3_lllllS6_fii)
        /*06bc*/ 	.word	0x00000000


	//----- nvinfo : EIATTR_MIN_STACK_SIZE
	.align		4
.L_327:
        /*06c0*/ 	.byte	0x04, 0x12
        /*06c2*/ 	.short	(.L_329 - .L_328)
	.align		4
.L_328:
        /*06c4*/ 	.word	index@(_ZN4vllm15rms_norm_kernelIN3c108BFloat16ELi16ELi4EEEvPT_PKS3_lllllS6_fii)
        /*06c8*/ 	.word	0x00000000


	//----- nvinfo : EIATTR_MIN_STACK_SIZE
	.align		4
.L_329:
        /*06cc*/ 	.byte	0x04, 0x12
        /*06ce*/ 	.short	(.L_331 - .L_330)
	.align		4
.L_330:
        /*06d0*/ 	.word	index@(_ZN4vllm15rms_norm_kernelIN3c104HalfELi1ELi4EEEvPT_PKS3_lllllS6_fii)
        /*06d4*/ 	.word	0x00000000


	//----- nvinfo : EIATTR_MIN_STACK_SIZE
	.align		4
.L_331:
        /*06d8*/ 	.byte	0x04, 0x12
        /*06da*/ 	.short	(.L_333 - .L_332)
	.align		4
.L_332:
        /*06dc*/ 	.word	index@(_ZN4vllm15rms_norm_kernelIN3c104HalfELi2ELi4EEEvPT_PKS3_lllllS6_fii)
        /*06e0*/ 	.word	0x00000000


	//----- nvinfo : EIATTR_MIN_STACK_SIZE
	.align		4
.L_333:
        /*06e4*/ 	.byte	0x04, 0x12
        /*06e6*/ 	.short	(.L_335 - .L_334)
	.align		4
.L_334:
        /*06e8*/ 	.word	index@(_ZN4vllm15rms_norm_kernelIN3c104HalfELi4ELi4EEEvPT_PKS3_lllllS6_fii)
        /*06ec*/ 	.word	0x00000000


	//----- nvinfo : EIATTR_MIN_STACK_SIZE
	.align		4
.L_335:
        /*06f0*/ 	.byte	0x04, 0x12
        /*06f2*/ 	.short	(.L_337 - .L_336)
	.align		4
.L_336:
        /*06f4*/ 	.word	index@(_ZN4vllm15rms_norm_kernelIN3c104HalfELi8ELi4EEEvPT_PKS3_lllllS6_fii)
        /*06f8*/ 	.word	0x00000000


	//----- nvinfo : EIATTR_MIN_STACK_SIZE
	.align		4
.L_337:
        /*06fc*/ 	.byte	0x04, 0x12
        /*06fe*/ 	.short	(.L_339 - .L_338)
	.align		4
.L_338:
        /*0700*/ 	.word	index@(_ZN4vllm15rms_norm_kernelIN3c104HalfELi16ELi4EEEvPT_PKS3_lllllS6_fii)
        /*0704*/ 	.word	0x00000000


	//----- nvinfo : EIATTR_MIN_STACK_SIZE
	.align		4
.L_339:
        /*0708*/ 	.byte	0x04, 0x12
        /*070a*/ 	.short	(.L_341 - .L_340)
	.align		4
.L_340:
        /*070c*/ 	.word	index@(_ZN4vllm15rms_norm_kernelIfLi1ELi4EEEvPT_PKS1_lllllS4_fii)
        /*0710*/ 	.word	0x00000000


	//----- nvinfo : EIATTR_MIN_STACK_SIZE
	.align		4
.L_341:
        /*0714*/ 	.byte	0x04, 0x12
        /*0716*/ 	.short	(.L_343 - .L_342)
	.align		4
.L_342:
        /*0718*/ 	.word	index@(_ZN4vllm15rms_norm_kernelIfLi2ELi4EEEvPT_PKS1_lllllS4_fii)
        /*071c*/ 	.word	0x00000000


	//----- nvinfo : EIATTR_MIN_STACK_SIZE
	.align		4
.L_343:
        /*0720*/ 	.byte	0x04, 0x12
        /*0722*/ 	.short	(.L_345 - .L_344)
	.align		4
.L_344:
        /*0724*/ 	.word	index@(_ZN4vllm15rms_norm_kernelIfLi4ELi4EEEvPT_PKS1_lllllS4_fii)
        /*0728*/ 	.word	0x00000000


	//----- nvinfo : EIATTR_MIN_STACK_SIZE
	.align		4
.L_345:
        /*072c*/ 	.byte	0x04, 0x12
        /*072e*/ 	.short	(.L_347 - .L_346)
	.align		4
.L_346:
        /*0730*/ 	.word	index@(_ZN4vllm15rms_norm_kernelIfLi8ELi4EEEvPT_PKS1_lllllS4_fii)
        /*0734*/ 	.word	0x00000000


	//----- nvinfo : EIATTR_MIN_STACK_SIZE
	.align		4
.L_347:
        /*0738*/ 	.byte	0x04, 0x12
        /*073a*/ 	.short	(.L_349 - .L_348)
	.align		4
.L_348:
        /*073c*/ 	.word	index@(_ZN4vllm15rms_norm_kernelIfLi16ELi4EEEvPT_PKS1_lllllS4_fii)
        /*0740*/ 	.word	0x00000000


	//----- nvinfo : EIATTR_MIN_STACK_SIZE
	.align		4
.L_349:
        /*0744*/ 	.byte	0x04, 0x12
        /*0746*/ 	.short	(.L_351 - .L_350)
	.align		4
.L_350:
        /*0748*/ 	.word	index@(_ZN4vllm15rms_norm_kernelIN3c108BFloat16ELi1ELi3EEEvPT_PKS3_lllllS6_fii)
        /*074c*/ 	.word	0x00000000


	//----- nvinfo : EIATTR_MIN_STACK_SIZE
	.align		4
.L_351:
        /*0750*/ 	.byte	0x04, 0x12
        /*0752*/ 	.short	(.L_353 - .L_352)
	.align		4
.L_352:
        /*0754*/ 	.word	index@(_ZN4vllm15rms_norm_kernelIN3c108BFloat16ELi2ELi3EEEvPT_PKS3_lllllS6_fii)
        /*0758*/ 	.word	0x00000000


	//----- nvinfo : EIATTR_MIN_STACK_SIZE
	.align		4
.L_353:
        /*075c*/ 	.byte	0x04, 0x12
        /*075e*/ 	.short	(.L_355 - .L_354)
	.align		4
.L_354:
        /*0760*/ 	.word	index@(_ZN4vllm15rms_norm_kernelIN3c108BFloat16ELi4ELi3EEEvPT_PKS3_lllllS6_fii)
        /*0764*/ 	.word	0x00000000


	//----- nvinfo : EIATTR_MIN_STACK_SIZE
	.align		4
.L_355:
        /*0768*/ 	.byte	0x04, 0x12
        /*076a*/ 	.short	(.L_357 - .L_356)
	.align		4
.L_356:
        /*076c*/ 	.word	index@(_ZN4vllm15rms_norm_kernelIN3c108BFloat16ELi8ELi3EEEvPT_PKS3_lllllS6_fii)
        /*0770*/ 	.word	0x00000000


	//----- nvinfo : EIATTR_MIN_STACK_SIZE
	.align		4
.L_357:
        /*0774*/ 	.byte	0x04, 0x12
        /*0776*/ 	.short	(.L_359 - .L_358)
	.align		4
.L_358:
        /*0778*/ 	.word	index@(_ZN4vllm15rms_norm_kernelIN3c108BFloat16ELi16ELi3EEEvPT_PKS3_lllllS6_fii)
        /*077c*/ 	.word	0x00000000


	//----- nvinfo : EIATTR_MIN_STACK_SIZE
	.align		4
.L_359:
        /*0780*/ 	.byte	0x04, 0x12
        /*0782*/ 	.short	(.L_361 - .L_360)
	.align		4
.L_360:
        /*0784*/ 	.word	index@(_ZN4vllm15rms_norm_kernelIN3c104HalfELi1ELi3EEEvPT_PKS3_lllllS6_fii)
        /*0788*/ 	.word	0x00000000


	//----- nvinfo : EIATTR_MIN_STACK_SIZE
	.align		4
.L_361:
        /*078c*/ 	.byte	0x04, 0x12
        /*078e*/ 	.short	(.L_363 - .L_362)
	.align		4
.L_362:
        /*0790*/ 	.word	index@(_ZN4vllm15rms_norm_kernelIN3c104HalfELi2ELi3EEEvPT_PKS3_lllllS6_fii)
        /*0794*/ 	.word	0x00000000


	//----- nvinfo : EIATTR_MIN_STACK_SIZE
	.align		4
.L_363:
        /*0798*/ 	.byte	0x04, 0x12
        /*079a*/ 	.short	(.L_365 - .L_364)
	.align		4
.L_364:
        /*079c*/ 	.word	index@(_ZN4vllm15rms_norm_kernelIN3c104HalfELi4ELi3EEEvPT_PKS3_lllllS6_fii)
        /*07a0*/ 	.word	0x00000000


	//----- nvinfo : EIATTR_MIN_STACK_SIZE
	.align		4
.L_365:
        /*07a4*/ 	.byte	0x04, 0x12
        /*07a6*/ 	.short	(.L_367 - .L_366)
	.align		4
.L_366:
        /*07a8*/ 	.word	index@(_ZN4vllm15rms_norm_kernelIN3c104HalfELi8ELi3EEEvPT_PKS3_lllllS6_fii)
        /*07ac*/ 	.word	0x00000000


	//----- nvinfo : EIATTR_MIN_STACK_SIZE
	.align		4
.L_367:
        /*07b0*/ 	.byte	0x04, 0x12
        /*07b2*/ 	.short	(.L_369 - .L_368)
	.align		4
.L_368:
        /*07b4*/ 	.word	index@(_ZN4vllm15rms_norm_kernelIN3c104HalfELi16ELi3EEEvPT_PKS3_lllllS6_fii)
        /*07b8*/ 	.word	0x00000000


	//----- nvinfo : EIATTR_MIN_STACK_SIZE
	.align		4
.L_369:
        /*07bc*/ 	.byte	0x04, 0x12
        /*07be*/ 	.short	(.L_371 - .L_370)
	.align		4
.L_370:
        /*07c0*/ 	.word	index@(_ZN4vllm15rms_norm_kernelIfLi1ELi3EEEvPT_PKS1_lllllS4_fii)
        /*07c4*/ 	.word	0x00000000


	//----- nvinfo : EIATTR_MIN_STACK_SIZE
	.align		4
.L_371:
        /*07c8*/ 	.byte	0x04, 0x12
        /*07ca*/ 	.short	(.L_373 - .L_372)
	.align		4
.L_372:
        /*07cc*/ 	.word	index@(_ZN4vllm15rms_norm_kernelIfLi2ELi3EEEvPT_PKS1_lllllS4_fii)
        /*07d0*/ 	.word	0x00000000


	//----- nvinfo : EIATTR_MIN_STACK_SIZE
	.align		4
.L_373:
        /*07d4*/ 	.byte	0x04, 0x12
        /*07d6*/ 	.short	(.L_375 - .L_374)
	.align		4
.L_374:
        /*07d8*/ 	.word	index@(_ZN4vllm15rms_norm_kernelIfLi4ELi3EEEvPT_PKS1_lllllS4_fii)
        /*07dc*/ 	.word	0x00000000


	//----- nvinfo : EIATTR_MIN_STACK_SIZE
	.align		4
.L_375:
        /*07e0*/ 	.byte	0x04, 0x12
        /*07e2*/ 	.short	(.L_377 - .L_376)
	.align		4
.L_376:
        /*07e4*/ 	.word	index@(_ZN4vllm15rms_norm_kernelIfLi8ELi3EEEvPT_PKS1_lllllS4_fii)
        /*07e8*/ 	.word	0x00000000


	//----- nvinfo : EIATTR_MIN_STACK_SIZE
	.align		4
.L_377:
        /*07ec*/ 	.byte	0x04, 0x12
        /*07ee*/ 	.short	(.L_379 - .L_378)
	.align		4
.L_378:
        /*07f0*/ 	.word	index@(_ZN4vllm15rms_norm_kernelIfLi16ELi3EEEvPT_PKS1_lllllS4_fii)
        /*07f4*/ 	.word	0x00000000


	//----- nvinfo : EIATTR_MIN_STACK_SIZE
	.align		4
.L_379:
        /*07f8*/ 	.byte	0x04, 0x12
        /*07fa*/ 	.short	(.L_381 - .L_380)
	.align		4
.L_380:
        /*07fc*/ 	.word	index@(_ZN4vllm15rms_norm_kernelIN3c108BFloat16ELi1ELi2EEEvPT_PKS3_lllllS6_fii)
        /*0800*/ 	.word	0x00000000


	//----- nvinfo : EIATTR_MIN_STACK_SIZE
	.align		4
.L_381:
        /*0804*/ 	.byte	0x04, 0x12
        /*0806*/ 	.short	(.L_383 - .L_382)
	.align		4
.L_382:
        /*0808*/ 	.word	index@(_ZN4vllm15rms_norm_kernelIN3c108BFloat16ELi2ELi2EEEvPT_PKS3_lllllS6_fii)
        /*080c*/ 	.word	0x00000000


	//----- nvinfo : EIATTR_MIN_STACK_SIZE
	.align		4
.L_383:
        /*0810*/ 	.byte	0x04, 0x12
        /*0812*/ 	.short	(.L_385 - .L_384)
	.align		4
.L_384:
        /*0814*/ 	.word	index@(_ZN4vllm15rms_norm_kernelIN3c108BFloat16ELi4ELi2EEEvPT_PKS3_lllllS6_fii)
        /*0818*/ 	.word	0x00000000


	//----- nvinfo : EIATTR_MIN_STACK_SIZE
	.align		4
.L_385:
        /*081c*/ 	.byte	0x04, 0x12
        /*081e*/ 	.short	(.L_387 - .L_386)
	.align		4
.L_386:
        /*0820*/ 	.word	index@(_ZN4vllm15rms_norm_kernelIN3c108BFloat16ELi8ELi2EEEvPT_PKS3_lllllS6_fii)
        /*0824*/ 	.word	0x00000000


	//----- nvinfo : EIATTR_MIN_STACK_SIZE
	.align		4
.L_387:
        /*0828*/ 	.byte	0x04, 0x12
        /*082a*/ 	.short	(.L_389 - .L_388)
	.align		4
.L_388:
        /*082c*/ 	.word	index@(_ZN4vllm15rms_norm_kernelIN3c108BFloat16ELi16ELi2EEEvPT_PKS3_lllllS6_fii)
        /*0830*/ 	.word	0x00000000


	//----- nvinfo : EIATTR_MIN_STACK_SIZE
	.align		4
.L_389:
        /*0834*/ 	.byte	0x04, 0x12
        /*0836*/ 	.short	(.L_391 - .L_390)
	.align		4
.L_390:
        /*0838*/ 	.word	index@(_ZN4vllm15rms_norm_kernelIN3c104HalfELi1ELi2EEEvPT_PKS3_lllllS6_fii)
        /*083c*/ 	.word	0x00000000


	//----- nvinfo : EIATTR_MIN_STACK_SIZE
	.align		4
.L_391:
        /*0840*/ 	.byte	0x04, 0x12
        /*0842*/ 	.short	(.L_393 - .L_392)
	.align		4
.L_392:
        /*0844*/ 	.word	index@(_ZN4vllm15rms_norm_kernelIN3c104HalfELi2ELi2EEEvPT_PKS3_lllllS6_fii)
        /*0848*/ 	.word	0x00000000


	//----- nvinfo : EIATTR_MIN_STACK_SIZE
	.align		4
.L_393:
        /*084c*/ 	.byte	0x04, 0x12
        /*084e*/ 	.short	(.L_395 - .L_394)
	.align		4
.L_394:
        /*0850*/ 	.word	index@(_ZN4vllm15rms_norm_kernelIN3c104HalfELi4ELi2EEEvPT_PKS3_lllllS6_fii)
        /*0854*/ 	.word	0x00000000


	//----- nvinfo : EIATTR_MIN_STACK_SIZE
	.align		4
.L_395:
        /*0858*/ 	.byte	0x04, 0x12
        /*085a*/ 	.short	(.L_397 - .L_396)
	.align		4
.L_396:
        /*085c*/ 	.word	index@(_ZN4vllm15rms_norm_kernelIN3c104HalfELi8ELi2EEEvPT_PKS3_lllllS6_fii)
        /*0860*/ 	.word	0x00000000


	//----- nvinfo : EIATTR_MIN_STACK_SIZE
	.align		4
.L_397:
        /*0864*/ 	.byte	0x04, 0x12
        /*0866*/ 	.short	(.L_399 - .L_398)
	.align		4
.L_398:
        /*0868*/ 	.word	index@(_ZN4vllm15rms_norm_kernelIN3c104HalfELi16ELi2EEEvPT_PKS3_lllllS6_fii)
        /*086c*/ 	.word	0x00000000


	//----- nvinfo : EIATTR_MIN_STACK_SIZE
	.align		4
.L_399:
        /*0870*/ 	.byte	0x04, 0x12
        /*0872*/ 	.short	(.L_401 - .L_400)
	.align		4
.L_400:
        /*0874*/ 	.word	index@(_ZN4vllm15rms_norm_kernelIfLi1ELi2EEEvPT_PKS1_lllllS4_fii)
        /*0878*/ 	.word	0x00000000


	//----- nvinfo : EIATTR_MIN_STACK_SIZE
	.align		4
.L_401:
        /*087c*/ 	.byte	0x04, 0x12
        /*087e*/ 	.short	(.L_403 - .L_402)
	.align		4
.L_402:
        /*0880*/ 	.word	index@(_ZN4vllm15rms_norm_kernelIfLi2ELi2EEEvPT_PKS1_lllllS4_fii)
        /*0884*/ 	.word	0x00000000


	//----- nvinfo : EIATTR_MIN_STACK_SIZE
	.align		4
.L_403:
        /*0888*/ 	.byte	0x04, 0x12
        /*088a*/ 	.short	(.L_405 - .L_404)
	.align		4
.L_404:
        /*088c*/ 	.word	index@(_ZN4vllm15rms_norm_kernelIfLi4ELi2EEEvPT_PKS1_lllllS4_fii)
        /*0890*/ 	.word	0x00000000


	//----- nvinfo : EIATTR_MIN_STACK_SIZE
	.align		4
.L_405:
        /*0894*/ 	.byte	0x04, 0x12
        /*0896*/ 	.short	(.L_407 - .L_406)
	.align		4
.L_406:
        /*0898*/ 	.word	index@(_ZN4vllm15rms_norm_kernelIfLi8ELi2EEEvPT_PKS1_lllllS4_fii)
        /*089c*/ 	.word	0x00000000


	//----- nvinfo : EIATTR_MIN_STACK_SIZE
	.align		4
.L_407:
        /*08a0*/ 	.byte	0x04, 0x12
        /*08a2*/ 	.short	(.L_409 - .L_408)
	.align		4
.L_408:
        /*08a4*/ 	.word	index@(_ZN4vllm15rms_norm_kernelIfLi16ELi2EEEvPT_PKS1_lllllS4_fii)
        /*08a8*/ 	.word	0x00000000


	//----- nvinfo : EIATTR_MIN_STACK_SIZE
	.align		4
.L_409:
        /*08ac*/ 	.byte	0x04, 0x12
        /*08ae*/ 	.short	(.L_411 - .L_410)
	.align		4
.L_410:
        /*08b0*/ 	.word	index@(_ZN3cub17CUB_300001_SM_8006detail11EmptyKernelIvEEvv)
        /*08b4*/ 	.word	0x00000000
.L_411:


//--------------------- .nv.info._ZN4vllm25fused_add_rms_norm_kernelIN3c108BFloat16ELi0EEENSt9enable_ifIXooeqT0_Li0Entsr4vllm12_typeConvertIT_EE6existsEvE4typeEPS4_lS7_PKS4_fii --------------------------
	.section	.nv.info._ZN4vllm25fused_add_rms_norm_kernelIN3c108BFloat16ELi0EEENSt9enable_ifIXooeqT0_Li0Entsr4vllm12_typeConvertIT_EE6existsEvE4typeEPS4_lS7_PKS4_fii,"",@"SHT_CUDA_INFO"
	.sectionflags	@""
	.align	4


	//----- nvinfo : EIATTR_CUDA_API_VERSION
	.align		4
        /*0000*/ 	.byte	0x04, 0x37
        /*0002*/ 	.short	(.L_413 - .L_412)
.L_412:
        /*0004*/ 	.word	0x00000082


	//----- nvinfo : EIATTR_SW2861232_WAR
	.align		4
.L_413:
        /*0008*/ 	.byte	0x01, 0x35
	.zero		2


	//----- nvinfo : EIATTR_PARAM_CBANK
	.align		4
        /*000c*/ 	.byte	0x04, 0x0a
        /*000e*/ 	.short	(.L_415 - .L_414)
	.align		4
.L_414:
        /*0010*/ 	.word	index@(.nv.constant0._ZN4vllm25fused_add_rms_norm_kernelIN3c108BFloat16ELi0EEENSt9enable_ifIXooeqT0_Li0Entsr4vllm12_typeConvertIT_EE6existsEvE4typeEPS4_lS7_PKS4_fii)
        /*0014*/ 	.short	0x0160
        /*0016*/ 	.short	0x002c


	//----- nvinfo : EIATTR_CBANK_PARAM_SIZE
	.align		4
.L_415:
        /*0018*/ 	.byte	0x03, 0x19
        /*001a*/ 	.short	0x002c


	//----- nvinfo : EIATTR_KPARAM_INFO
	.align		4
        /*001c*/ 	.byte	0x04, 0x17
        /*001e*/ 	.short	(.L_417 - .L_416)
.L_416:
        /*0020*/ 	.word	0x00000000
        /*0024*/ 	.short	0x0006
        /*0026*/ 	.short	0x0028
        /*0028*/ 	.byte	0x00, 0xf0, 0x11, 0x00


	//----- nvinfo : EIATTR_KPARAM_INFO
	.align		4
.L_417:
        /*002c*/ 	.byte	0x04, 0x17
        /*002e*/ 	.short	(.L_419 - .L_418)
.L_418:
        /*0030*/ 	.word	0x00000000
        /*0034*/ 	.short	0x0005
        /*0036*/ 	.short	0x0024
        /*0038*/ 	.byte	0x00, 0xf0, 0x11, 0x00


	//----- nvinfo : EIATTR_KPARAM_INFO
	.align		4
.L_419:
        /*003c*/ 	.byte	0x04, 0x17
        /*003e*/ 	.short	(.L_421 - .L_420)
.L_420:
        /*0040*/ 	.word	0x00000000
        /*0044*/ 	.short	0x0004
        /*0046*/ 	.short	0x0020
        /*0048*/ 	.byte	0x00, 0xf0, 0x11, 0x00


	//----- nvinfo : EIATTR_KPARAM_INFO
	.align		4
.L_421:
        /*004c*/ 	.byte	0x04, 0x17
        /*004e*/ 	.short	(.L_423 - .L_422)
.L_422:
        /*0050*/ 	.word	0x00000000
        /*0054*/ 	.short	0x0003
        /*0056*/ 	.short	0x0018
        /*0058*/ 	.byte	0x00, 0xf0, 0x21, 0x00


	//----- nvinfo : EIATTR_KPARAM_INFO
	.align		4
.L_423:
        /*005c*/ 	.byte	0x04, 0x17
        /*005e*/ 	.short	(.L_425 - .L_424)
.L_424:
        /*0060*/ 	.word	0x00000000
        /*0064*/ 	.short	0x0002
        /*0066*/ 	.short	0x0010
        /*0068*/ 	.byte	0x00, 0xf0, 0x21, 0x00


	//----- nvinfo : EIATTR_KPARAM_INFO
	.align		4
.L_425:
        /*006c*/ 	.byte	0x04, 0x17
        /*006e*/ 	.short	(.L_427 - .L_426)
.L_426:
        /*0070*/ 	.word	0x00000000
        /*0074*/ 	.short	0x0001
        /*0076*/ 	.short	0x0008
        /*0078*/ 	.byte	0x00, 0xf0, 0x21, 0x00


	//----- nvinfo : EIATTR_KPARAM_INFO
	.align		4
.L_427:
        /*007c*/ 	.byte	0x04, 0x17
        /*007e*/ 	.short	(.L_429 - .L_428)
.L_428:
        /*0080*/ 	.word	0x00000000
        /*0084*/ 	.short	0x0000
        /*0086*/ 	.short	0x0000
        /*0088*/ 	.byte	0x00, 0xf0, 0x21, 0x00


	//----- nvinfo : EIATTR_MAXREG_COUNT
	.align		4
.L_429:
        /*008c*/ 	.byte	0x03, 0x1b
        /*008e*/ 	.short	0x00ff


	//----- nvinfo : EIATTR_NUM_BARRIERS
	.align		4
        /*0090*/ 	.byte	0x02, 0x4c
        /*0092*/ 	.byte	0x01
	.zero		1


	//----- nvinfo : EIATTR_MERCURY_ISA_VERSION
	.align		4
        /*0094*/ 	.byte	0x03, 0x5f
        /*0096*/ 	.short	0x0000


	//----- nvinfo : EIATTR_COOP_GROUP_MASK_REGIDS
	.align		4
        /*0098*/ 	.byte	0x04, 0x29
        /*009a*/ 	.short	(.L_431 - .L_430)


	//   ....[0]....
.L_430:
        /*009c*/ 	.word	0xffffffff


	//   ....[1]....
        /*00a0*/ 	.word	0xffffffff


	//   ....[2]....
        /*00a4*/ 	.word	0xffffffff


	//   ....[3]....
        /*00a8*/ 	.word	0xffffffff


	//   ....[4]....
        /*00ac*/ 	.word	0xffffffff


	//   ....[5]....
        /*00b0*/ 	.word	0xffffffff


	//   ....[6]....
        /*00b4*/ 	.word	0xffffffff


	//   ....[7]....
        /*00b8*/ 	.word	0xffffffff


	//   ....[8]....
        /*00bc*/ 	.word	0xffffffff


	//   ....[9]....
        /*00c0*/ 	.word	0xffffffff


	//----- nvinfo : EIATTR_COOP_GROUP_INSTR_OFFSETS
	.align		4
.L_431:
        /*00c4*/ 	.byte	0x04, 0x28
        /*00c6*/ 	.short	(.L_433 - .L_432)


	//   ....[0]....
.L_432:
        /*00c8*/ 	.word	0x000002e0


	//   ....[1]....
        /*00cc*/ 	.word	0x00000300


	//   ....[2]....
        /*00d0*/ 	.word	0x00000320


	//   ....[3]....
        /*00d4*/ 	.word	0x00000340


	//   ....[4]....
        /*00d8*/ 	.word	0x00000370


	//   ....[5]....
        /*00dc*/ 	.word	0x00000860


	//   ....[6]....
        /*00e0*/ 	.word	0x000008a0


	//   ....[7]....
        /*00e4*/ 	.word	0x000008f0


	//   ....[8]....
        /*00e8*/ 	.word	0x00000910


	//   ....[9]....
        /*00ec*/ 	.word	0x00000930


	//----- nvinfo : EIATTR_EXIT_INSTR_OFFSETS
	.align		4
.L_433:
        /*00f0*/ 	.byte	0x04, 0x1c
        /*00f2*/ 	.short	(.L_435 - .L_434)


	//   ....[0]....
.L_434:
        /*00f4*/ 	.word	0x00000c90


	//   ....[1]....
        /*00f8*/ 	.word	0x00000e20


	//----- nvinfo : EIATTR_CRS_STACK_SIZE
	.align		4
.L_435:
        /*00fc*/ 	.byte	0x04, 0x1e
        /*00fe*/ 	.short	(.L_437 - .L_436)
.L_436:
        /*0100*/ 	.word	0x00000000
.L_437:


//--------------------- .nv.info._ZN4vllm25fused_add_rms_norm_kernelIN3c104HalfELi0EEENSt9enable_ifIXooeqT0_Li0Entsr4vllm12_typeConvertIT_EE6existsEvE4typeEPS4_lS7_PKS4_fii --------------------------
	.section	.nv.info._ZN4vllm25fused_add_rms_norm_kernelIN3c104HalfELi0EEENSt9enable_ifIXooeqT0_Li0Entsr4vllm12_typeConvertIT_EE6existsEvE4typeEPS4_lS7_PKS4_fii,"",@"SHT_CUDA_INFO"
	.sectionflags	@""
	.align	4


	//----- nvinfo : EIATTR_CUDA_API_VERSION
	.align		4
        /*0000*/ 	.byte	0x04, 0x37
        /*0002*/ 	.short	(.L_439 - .L_438)
.L_438:
        /*0004*/ 	.word	0x00000082


	//----- nvinfo : EIATTR_SW2861232_WAR
	.align		4
.L_439:
        /*0008*/ 	.byte	0x01, 0x35
	.zero		2


	//----- nvinfo : EIATTR_PARAM_CBANK
	.align		4
        /*000c*/ 	.byte	0x04, 0x0a
        /*000e*/ 	.short	(.L_441 - .L_440)
	.align		4
.L_440:
        /*0010*/ 	.word	index@(.nv.constant0._ZN4vllm25fused_add_rms_norm_kernelIN3c104HalfELi0EEENSt9enable_ifIXooeqT0_Li0Entsr4vllm12_typeConvertIT_EE6existsEvE4typeEPS4_lS7_PKS4_fii)
        /*0014*/ 	.short	0x0160
        /*0016*/ 	.short	0x002c


	//----- nvinfo : EIATTR_CBANK_PARAM_SIZE
	.align		4
.L_441:
        /*0018*/ 	.byte	0x03, 0x19
        /*001a*/ 	.short	0x002c


	//----- nvinfo : EIATTR_KPARAM_INFO
	.align		4
        /*001c*/ 	.byte	0x04, 0x17
        /*001e*/ 	.short	(.L_443 - .L_442)
.L_442:
        /*0020*/ 	.word	0x00000000
        /*0024*/ 	.short	0x0006
        /*0026*/ 	.short	0x0028
        /*0028*/ 	.byte	0x00, 0xf0, 0x11, 0x00


	//----- nvinfo : EIATTR_KPARAM_INFO
	.align		4
.L_443:
        /*002c*/ 	.byte	0x04, 0x17
        /*002e*/ 	.short	(.L_445 - .L_444)
.L_444:
        /*0030*/ 	.word	0x00000000
        /*0034*/ 	.short	0x0005
        /*0036*/ 	.short	0x0024
        /*0038*/ 	.byte	0x00, 0xf0, 0x11, 0x00


	//----- nvinfo : EIATTR_KPARAM_INFO
	.align		4
.L_445:
        /*003c*/ 	.byte	0x04, 0x17
        /*003e*/ 	.short	(.L_447 - .L_446)
.L_446:
        /*0040*/ 	.word	0x00000000
        /*0044*/ 	.short	0x0004
        /*0046*/ 	.short	0x0020
        /*0048*/ 	.byte	0x00, 0xf0, 0x11, 0x00


	//----- nvinfo : EIATTR_KPARAM_INFO
	.align		4
.L_447:
        /*004c*/ 	.byte	0x04, 0x17
        /*004e*/ 	.short	(.L_449 - .L_448)
.L_448:
        /*0050*/ 	.word	0x00000000
        /*0054*/ 	.short	0x0003
        /*0056*/ 	.short	0x0018
        /*0058*/ 	.byte	0x00, 0xf0, 0x21, 0x00


	//----- nvinfo : EIATTR_KPARAM_INFO
	.align		4
.L_449:
        /*005c*/ 	.byte	0x04, 0x17
        /*005e*/ 	.short	(.L_451 - .L_450)
.L_450:
        /*0060*/ 	.word	0x00000000
        /*0064*/ 	.short	0x0002
        /*0066*/ 	.short	0x0010
        /*0068*/ 	.byte	0x00, 0xf0, 0x21, 0x00


	//----- nvinfo : EIATTR_KPARAM_INFO
	.align		4
.L_451:
        /*006c*/ 	.byte	0x04, 0x17
        /*006e*/ 	.short	(.L_453 - .L_452)
.L_452:
        /*0070*/ 	.word	0x00000000
        /*0074*/ 	.short	0x0001
        /*0076*/ 	.short	0x0008
        /*0078*/ 	.byte	0x00, 0xf0, 0x21, 0x00


	//----- nvinfo : EIATTR_KPARAM_INFO
	.align		4
.L_453:
        /*007c*/ 	.byte	0x04, 0x17
        /*007e*/ 	.short	(.L_455 - .L_454)
.L_454:
        /*0080*/ 	.word	0x00000000
        /*0084*/ 	.short	0x0000
        /*0086*/ 	.short	0x0000
        /*0088*/ 	.byte	0x00, 0xf0, 0x21, 0x00


	//----- nvinfo : EIATTR_MAXREG_COUNT
	.align		4
.L_455:
        /*008c*/ 	.byte	0x03, 0x1b
        /*008e*/ 	.short	0x00ff


	//----- nvinfo : EIATTR_NUM_BARRIERS
	.align		4
        /*0090*/ 	.byte	0x02, 0x4c
        /*0092*/ 	.byte	0x01
	.zero		1


	//----- nvinfo : EIATTR_MERCURY_ISA_VERSION
	.align		4
        /*0094*/ 	.byte	0x03, 0x5f
        /*0096*/ 	.short	0x0000


	//----- nvinfo : EIATTR_COOP_GROUP_MASK_REGIDS
	.align		4
        /*0098*/ 	.byte	0x04, 0x29
        /*009a*/ 	.short	(.L_457 - .L_456)


	//   ....[0]....
.L_456:
        /*009c*/ 	.word	0xffffffff


	//   ....[1]....
        /*00a0*/ 	.word	0xffffffff


	//   ....[2]....
        /*00a4*/ 	.word	0xffffffff


	//   ....[3]....
        /*00a8*/ 	.word	0xffffffff


	//   ....[4]....
        /*00ac*/ 	.word	0xffffffff


	//   ....[5]....
        /*00b0*/ 	.word	0xffffffff


	//   ....[6]....
        /*00b4*/ 	.word	0xffffffff


	//   ....[7]....
        /*00b8*/ 	.word	0xffffffff


	//   ....[8]....
        /*00bc*/ 	.word	0xffffffff


	//   ....[9]....
        /*00c0*/ 	.word	0xffffffff


	//----- nvinfo : EIATTR_COOP_GROUP_INSTR_OFFSETS
	.align		4
.L_457:
        /*00c4*/ 	.byte	0x04, 0x28
        /*00c6*/ 	.short	(.L_459 - .L_458)


	//   ....[0]....
.L_458:
        /*00c8*/ 	.word	0x000002f0


	//   ....[1]....
        /*00cc*/ 	.word	0x00000310


	//   ....[2]....
        /*00d0*/ 	.word	0x00000330


	//   ....[3]....
        /*00d4*/ 	.word	0x00000350


	//   ....[4]....
        /*00d8*/ 	.word	0x00000380


	//   ....[5]....
        /*00dc*/ 	.word	0x00000870


	//   ....[6]....
        /*00e0*/ 	.word	0x000008b0


	//   ....[7]....
        /*00e4*/ 	.word	0x00000900


	//   ....[8]....
        /*00e8*/ 	.word	0x00000920


	//   ....[9]....
        /*00ec*/ 	.word	0x00000940


	//----- nvinfo : EIATTR_EXIT_INSTR_OFFSETS
	.align		4
.L_459:
        /*00f0*/ 	.byte	0x04, 0x1c
        /*00f2*/ 	.short	(.L_461 - .L_460)


	//   ....[0]....
.L_460:
        /*00f4*/ 	.word	0x00000ca0


	//   ....[1]....
        /*00f8*/ 	.word	0x00000e30


	//----- nvinfo : EIATTR_CRS_STACK_SIZE
	.align		4
.L_461:
        /*00fc*/ 	.byte	0x04, 0x1e
        /*00fe*/ 	.short	(.L_463 - .L_462)
.L_462:
        /*0100*/ 	.word	0x00000000
.L_463:


//--------------------- .nv.info._ZN4vllm25fused_add_rms_norm_kernelIfLi0EEENSt9enable_ifIXooeqT0_Li0Entsr4vllm12_typeConvertIT_EE6existsEvE4typeEPS2_lS5_PKS2_fii --------------------------
	.section	.nv.info._ZN4vllm25fused_add_rms_norm_kernelIfLi0EEENSt9enable_ifIXooeqT0_Li0Entsr4vllm12_typeConvertIT_EE6existsEvE4typeEPS2_lS5_PKS2_fii,"",@"SHT_CUDA_INFO"
	.sectionflags	@""
	.align	4


	//----- nvinfo : EIATTR_CUDA_API_VERSION
	.align		4
        /*0000*/ 	.byte	0x04, 0x37
        /*0002*/ 	.short	(.L_465 - .L_464)
.L_464:
        /*0004*/ 	.word	0x00000082


	//----- nvinfo : EIATTR_SW2861232_WAR
	.align		4
.L_465:
        /*0008*/ 	.byte	0x01, 0x35
	.zero		2


	//----- nvinfo : EIATTR_PARAM_CBANK
	.align		4
        /*000c*/ 	.byte	0x04, 0x0a
        /*000e*/ 	.short	(.L_467 - .L_466)
	.align		4
.L_466:
        /*0010*/ 	.word	index@(.nv.constant0._ZN4vllm25fused_add_rms_norm_kernelIfLi0EEENSt9enable_ifIXooeqT0_Li0Entsr4vllm12_typeConvertIT_EE6existsEvE4typeEPS2_lS5_PKS2_fii)
        /*0014*/ 	.short	0x0160
        /*0016*/ 	.short	0x002c


	//----- nvinfo : EIATTR_CBANK_PARAM_SIZE
	.align		4
.L_467:
        /*0018*/ 	.byte	0x03, 0x19
        /*001a*/ 	.short	0x002c


	//----- nvinfo : EIATTR_KPARAM_INFO
	.align		4
        /*001c*/ 	.byte	0x04, 0x17
        /*001e*/ 	.short	(.L_469 - .L_468)
.L_468:
        /*0020*/ 	.word	0x00000000
        /*0024*/ 	.short	0x0006
        /*0026*/ 	.short	0x0028
        /*0028*/ 	.byte	0x00, 0xf0, 0x11, 0x00


	//----- nvinfo : EIATTR_KPARAM_INFO
	.align		4
.L_469:
        /*002c*/ 	.byte	0x04, 0x17
        /*002e*/ 	.short	(.L_471 - .L_470)
.L_470:
        /*0030*/ 	.word	0x00000000
        /*0034*/ 	.short	0x0005
        /*0036*/ 	.short	0x0024
        /*0038*/ 	.byte	0x00, 0xf0, 0x11, 0x00


	//----- nvinfo : EIATTR_KPARAM_INFO
	.align		4
.L_471:
        /*003c*/ 	.byte	0x04, 0x17
        /*003e*/ 	.short	(.L_473 - .L_472)
.L_472:
        /*0040*/ 	.word	0x00000000
        /*0044*/ 	.short	0x0004
        /*0046*/ 	.short	0x0020
        /*0048*/ 	.byte	0x00, 0xf0, 0x11, 0x00


	//----- nvinfo : EIATTR_KPARAM_INFO
	.align		4
.L_473:
        /*004c*/ 	.byte	0x04, 0x17
        /*004e*/ 	.short	(.L_475 - .L_474)
.L_474:
        /*0050*/ 	.word	0x00000000
        /*0054*/ 	.short	0x0003
        /*0056*/ 	.short	0x0018
        /*0058*/ 	.byte	0x00, 0xf0, 0x21, 0x00


	//----- nvinfo : EIATTR_KPARAM_INFO
	.align		4
.L_475:
        /*005c*/ 	.byte	0x04, 0x17
        /*005e*/ 	.short	(.L_477 - .L_476)
.L_476:
        /*0060*/ 	.word	0x00000000
        /*0064*/ 	.short	0x0002
        /*0066*/ 	.short	0x0010
        /*0068*/ 	.byte	0x00, 0xf0, 0x21, 0x00


	//----- nvinfo : EIATTR_KPARAM_INFO
	.align		4
.L_477:
        /*006c*/ 	.byte	0x04, 0x17
        /*006e*/ 	.short	(.L_479 - .L_478)
.L_478:
        /*0070*/ 	.word	0x00000000
        /*0074*/ 	.short	0x0001
        /*0076*/ 	.short	0x0008
        /*0078*/ 	.byte	0x00, 0xf0, 0x21, 0x00


	//----- nvinfo : EIATTR_KPARAM_INFO
	.align		4
.L_479:
        /*007c*/ 	.byte	0x04, 0x17
        /*007e*/ 	.short	(.L_481 - .L_480)
.L_480:
        /*0080*/ 	.word	0x00000000
        /*0084*/ 	.short	0x0000
        /*0086*/ 	.short	0x0000
        /*0088*/ 	.byte	0x00, 0xf0, 0x21, 0x00


	//----- nvinfo : EIATTR_MAXREG_COUNT
	.align		4
.L_481:
        /*008c*/ 	.byte	0x03, 0x1b
        /*008e*/ 	.short	0x00ff


	//----- nvinfo : EIATTR_NUM_BARRIERS
	.align		4
        /*0090*/ 	.byte	0x02, 0x4c
        /*0092*/ 	.byte	0x01
	.zero		1


	//----- nvinfo : EIATTR_MERCURY_ISA_VERSION
	.align		4
        /*0094*/ 	.byte	0x03, 0x5f
        /*0096*/ 	.short	0x0000


	//----- nvinfo : EIATTR_COOP_GROUP_MASK_REGIDS
	.align		4
        /*0098*/ 	.byte	0x04, 0x29
        /*009a*/ 	.short	(.L_483 - .L_482)


	//   ....[0]....
.L_482:
        /*009c*/ 	.word	0xffffffff


	//   ....[1]....
        /*00a0*/ 	.word	0xffffffff


	//   ....[2]....
        /*00a4*/ 	.word	0xffffffff


	//   ....[3]....
        /*00a8*/ 	.word	0xffffffff


	//   ....[4]....
        /*00ac*/ 	.word	0xffffffff


	//   ....[5]....
        /*00b0*/ 	.word	0xffffffff


	//   ....[6]....
        /*00b4*/ 	.word	0xffffffff


	//   ....[7]....
        /*00b8*/ 	.word	0xffffffff


	//   ....[8]....
        /*00bc*/ 	.word	0xffffffff


	//   ....[9]....
        /*00c0*/ 	.word	0xffffffff


	//----- nvinfo : EIATTR_COOP_GROUP_INSTR_OFFSETS
	.align		4
.L_483:
        /*00c4*/ 	.byte	0x04, 0x28
        /*00c6*/ 	.short	(.L_485 - .L_484)


	//   ....[0]....
.L_484:
        /*00c8*/ 	.word	0x000002a0


	//   ....[1]....
        /*00cc*/ 	.word	0x000002c0


	//   ....[2]....
        /*00d0*/ 	.word	0x000002e0


	//   ....[3]....
        /*00d4*/ 	.word	0x00000300


	//   ....[4]....
        /*00d8*/ 	.word	0x00000330


	//   ....[5]....
        /*00dc*/ 	.word	0x00000820


	//   ....[6]....
        /*00e0*/ 	.word	0x00000860


	//   ....[7]....
        /*00e4*/ 	.word	0x000008b0


	//   ....[8]....
        /*00e8*/ 	.word	0x000008d0


	//   ....[9]....
        /*00ec*/ 	.word	0x000008f0


	//----- nvinfo : EIATTR_EXIT_INSTR_OFFSETS
	.align		4
.L_485:
        /*00f0*/ 	.byte	0x04, 0x1c
        /*00f2*/ 	.short	(.L_487 - .L_486)


	//   ....[0]....
.L_486:
        /*00f4*/ 	.word	0x00000c50


	//   ....[1]....
        /*00f8*/ 	.word	0x00000d90


	//----- nvinfo : EIATTR_CRS_STACK_SIZE
	.align		4
.L_487:
        /*00fc*/ 	.byte	0x04, 0x1e
        /*00fe*/ 	.short	(.L_489 - .L_488)
.L_488:
        /*0100*/ 	.word	0x00000000
.L_489:


//--------------------- .nv.info._ZN4vllm25fused_add_rms_norm_kernelIN3c108BFloat16ELi8EEENSt9enable_ifIXaagtT0_Li0Esr4vllm12_typeConvertIT_EE6existsEvE4typeEPS4_lS7_PKS4_fii --------------------------
	.section	.nv.info._ZN4vllm25fused_add_rms_norm_kernelIN3c108BFloat16ELi8EEENSt9enable_ifIXaagtT0_Li0Esr4vllm12_typeConvertIT_EE6existsEvE4typeEPS4_lS7_PKS4_fii,"",@"SHT_CUDA_INFO"
	.sectionflags	@""
	.align	4


	//----- nvinfo : EIATTR_CUDA_API_VERSION
	.align		4
        /*0000*/ 	.byte	0x04, 0x37
        /*0002*/ 	.short	(.L_491 - .L_490)
.L_490:
        /*0004*/ 	.word	0x00000082


	//----- nvinfo : EIATTR_SW2861232_WAR
	.align		4
.L_491:
        /*0008*/ 	.byte	0x01, 0x35
	.zero		2


	//----- nvinfo : EIATTR_PARAM_CBANK
	.align		4
        /*000c*/ 	.byte	0x04, 0x0a
        /*000e*/ 	.short	(.L_493 - .L_492)
	.align		4
.L_492:
        /*0010*/ 	.word	index@(.nv.constant0._ZN4vllm25fused_add_rms_norm_kernelIN3c108BFloat16ELi8EEENSt9enable_ifIXaagtT0_Li0Esr4vllm12_typeConvertIT_EE6existsEvE4typeEPS4_lS7_PKS4_fii)
        /*0014*/ 	.short	0x0160
        /*0016*/ 	.short	0x002c


	//----- nvinfo : EIATTR_CBANK_PARAM_SIZE
	.align		4
.L_493:
        /*0018*/ 	.byte	0x03, 0x19
        /*001a*/ 	.short	0x002c


	//----- nvinfo : EIATTR_KPARAM_INFO
	.align		4
        /*001c*/ 	.byte	0x04, 0x17
        /*001e*/ 	.short	(.L_495 - .L_494)
.L_494:
        /*0020*/ 	.word	0x00000000
        /*0024*/ 	.short	0x0006
        /*0026*/ 	.short	0x0028
        /*0028*/ 	.byte	0x00, 0xf0, 0x11, 0x00


	//----- nvinfo : EIATTR_KPARAM_INFO
	.align		4
.L_495:
        /*002c*/ 	.byte	0x04, 0x17
        /*002e*/ 	.short	(.L_497 - .L_496)
.L_496:
        /*0030*/ 	.word	0x00000000
        /*0034*/ 	.short	0x0005
        /*0036*/ 	.short	0x0024
        /*0038*/ 	.byte	0x00, 0xf0, 0x11, 0x00


	//----- nvinfo : EIATTR_KPARAM_INFO
	.align		4
.L_497:
        /*003c*/ 	.byte	0x04, 0x17
        /*003e*/ 	.short	(.L_499 - .L_498)
.L_498:
        /*0040*/ 	.word	0x00000000
        /*0044*/ 	.short	0x0004
        /*0046*/ 	.short	0x0020
        /*0048*/ 	.byte	0x00, 0xf0, 0x11, 0x00


	//----- nvinfo : EIATTR_KPARAM_INFO
	.align		4
.L_499:
        /*004c*/ 	.byte	0x04, 0x17
        /*004e*/ 	.short	(.L_501 - .L_500)
.L_500:
        /*0050*/ 	.word	0x00000000
        /*0054*/ 	.short	0x0003
        /*0056*/ 	.short	0x0018
        /*0058*/ 	.byte	0x00, 0xf0, 0x21, 0x00


	//----- nvinfo : EIATTR_KPARAM_INFO
	.align		4
.L_501:
        /*005c*/ 	.byte	0x04, 0x17
        /*005e*/ 	.short	(.L_503 - .L_502)
.L_502:
        /*0060*/ 	.word	0x00000000
        /*0064*/ 	.short	0x0002
        /*0066*/ 	.short	0x0010
        /*0068*/ 	.byte	0x00, 0xf0, 0x21, 0x00


	//----- nvinfo : EIATTR_KPARAM_INFO
	.align		4
.L_503:
        /*006c*/ 	.byte	0x04, 0x17
        /*006e*/ 	.short	(.L_505 - .L_504)
.L_504:
        /*0070*/ 	.word	0x00000000
        /*0074*/ 	.short	0x0001
        /*0076*/ 	.short	0x0008
        /*0078*/ 	.byte	0x00, 0xf0, 0x21, 0x00


	//----- nvinfo : EIATTR_KPARAM_INFO
	.align		4
.L_505:
        /*007c*/ 	.byte	0x04, 0x17
        /*007e*/ 	.short	(.L_507 - .L_506)
.L_506:
        /*0080*/ 	.word	0x00000000
        /*0084*/ 	.short	0x0000
        /*0086*/ 	.short	0x0000
        /*0088*/ 	.byte	0x00, 0xf0, 0x21, 0x00


	//----- nvinfo : EIATTR_MAXREG_COUNT
	.align		4
.L_507:
        /*008c*/ 	.byte	0x03, 0x1b
        /*008e*/ 	.short	0x00ff


	//----- nvinfo : EIATTR_NUM_BARRIERS
	.align		4
        /*0090*/ 	.byte	0x02, 0x4c
        /*0092*/ 	.byte	0x01
	.zero		1


	//----- nvinfo : EIATTR_MERCURY_ISA_VERSION
	.align		4
        /*0094*/ 	.byte	0x03, 0x5f
        /*0096*/ 	.short	0x0000


	//----- nvinfo : EIATTR_COOP_GROUP_MASK_REGIDS
	.align		4
        /*0098*/ 	.byte	0x04, 0x29
        /*009a*/ 	.short	(.L_509 - .L_508)


	//   ....[0]....
.L_508:
        /*009c*/ 	.word	0xffffffff


	//   ....[1]....
        /*00a0*/ 	.word	0xffffffff


	//   ....[2]....
        /*00a4*/ 	.word	0xffffffff


	//   ....[3]....
        /*00a8*/ 	.word	0xffffffff


	//   ....[4]....
        /*00ac*/ 	.word	0xffffffff


	//   ....[5]....
        /*00b0*/ 	.word	0xffffffff


	//   ....[6]....
        /*00b4*/ 	.word	0xffffffff


	//   ....[7]....
        /*00b8*/ 	.word	0xffffffff


	//   ....[8]....
        /*00bc*/ 	.word	0xffffffff


	//   ....[9]....
        /*00c0*/ 	.word	0xffffffff


	//----- nvinfo : EIATTR_COOP_GROUP_INSTR_OFFSETS
	.align		4
.L_509:
        /*00c4*/ 	.byte	0x04, 0x28
        /*00c6*/ 	.short	(.L_511 - .L_510)


	//   ....[0]....
.L_510:
        /*00c8*/ 	.word	0x000004e0


	//   ....[1]....
        /*00cc*/ 	.word	0x00000500


	//   ....[2]....
        /*00d0*/ 	.word	0x00000520


	//   ....[3]....
        /*00d4*/ 	.word	0x00000540


	//   ....[4]....
        /*00d8*/ 	.word	0x00000570


	//   ....[5]....
        /*00dc*/ 	.word	0x00000a60


	//   ....[6]....
        /*00e0*/ 	.word	0x00000aa0


	//   ....[7]....
        /*00e4*/ 	.word	0x00000af0


	//   ....[8]....
        /*00e8*/ 	.word	0x00000b10


	//   ....[9]....
        /*00ec*/ 	.word	0x00000b30


	//----- nvinfo : EIATTR_EXIT_INSTR_OFFSETS
	.align		4
.L_511:
        /*00f0*/ 	.byte	0x04, 0x1c
        /*00f2*/ 	.short	(.L_513 - .L_512)


	//   ....[0]....
.L_512:
        /*00f4*/ 	.word	0x00000e90


	//   ....[1]....
        /*00f8*/ 	.word	0x00001210


	//----- nvinfo : EIATTR_CRS_STACK_SIZE
	.align		4
.L_513:
        /*00fc*/ 	.byte	0x04, 0x1e
        /*00fe*/ 	.short	(.L_515 - .L_514)
.L_514:
        /*0100*/ 	.word	0x00000000
.L_515:


//--------------------- .nv.info._ZN4vllm25fused_add_rms_norm_kernelIN3c104HalfELi8EEENSt9enable_ifIXaagtT0_Li0Esr4vllm12_typeConvertIT_EE6existsEvE4typeEPS4_lS7_PKS4_fii --------------------------
	.section	.nv.info._ZN4vllm25fused_add_rms_norm_kernelIN3c104HalfELi8EEENSt9enable_ifIXaagtT0_Li0Esr4vllm12_typeConvertIT_EE6existsEvE4typeEPS4_lS7_PKS4_fii,"",@"SHT_CUDA_INFO"
	.sectionflags	@""
	.align	4


	//----- nvinfo : EIATTR_CUDA_API_VERSION
	.align		4
        /*0000*/ 	.byte	0x04, 0x37
        /*0002*/ 	.short	(.L_517 - .L_516)
.L_516:
        /*0004*/ 	.word	0x00000082


	//----- nvinfo : EIATTR_SW2861232_WAR
	.align		4
.L_517:
        /*0008*/ 	.byte	0x01, 0x35
	.zero		2


	//----- nvinfo : EIATTR_PARAM_CBANK
	.align		4
        /*000c*/ 	.byte	0x04, 0x0a
        /*000e*/ 	.short	(.L_519 - .L_518)
	.align		4
.L_518:
        /*0010*/ 	.word	index@(.nv.constant0._ZN4vllm25fused_add_rms_norm_kernelIN3c104HalfELi8EEENSt9enable_ifIXaagtT0_Li0Esr4vllm12_typeConvertIT_EE6existsEvE4typeEPS4_lS7_PKS4_fii)
        /*0014*/ 	.short	0x0160
        /*0016*/ 	.short	0x002c


	//----- nvinfo : EIATTR_CBANK_PARAM_SIZE
	.align		4
.L_519:
        /*0018*/ 	.byte	0x03, 0x19
        /*001a*/ 	.short	0x002c


	//----- nvinfo : EIATTR_KPARAM_INFO
	.align		4
        /*001c*/ 	.byte	0x04, 0x17
        /*001e*/ 	.short	(.L_521 - .L_520)
.L_520:
        /*0020*/ 	.word	0x00000000
        /*0024*/ 	.short	0x0006
        /*0026*/ 	.short	0x0028
        /*0028*/ 	.byte	0x00, 0xf0, 0x11, 0x00


	//----- nvinfo : EIATTR_KPARAM_INFO
	.align		4
.L_521:
        /*002c*/ 	.byte	0x04, 0x17
        /*002e*/ 	.short	(.L_523 - .L_522)
.L_522:
        /*0030*/ 	.word	0x00000000
        /*0034*/ 	.short	0x0005
        /*0036*/ 	.short	0x0024
        /*0038*/ 	.byte	0x00, 0xf0, 0x11, 0x00


	//----- nvinfo : EIATTR_KPARAM_INFO
	.align		4
.L_523:
        /*003c*/ 	.byte	0x04, 0x17
        /*003e*/ 	.short	(.L_525 - .L_524)
.L_524:
        /*0040*/ 	.word	0x00000000
        /*0044*/ 	.short	0x0004
        /*0046*/ 	.short	0x0020
        /*0048*/ 	.byte	0x00, 0xf0, 0x11, 0x00


	//----- nvinfo : EIATTR_KPARAM_INFO
	.align		4
.L_525:
        /*004c*/ 	.byte	0x04, 0x17
        /*004e*/ 	.short	(.L_527 - .L_526)
.L_526:
        /*0050*/ 	.word	0x00000000
        /*0054*/ 	.short	0x0003
        /*0056*/ 	.short	0x0018
        /*0058*/ 	.byte	0x00, 0xf0, 0x21, 0x00


	//----- nvinfo : EIATTR_KPARAM_INFO
	.align		4
.L_527:
        /*005c*/ 	.byte	0x04, 0x17
        /*005e*/ 	.short	(.L_529 - .L_528)
.L_528:
        /*0060*/ 	.word	0x00000000
        /*0064*/ 	.short	0x0002
        /*0066*/ 	.short	0x0010
        /*0068*/ 	.byte	0x00, 0xf0, 0x21, 0x00


	//----- nvinfo : EIATTR_KPARAM_INFO
	.align		4
.L_529:
        /*006c*/ 	.byte	0x04, 0x17
        /*006e*/ 	.short	(.L_531 - .L_530)
.L_530:
        /*0070*/ 	.word	0x00000000
        /*0074*/ 	.short	0x0001
        /*0076*/ 	.short	0x0008
        /*0078*/ 	.byte	0x00, 0xf0, 0x21, 0x00


	//----- nvinfo : EIATTR_KPARAM_INFO
	.align		4
.L_531:
        /*007c*/ 	.byte	0x04, 0x17
        /*007e*/ 	.short	(.L_533 - .L_532)
.L_532:
        /*0080*/ 	.word	0x00000000
        /*0084*/ 	.short	0x0000
        /*0086*/ 	.short	0x0000
        /*0088*/ 	.byte	0x00, 0xf0, 0x21, 0x00


	//----- nvinfo : EIATTR_MAXREG_COUNT
	.align		4
.L_533:
        /*008c*/ 	.byte	0x03, 0x1b
        /*008e*/ 	.short	0x00ff


	//----- nvinfo : EIATTR_NUM_BARRIERS
	.align		4
        /*0090*/ 	.byte	0x02, 0x4c
        /*0092*/ 	.byte	0x01
	.zero		1


	//----- nvinfo : EIATTR_MERCURY_ISA_VERSION
	.align		4
        /*0094*/ 	.byte	0x03, 0x5f
        /*0096*/ 	.short	0x0000


	//----- nvinfo : EIATTR_COOP_GROUP_MASK_REGIDS
	.align		4
        /*0098*/ 	.byte	0x04, 0x29
        /*009a*/ 	.short	(.L_535 - .L_534)


	//   ....[0]....
.L_534:
        /*009c*/ 	.word	0xffffffff


	//   ....[1]....
        /*00a0*/ 	.word	0xffffffff


	//   ....[2]....
        /*00a4*/ 	.word	0xffffffff


	//   ....[3]....
        /*00a8*/ 	.word	0xffffffff


	//   ....[4]....
        /*00ac*/ 	.word	0xffffffff


	//   ....[5]....
        /*00b0*/ 	.word	0xffffffff


	//   ....[6]....
        /*00b4*/ 	.word	0xffffffff


	//   ....[7]....
        /*00b8*/ 	.word	0xffffffff


	//   ....[8]....
        /*00bc*/ 	.word	0xffffffff


	//   ....[9]....
        /*00c0*/ 	.word	0xffffffff


	//----- nvinfo : EIATTR_COOP_GROUP_INSTR_OFFSETS
	.align		4
.L_535:
        /*00c4*/ 	.byte	0x04, 0x28
        /*00c6*/ 	.short	(.L_537 - .L_536)


	//   ....[0]....
.L_536:
        /*00c8*/ 	.word	0x000004f0


	//   ....[1]....
        /*00cc*/ 	.word	0x00000510


	//   ....[2]....
        /*00d0*/ 	.word	0x00000530


	//   ....[3]....
        /*00d4*/ 	.word	0x00000550


	//   ....[4]....
        /*00d8*/ 	.word	0x00000580


	//   ....[5]....
        /*00dc*/ 	.word	0x00000a70


	//   ....[6]....
        /*00e0*/ 	.word	0x00000ab0


	//   ....[7]....
        /*00e4*/ 	.word	0x00000b00


	//   ....[8]....
        /*00e8*/ 	.word	0x00000b20


	//   ....[9]....
        /*00ec*/ 	.word	0x00000b40


	//----- nvinfo : EIATTR_EXIT_INSTR_OFFSETS
	.align		4
.L_537:
        /*00f0*/ 	.byte	0x04, 0x1c
        /*00f2*/ 	.short	(.L_539 - .L_538)


	//   ....[0]....
.L_538:
        /*00f4*/ 	.word	0x00000ea0


	//   ....[1]....
        /*00f8*/ 	.word	0x00001220


	//----- nvinfo : EIATTR_CRS_STACK_SIZE
	.align		4
.L_539:
        /*00fc*/ 	.byte	0x04, 0x1e
        /*00fe*/ 	.short	(.L_541 - .L_540)
.L_540:
        /*0100*/ 	.word	0x00000000
.L_541:


//--------------------- .nv.info._ZN4vllm25fused_add_rms_norm_kernelIfLi8EEENSt9enable_ifIXaagtT0_Li0Esr4vllm12_typeConvertIT_EE6existsEvE4typeEPS2_lS5_PKS2_fii --------------------------
	.section	.nv.info._ZN4vllm25fused_add_rms_norm_kernelIfLi8EEENSt9enable_ifIXaagtT0_Li0Esr4vllm12_typeConvertIT_EE6existsEvE4typeEPS2_lS5_PKS2_fii,"",@"SHT_CUDA_INFO"
	.sectionflags	@""
	.align	4


	//----- nvinfo : EIATTR_CUDA_API_VERSION
	.align		4
        /*0000*/ 	.byte	0x04, 0x37
        /*0002*/ 	.short	(.L_543 - .L_542)
.L_542:
        /*0004*/ 	.word	0x00000082


	//----- nvinfo : EIATTR_SW2861232_WAR
	.align		4
.L_543:
        /*0008*/ 	.byte	0x01, 0x35
	.zero		2


	//----- nvinfo : EIATTR_PARAM_CBANK
	.align		4
        /*000c*/ 	.byte	0x04, 0x0a
        /*000e*/ 	.short	(.L_545 - .L_544)
	.align		4
.L_544:
        /*0010*/ 	.word	index@(.nv.constant0._ZN4vllm25fused_add_rms_norm_kernelIfLi8EEENSt9enable_ifIXaagtT0_Li0Esr4vllm12_typeConvertIT_EE6existsEvE4typeEPS2_lS5_PKS2_fii)
        /*0014*/ 	.short	0x0160
        /*0016*/ 	.short	0x002c


	//----- nvinfo : EIATTR_CBANK_PARAM_SIZE
	.align		4
.L_545:
        /*0018*/ 	.byte	0x03, 0x19
        /*001a*/ 	.short	0x002c


	//----- nvinfo : EIATTR_KPARAM_INFO
	.align		4
        /*001c*/ 	.byte	0x04, 0x17
        /*001e*/ 	.short	(.L_547 - .L_546)
.L_546:
        /*0020*/ 	.word	0x00000000
        /*0024*/ 	.short	0x0006
        /*0026*/ 	.short	0x0028
        /*0028*/ 	.byte	0x00, 0xf0, 0x11, 0x00


	//----- nvinfo : EIATTR_KPARAM_INFO
	.align		4
.L_547:
        /*002c*/ 	.byte	0x04, 0x17
        /*002e*/ 	.short	(.L_549 - .L_548)
.L_548:
        /*0030*/ 	.word	0x00000000
        /*0034*/ 	.short	0x0005
        /*0036*/ 	.short	0x0024
        /*0038*/ 	.byte	0x00, 0xf0, 0x11, 0x00


	//----- nvinfo : EIATTR_KPARAM_INFO
	.align		4
.L_549:
        /*003c*/ 	.byte	0x04, 0x17
        /*003e*/ 	.short	(.L_551 - .L_550)
.L_550:
        /*0040*/ 	.word	0x00000000
        /*0044*/ 	.short	0x0004
        /*0046*/ 	.short	0x0020
        /*0048*/ 	.byte	0x00, 0xf0, 0x11, 0x00


	//----- nvinfo : EIATTR_KPARAM_INFO
	.align		4
.L_551:
        /*004c*/ 	.byte	0x04, 0x17
        /*004e*/ 	.short	(.L_553 - .L_552)
.L_552:
        /*0050*/ 	.word	0x00000000
        /*0054*/ 	.short	0x0003
        /*0056*/ 	.short	0x0018
        /*0058*/ 	.byte	0x00, 0xf0, 0x21, 0x00


	//----- nvinfo : EIATTR_KPARAM_INFO
	.align		4
.L_553:
        /*005c*/ 	.byte	0x04, 0x17
        /*005e*/ 	.short	(.L_555 - .L_554)
.L_554:
        /*0060*/ 	.word	0x00000000
        /*0064*/ 	.short	0x0002
        /*0066*/ 	.short	0x0010
        /*0068*/ 	.byte	0x00, 0xf0, 0x21, 0x00


	//----- nvinfo : EIATTR_KPARAM_INFO
	.align		4
.L_555:
        /*006c*/ 	.byte	0x04, 0x17
        /*006e*/ 	.short	(.L_557 - .L_556)
.L_556:
        /*0070*/ 	.word	0x00000000
        /*0074*/ 	.short	0x0001
        /*0076*/ 	.short	0x0008
        /*0078*/ 	.byte	0x00, 0xf0, 0x21, 0x00


	//----- nvinfo : EIATTR_KPARAM_INFO
	.align		4
.L_557:
        /*007c*/ 	.byte	0x04, 0x17
        /*007e*/ 	.short	(.L_559 - .L_558)
.L_558:
        /*0080*/ 	.word	0x00000000
        /*0084*/ 	.short	0x0000
        /*0086*/ 	.short	0x0000
        /*0088*/ 	.byte	0x00, 0xf0, 0x21, 0x00


	//----- nvinfo : EIATTR_MAXREG_COUNT
	.align		4
.L_559:
        /*008c*/ 	.byte	0x03, 0x1b
        /*008e*/ 	.short	0x00ff


	//----- nvinfo : EIATTR_NUM_BARRIERS
	.align		4
        /*0090*/ 	.byte	0x02, 0x4c
        /*0092*/ 	.byte	0x01
	.zero		1


	//----- nvinfo : EIATTR_MERCURY_ISA_VERSION
	.align		4
        /*0094*/ 	.byte	0x03, 0x5f
        /*0096*/ 	.short	0x0000


	//----- nvinfo : EIATTR_COOP_GROUP_MASK_REGIDS
	.align		4
        /*0098*/ 	.byte	0x04, 0x29
        /*009a*/ 	.short	(.L_561 - .L_560)


	//   ....[0]....
.L_560:
        /*009c*/ 	.word	0xffffffff


	//   ....[1]....
        /*00a0*/ 	.word	0xffffffff


	//   ....[2]....
        /*00a4*/ 	.word	0xffffffff


	//   ....[3]....
        /*00a8*/ 	.word	0xffffffff


	//   ....[4]....
        /*00ac*/ 	.word	0xffffffff


	//   ....[5]....
        /*00b0*/ 	.word	0xffffffff


	//   ....[6]....
        /*00b4*/ 	.word	0xffffffff


	//   ....[7]....
        /*00b8*/ 	.word	0xffffffff


	//   ....[8]....
        /*00bc*/ 	.word	0xffffffff


	//   ....[9]....
        /*00c0*/ 	.word	0xffffffff


	//----- nvinfo : EIATTR_COOP_GROUP_INSTR_OFFSETS
	.align		4
.L_561:
        /*00c4*/ 	.byte	0x04, 0x28
        /*00c6*/ 	.short	(.L_563 - .L_562)


	//   ....[0]....
.L_562:
        /*00c8*/ 	.word	0x000004c0


	//   ....[1]....
        /*00cc*/ 	.word	0x000004e0


	//   ....[2]....
        /*00d0*/ 	.word	0x00000500


	//   ....[3]....
        /*00d4*/ 	.word	0x00000520


	//   ....[4]....
        /*00d8*/ 	.word	0x00000550


	//   ....[5]....
        /*00dc*/ 	.word	0x00000a40


	//   ....[6]....
        /*00e0*/ 	.word	0x00000a80


	//   ....[7]....
        /*00e4*/ 	.word	0x00000ad0


	//   ....[8]....
        /*00e8*/ 	.word	0x00000af0


	//   ....[9]....
        /*00ec*/ 	.word	0x00000b10


	//----- nvinfo : EIATTR_EXIT_INSTR_OFFSETS
	.align		4
.L_563:
        /*00f0*/ 	.byte	0x04, 0x1c
        /*00f2*/ 	.short	(.L_565 - .L_564)


	//   ....[0]....
.L_564:
        /*00f4*/ 	.word	0x00000e70


	//   ....[1]....
        /*00f8*/ 	.word	0x00001150


	//----- nvinfo : EIATTR_CRS_STACK_SIZE
	.align		4
.L_565:
        /*00fc*/ 	.byte	0x04, 0x1e
        /*00fe*/ 	.short	(.L_567 - .L_566)
.L_566:
        /*0100*/ 	.word	0x00000000
.L_567:


//--------------------- .nv.info._ZN4vllm15rms_norm_kernelIN3c108BFloat16ELi1ELi4EEEvPT_PKS3_lllllS6_fii --------------------------
	.section	.nv.info._ZN4vllm15rms_norm_kernelIN3c108BFloat16ELi1ELi4EEEvPT_PKS3_lllllS6_fii,"",@"SHT_CUDA_INFO"
	.sectionflags	@""
	.align	4


	//----- nvinfo : EIATTR_CUDA_API_VERSION
	.align		4
        /*0000*/ 	.byte	0x04, 0x37
        /*0002*/ 	.short	(.L_569 - .L_568)
.L_568:
        /*0004*/ 	.word	0x00000082


	//----- nvinfo : EIATTR_SW2861232_WAR
	.align		4
.L_569:
        /*0008*/ 	.byte	0x01, 0x35
	.zero		2


	//----- nvinfo : EIATTR_PARAM_CBANK
	.align		4
        /*000c*/ 	.byte	0x04, 0x0a
        /*000e*/ 	.short	(.L_571 - .L_570)
	.align		4
.L_570:
        /*0010*/ 	.word	index@(.nv.constant0._ZN4vllm15rms_norm_kernelIN3c108BFloat16ELi1ELi4EEEvPT_PKS3_lllllS6_fii)
        /*0014*/ 	.short	0x0160
        /*0016*/ 	.short	0x004c


	//----- nvinfo : EIATTR_CBANK_PARAM_SIZE
	.align		4
.L_571:
        /*0018*/ 	.byte	0x03, 0x19
        /*001a*/ 	.short	0x004c


	//----- nvinfo : EIATTR_KPARAM_INFO
	.align		4
        /*001c*/ 	.byte	0x04, 0x17
        /*001e*/ 	.short	(.L_573 - .L_572)
.L_572:
        /*0020*/ 	.word	0x00000000
        /*0024*/ 	.short	0x000a
        /*0026*/ 	.short	0x0048
        /*0028*/ 	.byte	0x00, 0xf0, 0x11, 0x00


	//----- nvinfo : EIATTR_KPARAM_INFO
	.align		4
.L_573:
        /*002c*/ 	.byte	0x04, 0x17
        /*002e*/ 	.short	(.L_575 - .L_574)
.L_574:
        /*0030*/ 	.word	0x00000000
        /*0034*/ 	.short	0x0009
        /*0036*/ 	.short	0x0044
        /*0038*/ 	.byte	0x00, 0xf0, 0x11, 0x00


	//----- nvinfo : EIATTR_KPARAM_INFO
	.align		4
.L_575:
        /*003c*/ 	.byte	0x04, 0x17
        /*003e*/ 	.short	(.L_577 - .L_576)
.L_576:
        /*0040*/ 	.word	0x00000000
        /*0044*/ 	.short	0x0008
        /*0046*/ 	.short	0x0040
        /*0048*/ 	.byte	0x00, 0xf0, 0x11, 0x00


	//----- nvinfo : EIATTR_KPARAM_INFO
	.align		4
.L_577:
        /*004c*/ 	.byte	0x04, 0x17
        /*004e*/ 	.short	(.L_579 - .L_578)
.L_578:
        /*0050*/ 	.word	0x00000000
        /*0054*/ 	.short	0x0007
        /*0056*/ 	.short	0x0038
        /*0058*/ 	.byte	0x00, 0xf0, 0x21, 0x00


	//----- nvinfo : EIATTR_KPARAM_INFO
	.align		4
.L_579:
        /*005c*/ 	.byte	0x04, 0x17
        /*005e*/ 	.short	(.L_581 - .L_580)
.L_580:
        /*0060*/ 	.word	0x00000000
        /*0064*/ 	.short	0x0006
        /*0066*/ 	.short	0x0030
        /*0068*/ 	.byte	0x00, 0xf0, 0x21, 0x00


	//----- nvinfo : EIATTR_KPARAM_INFO
	.align		4
.L_581:
        /*006c*/ 	.byte	0x04, 0x17
        /*006e*/ 	.short	(.L_583 - .L_582)
.L_582:
        /*0070*/ 	.word	0x00000000
        /*0074*/ 	.short	0x0005
        /*0076*/ 	.short	0x0028
        /*0078*/ 	.byte	0x00, 0xf0, 0x21, 0x00


	//----- nvinfo : EIATTR_KPARAM_INFO
	.align		4
.L_583:
        /*007c*/ 	.byte	0x04, 0x17
        /*007e*/ 	.short	(.L_585 - .L_584)
.L_584:
        /*0080*/ 	.word	0x00000000
        /*0084*/ 	.short	0x0004
        /*0086*/ 	.short	0x0020
        /*0088*/ 	.byte	0x00, 0xf0, 0x21, 0x00


	//----- nvinfo : EIATTR_KPARAM_INFO
	.align		4
.L_585:
        /*008c*/ 	.byte	0x04, 0x17
        /*008e*/ 	.short	(.L_587 - .L_586)
.L_586:
        /*0090*/ 	.word	0x00000000
        /*0094*/ 	.short	0x0003
        /*0096*/ 	.short	0x0018
        /*0098*/ 	.byte	0x00, 0xf0, 0x21, 0x00


	//----- nvinfo : EIATTR_KPARAM_INFO
	.align		4
.L_587:
        /*009c*/ 	.byte	0x04, 0x17
        /*009e*/ 	.short	(.L_589 - .L_588)
.L_588:
        /*00a0*/ 	.word	0x00000000
        /*00a4*/ 	.short	0x0002
        /*00a6*/ 	.short	0x0010
        /*00a8*/ 	.byte	0x00, 0xf0, 0x21, 0x00


	//----- nvinfo : EIATTR_KPARAM_INFO
	.align		4
.L_589:
        /*00ac*/ 	.byte	0x04, 0x17
        /*00ae*/ 	.short	(.L_591 - .L_590)
.L_590:
        /*00b0*/ 	.word	0x00000000
        /*00b4*/ 	.short	0x0001
        /*00b6*/ 	.short	0x0008
        /*00b8*/ 	.byte	0x00, 0xf0, 0x21, 0x00


	//----- nvinfo : EIATTR_KPARAM_INFO
	.align		4
.L_591:
        /*00bc*/ 	.byte	0x04, 0x17
        /*00be*/ 	.short	(.L_593 - .L_592)
.L_592:
        /*00c0*/ 	.word	0x00000000
        /*00c4*/ 	.short	0x0000
        /*00c6*/ 	.short	0x0000
        /*00c8*/ 	.byte	0x00, 0xf0, 0x21, 0x00


	//----- nvinfo : EIATTR_MAXREG_COUNT
	.align		4
.L_593:
        /*00cc*/ 	.byte	0x03, 0x1b
        /*00ce*/ 	.short	0x00ff


	//----- nvinfo : EIATTR_NUM_BARRIERS
	.align		4
        /*00d0*/ 	.byte	0x02, 0x4c
        /*00d2*/ 	.byte	0x01
	.zero		1


	//----- nvinfo : EIATTR_MERCURY_ISA_VERSION
	.align		4
        /*00d4*/ 	.byte	0x03, 0x5f
        /*00d6*/ 	.short	0x0000


	//----- nvinfo : EIATTR_COOP_GROUP_MASK_REGIDS
	.align		4
        /*00d8*/ 	.byte	0x04, 0x29
        /*00da*/ 	.short	(.L_595 - .L_594)


	//   ....[0]....
.L_594:
        /*00dc*/ 	.word	0xffffffff


	//   ....[1]....
        /*00e0*/ 	.word	0xffffffff


	//   ....[2]....
        /*00e4*/ 	.word	0xffffffff


	//   ....[3]....
        /*00e8*/ 	.word	0xffffffff


	//   ....[4]....
        /*00ec*/ 	.word	0xffffffff


	//   ....[5]....
        /*00f0*/ 	.word	0xffffffff


	//   ....[6]....
        /*00f4*/ 	.word	0xffffffff


	//   ....[7]....
        /*00f8*/ 	.word	0xffffffff


	//   ....[8]....
        /*00fc*/ 	.word	0xffffffff


	//   ....[9]....
        /*0100*/ 	.word	0xffffffff


	//----- nvinfo : EIATTR_COOP_GROUP_INSTR_OFFSETS
	.align		4
.L_595:
        /*0104*/ 	.byte	0x04, 0x28
        /*0106*/ 	.short	(.L_597 - .L_596)


	//   ....[0]....
.L_596:
        /*0108*/ 	.word	0x00000b50


	//   ....[1]....
        /*010c*/ 	.word	0x00000b80


	//   ....[2]....
        /*0110*/ 	.word	0x00000ba0


	//   ....[3]....
        /*0114*/ 	.word	0x00000bc0


	//   ....[4]....
        /*0118*/ 	.word	0x00000bf0


	//   ....[5]....
        /*011c*/ 	.word	0x000010e0


	//   ....[6]....
        /*0120*/ 	.word	0x00001120


	//   ....[7]....
        /*0124*/ 	.word	0x00001170


	//   ....[8]....
        /*0128*/ 	.word	0x00001190


	//   ....[9]....
        /*012c*/ 	.word	0x000011b0


	//----- nvinfo : EIATTR_EXIT_INSTR_OFFSETS
	.align		4
.L_597:
        /*0130*/ 	.byte	0x04, 0x1c
        /*0132*/ 	.short	(.L_599 - .L_598)


	//   ....[0]....
.L_598:
        /*0134*/ 	.word	0x00001510


	//   ....[1]....
        /*0138*/ 	.word	0x000016d0


	//----- nvinfo : EIATTR_CRS_STACK_SIZE
	.align		4
.L_599:
        /*013c*/ 	.byte	0x04, 0x1e
        /*013e*/ 	.short	(.L_601 - .L_600)
.L_600:
        /*0140*/ 	.word	0x00000000
.L_601:


//--------------------- .nv.info._ZN4vllm15rms_norm_kernelIN3c108BFloat16ELi2ELi4EEEvPT_PKS3_lllllS6_fii --------------------------
	.section	.nv.info._ZN4vllm15rms_norm_kernelIN3c108BFloat16ELi2ELi4EEEvPT_PKS3_lllllS6_fii,"",@"SHT_CUDA_INFO"
	.sectionflags	@""
	.align	4


	//----- nvinfo : EIATTR_CUDA_API_VERSION
	.align		4
        /*0000*/ 	.byte	0x04, 0x37
        /*0002*/ 	.short	(.L_603 - .L_602)
.L_602:
        /*0004*/ 	.word	0x00000082


	//----- nvinfo : EIATTR_SW2861232_WAR
	.align		4
.L_603:
        /*0008*/ 	.byte	0x01, 0x35
	.zero		2


	//----- nvinfo : EIATTR_PARAM_CBANK
	.align		4
        /*000c*/ 	.byte	0x04, 0x0a
        /*000e*/ 	.short	(.L_605 - .L_604)
	.align		4
.L_604:
        /*0010*/ 	.word	index@(.nv.constant0._ZN4vllm15rms_norm_kernelIN3c108BFloat16ELi2ELi4EEEvPT_PKS3_lllllS6_fii)
        /*0014*/ 	.short	0x0160
        /*0016*/ 	.short	0x004c


	//----- nvinfo : EIATTR_CBANK_PARAM_SIZE
	.align		4
.L_605:
        /*0018*/ 	.byte	0x03, 0x19
        /*001a*/ 	.short	0x004c


	//----- nvinfo : EIATTR_KPARAM_INFO
	.align		4
        /*001c*/ 	.byte	0x04, 0x17
        /*001e*/ 	.short	(.L_607 - .L_606)
.L_606:
        /*0020*/ 	.word	0x00000000
        /*0024*/ 	.short	0x000a
        /*0026*/ 	.short	0x0048
        /*0028*/ 	.byte	0x00, 0xf0, 0x11, 0x00


	//----- nvinfo : EIATTR_KPARAM_INFO
	.align		4
.L_607:
        /*002c*/ 	.byte	0x04, 0x17
        /*002e*/ 	.short	(.L_609 - .L_608)
.L_608:
        /*0030*/ 	.word	0x00000000
        /*0034*/ 	.short	0x0009
        /*0036*/ 	.short	0x0044
        /*0038*/ 	.byte	0x00, 0xf0, 0x11, 0x00


	//----- nvinfo : EIATTR_KPARAM_INFO
	.align		4
.L_609:
        /*003c*/ 	.byte	0x04, 0x17
        /*003e*/ 	.short	(.L_611 - .L_610)
.L_610:
        /*0040*/ 	.word	0x00000000
        /*0044*/ 	.short	0x0008
        /*0046*/ 	.short	0x0040
        /*0048*/ 	.byte	0x00, 0xf0, 0x11, 0x00


	//----- nvinfo : EIATTR_KPARAM_INFO
	.align		4
.L_611:
        /*004c*/ 	.byte	0x04, 0x17
        /*004e*/ 	.short	(.L_613 - .L_612)
.L_612:
        /*0050*/ 	.word	0x00000000
        /*0054*/ 	.short	0x0007
        /*0056*/ 	.short	0x0038
        /*0058*/ 	.byte	0x00, 0xf0, 0x21, 0x00


	//----- nvinfo : EIATTR_KPARAM_INFO
	.align		4
.L_613:
        /*005c*/ 	.byte	0x04, 0x17
        /*005e*/ 	.short	(.L_615 - .L_614)
.L_614:
        /*0060*/ 	.word	0x00000000
        /*0064*/ 	.short	0x0006
        /*0066*/ 	.short	0x0030
        /*0068*/ 	.byte	0x00, 0xf0, 0x21, 0x00


	//----- nvinfo : EIATTR_KPARAM_INFO
	.align		4
.L_615:
        /*006c*/ 	.byte	0x04, 0x17
        /*006e*/ 	.short	(.L_617 - .L_616)
.L_616:
        /*0070*/ 	.word	0x00000000
        /*0074*/ 	.short	0x0005
        /*0076*/ 	.short	0x0028
        /*0078*/ 	.byte	0x00, 0xf0, 0x21, 0x00


	//----- nvinfo : EIATTR_KPARAM_INFO
	.align		4
.L_617:
        /*007c*/ 	.byte	0x04, 0x17
        /*007e*/ 	.short	(.L_619 - .L_618)
.L_618:
        /*0080*/ 	.word	0x00000000
        /*0084*/ 	.short	0x0004
        /*0086*/ 	.short	0x0020
        /*0088*/ 	.byte	0x00, 0xf0, 0x21, 0x00


	//----- nvinfo : EIATTR_KPARAM_INFO
	.align		4
.L_619:
        /*008c*/ 	.byte	0x04, 0x17
        /*008e*/ 	.short	(.L_621 - .L_620)
.L_620:
        /*0090*/ 	.word	0x00000000
        /*0094*/ 	.short	0x0003
        /*0096*/ 	.short	0x0018
        /*0098*/ 	.byte	0x00, 0xf0, 0x21, 0x00


	//----- nvinfo : EIATTR_KPARAM_INFO
	.align		4
.L_621:
        /*009c*/ 	.byte	0x04, 0x17
        /*009e*/ 	.short	(.L_623 - .L_622)
.L_622:
        /*00a0*/ 	.word	0x00000000
        /*00a4*/ 	.short	0x0002
        /*00a6*/ 	.short	0x0010
        /*00a8*/ 	.byte	0x00, 0xf0, 0x21, 0x00


	//----- nvinfo : EIATTR_KPARAM_INFO
	.align		4
.L_623:
        /*00ac*/ 	.byte	0x04, 0x17
        /*00ae*/ 	.short	(.L_625 - .L_624)
.L_624:
        /*00b0*/ 	.word	0x00000000
        /*00b4*/ 	.short	0x0001
        /*00b6*/ 	.short	0x0008
        /*00b8*/ 	.byte	0x00, 0xf0, 0x21, 0x00


	//----- nvinfo : EIATTR_KPARAM_INFO
	.align		4
.L_625:
        /*00bc*/ 	.byte	0x04, 0x17
        /*00be*/ 	.short	(.L_627 - .L_626)
.L_626:
        /*00c0*/ 	.word	0x00000000
        /*00c4*/ 	.short	0x0000
        /*00c6*/ 	.short	0x0000
        /*00c8*/ 	.byte	0x00, 0xf0, 0x21, 0x00


	//----- nvinfo : EIATTR_MAXREG_COUNT
	.align		4
.L_627:
        /*00cc*/ 	.byte	0x03, 0x1b
        /*00ce*/ 	.short	0x00ff


	//----- nvinfo : EIATTR_NUM_BARRIERS
	.align		4
        /*00d0*/ 	.byte	0x02, 0x4c
        /*00d2*/ 	.byte	0x01
	.zero		1


	//----- nvinfo : EIATTR_MERCURY_ISA_VERSION
	.align		4
        /*00d4*/ 	.byte	0x03, 0x5f
        /*00d6*/ 	.short	0x0000


	//----- nvinfo : EIATTR_COOP_GROUP_MASK_REGIDS
	.align		4
        /*00d8*/ 	.byte	0x04, 0x29
        /*00da*/ 	.short	(.L_629 - .L_628)


	//   ....[0]....
.L_628:
        /*00dc*/ 	.word	0xffffffff


	//   ....[1]....
        /*00e0*/ 	.word	0xffffffff


	//   ....[2]....
        /*00e4*/ 	.word	0xffffffff


	//   ....[3]....
        /*00e8*/ 	.word	0xffffffff


	//   ....[4]....
        /*00ec*/ 	.word	0xffffffff


	//   ....[5]....
        /*00f0*/ 	.word	0xffffffff


	//   ....[6]....
        /*00f4*/ 	.word	0xffffffff


	//   ....[7]....
        /*00f8*/ 	.word	0xffffffff


	//   ....[8]....
        /*00fc*/ 	.word	0xffffffff


	//   ....[9]....
        /*0100*/ 	.word	0xffffffff


	//----- nvinfo : EIATTR_COOP_GROUP_INSTR_OFFSETS
	.align		4
.L_629:
        /*0104*/ 	.byte	0x04, 0x28
        /*0106*/ 	.short	(.L_631 - .L_630)


	//   ....[0]....
.L_630:
        /*0108*/ 	.word	0x00000b30


	//   ....[1]....
        /*010c*/ 	.word	0x00000b50


	//   ....[2]....
        /*0110*/ 	.word	0x00000b70


	//   ....[3]....
        /*0114*/ 	.word	0x00000b90


	//   ....[4]....
        /*0118*/ 	.word	0x00000bd0


	//   ....[5]....
        /*011c*/ 	.word	0x000010c0


	//   ....[6]....
        /*0120*/ 	.word	0x00001100


	//   ....[7]....
        /*0124*/ 	.word	0x00001150


	//   ....[8]....
        /*0128*/ 	.word	0x00001170


	//   ....[9]....
        /*012c*/ 	.word	0x00001190


	//----- nvinfo : EIATTR_EXIT_INSTR_OFFSETS
	.align		4
.L_631:
        /*0130*/ 	.byte	0x04, 0x1c
        /*0132*/ 	.short	(.L_633 - .L_632)


	//   ....[0]....
.L_632:
        /*0134*/ 	.word	0x00001520


	//   ....[1]....
        /*0138*/ 	.word	0x000016f0


	//----- nvinfo : EIATTR_CRS_STACK_SIZE
	.align		4
.L_633:
        /*013c*/ 	.byte	0x04, 0x1e
        /*013e*/ 	.short	(.L_635 - .L_634)
.L_634:
        /*0140*/ 	.word	0x00000000
.L_635:


//--------------------- .nv.info._ZN4vllm15rms_norm_kernelIN3c108BFloat16ELi4ELi4EEEvPT_PKS3_lllllS6_fii --------------------------
	.section	.nv.info._ZN4vllm15rms_norm_kernelIN3c108BFloat16ELi4ELi4EEEvPT_PKS3_lllllS6_fii,"",@"SHT_CUDA_INFO"
	.sectionflags	@""
	.align	4


	//----- nvinfo : EIATTR_CUDA_API_VERSION
	.align		4
        /*0000*/ 	.byte	0x04, 0x37
        /*0002*/ 	.short	(.L_637 - .L_636)
.L_636:
        /*0004*/ 	.word	0x00000082


	//----- nvinfo : EIATTR_SW2861232_WAR
	.align		4
.L_637:
        /*0008*/ 	.byte	0x01, 0x35
	.zero		2


	//----- nvinfo : EIATTR_PARAM_CBANK
	.align		4
        /*000c*/ 	.byte	0x04, 0x0a
        /*000e*/ 	.short	(.L_639 - .L_638)
	.align		4
.L_638:
        /*0010*/ 	.word	index@(.nv.constant0._ZN4vllm15rms_norm_kernelIN3c108BFloat16ELi4ELi4EEEvPT_PKS3_lllllS6_fii)
        /*0014*/ 	.short	0x0160
        /*0016*/ 	.short	0x004c


	//----- nvinfo : EIATTR_CBANK_PARAM_SIZE
	.align		4
.L_639:
        /*0018*/ 	.byte	0x03, 0x19
        /*001a*/ 	.short	0x004c


	//----- nvinfo : EIATTR_KPARAM_INFO
	.align		4
        /*001c*/ 	.byte	0x04, 0x17
        /*001e*/ 	.short	(.L_641 - .L_640)
.L_640:
        /*0020*/ 	.word	0x00000000
        /*0024*/ 	.short	0x000a
        /*0026*/ 	.short	0x0048
        /*0028*/ 	.byte	0x00, 0xf0, 0x11, 0x00


	//----- nvinfo : EIATTR_KPARAM_INFO
	.align		4
.L_641:
        /*002c*/ 	.byte	0x04, 0x17
        /*002e*/ 	.short	(.L_643 - .L_642)
.L_642:
        /*0030*/ 	.word	0x00000000
        /*0034*/ 	.short	0x0009
        /*0036*/ 	.short	0x0044
        /*0038*/ 	.byte	0x00, 0xf0, 0x11, 0x00


	//----- nvinfo : EIATTR_KPARAM_INFO
	.align		4
.L_643:
        /*003c*/ 	.byte	0x04, 0x17
        /*003e*/ 	.short	(.L_645 - .L_644)
.L_644:
        /*0040*/ 	.word	0x00000000
        /*0044*/ 	.short	0x0008
        /*0046*/ 	.short	0x0040
        /*0048*/ 	.byte	0x00, 0xf0, 0x11, 0x00


	//----- nvinfo : EIATTR_KPARAM_INFO
	.align		4
.L_645:
        /*004c*/ 	.byte	0x04, 0x17
        /*004e*/ 	.short	(.L_647 - .L_646)
.L_646:
        /*0050*/ 	.word	0x00000000
        /*0054*/ 	.short	0x0007
        /*0056*/ 	.short	0x0038
        /*0058*/ 	.byte	0x00, 0xf0, 0x21, 0x00


	//----- nvinfo : EIATTR_KPARAM_INFO
	.align		4
.L_647:
        /*005c*/ 	.byte	0x04, 0x17
        /*005e*/ 	.short	(.L_649 - .L_648)
.L_648:
        /*0060*/ 	.word	0x00000000
        /*0064*/ 	.short	0x0006
        /*0066*/ 	.short	0x0030
        /*0068*/ 	.byte	0x00, 0xf0, 0x21, 0x00


	//----- nvinfo : EIATTR_KPARAM_INFO
	.align		4
.L_649:
        /*006c*/ 	.byte	0x04, 0x17
        /*006e*/ 	.short	(.L_651 - .L_650)
.L_650:
        /*0070*/ 	.word	0x00000000
        /*0074*/ 	.short	0x0005
        /*0076*/ 	.short	0x0028
        /*0078*/ 	.byte	0x00, 0xf0, 0x21, 0x00


	//----- nvinfo : EIATTR_KPARAM_INFO
	.align		4
.L_651:
        /*007c*/ 	.byte	0x04, 0x17
        /*007e*/ 	.short	(.L_653 - .L_652)
.L_652:
        /*0080*/ 	.word	0x00000000
        /*0084*/ 	.short	0x0004
        /*0086*/ 	.short	0x0020
        /*0088*/ 	.byte	0x00, 0xf0, 0x21, 0x00


	//----- nvinfo : EIATTR_KPARAM_INFO
	.align		4
.L_653:
        /*008c*/ 	.byte	0x04, 0x17
        /*008e*/ 	.short	(.L_655 - .L_654)
.L_654:
        /*0090*/ 	.word	0x00000000
        /*0094*/ 	.short	0x0003
        /*0096*/ 	.short	0x0018
        /*0098*/ 	.byte	0x00, 0xf0, 0x21, 0x00


	//----- nvinfo : EIATTR_KPARAM_INFO
	.align		4
.L_655:
        /*009c*/ 	.byte	0x04, 0x17
        /*009e*/ 	.short	(.L_657 - .L_656)
.L_656:
        /*00a0*/ 	.word	0x00000000
        /*00a4*/ 	.short	0x0002
        /*00a6*/ 	.short	0x0010
        /*00a8*/ 	.byte	0x00, 0xf0, 0x21, 0x00


	//----- nvinfo : EIATTR_KPARAM_INFO
	.align		4
.L_657:
        /*00ac*/ 	.byte	0x04, 0x17
        /*00ae*/ 	.short	(.L_659 - .L_658)
.L_658:
        /*00b0*/ 	.word	0x00000000
        /*00b4*/ 	.short	0x0001
        /*00b6*/ 	.short	0x0008
        /*00b8*/ 	.byte	0x00, 0xf0, 0x21, 0x00


	//----- nvinfo : EIATTR_KPARAM_INFO
	.align		4
.L_659:
        /*00bc*/ 	.byte	0x04, 0x17
        /*00be*/ 	.short	(.L_661 - .L_660)
.L_660:
        /*00c0*/ 	.word	0x00000000
        /*00c4*/ 	.short	0x0000
        /*00c6*/ 	.short	0x0000
        /*00c8*/ 	.byte	0x00, 0xf0, 0x21, 0x00


	//----- nvinfo : EIATTR_MAXREG_COUNT
	.align		4
.L_661:
        /*00cc*/ 	.byte	0x03, 0x1b
        /*00ce*/ 	.short	0x00ff


	//----- nvinfo : EIATTR_NUM_BARRIERS
	.align		4
        /*00d0*/ 	.byte	0x02, 0x4c
        /*00d2*/ 	.byte	0x01
	.zero		1


	//----- nvinfo : EIATTR_MERCURY_ISA_VERSION
	.align		4
        /*00d4*/ 	.byte	0x03, 0x5f
        /*00d6*/ 	.short	0x0000


	//----- nvinfo : EIATTR_COOP_GROUP_MASK_REGIDS
	.align		4
        /*00d8*/ 	.byte	0x04, 0x29
        /*00da*/ 	.short	(.L_663 - .L_662)


	//   ....[0]....
.L_662:
        /*00dc*/ 	.word	0xffffffff


	//   ....[1]....
        /*00e0*/ 	.word	0xffffffff


	//   ....[2]....
        /*00e4*/ 	.word	0xffffffff


	//   ....[3]....
        /*00e8*/ 	.word	0xffffffff


	//   ....[4]....
        /*00ec*/ 	.word	0xffffffff


	//   ....[5]....
        /*00f0*/ 	.word	0xffffffff


	//   ....[6]....
        /*00f4*/ 	.word	0xffffffff


	//   ....[7]....
        /*00f8*/ 	.word	0xffffffff


	//   ....[8]....
        /*00fc*/ 	.word	0xffffffff


	//   ....[9]....
        /*0100*/ 	.word	0xffffffff


	//----- nvinfo : EIATTR_COOP_GROUP_INSTR_OFFSETS
	.align		4
.L_663:
        /*0104*/ 	.byte	0x04, 0x28
        /*0106*/ 	.short	(.L_665 - .L_664)


	//   ....[0]....
.L_664:
        /*0108*/ 	.word	0x00000be0


	//   ....[1]....
        /*010c*/ 	.word	0x00000c10


	//   ....[2]....
        /*0110*/ 	.word	0x00000c30


	//   ....[3]....
        /*0114*/ 	.word	0x00000c50


	//   ....[4]....
        /*0118*/ 	.word	0x00000c80


	//   ....[5]....
        /*011c*/ 	.word	0x00001170


	//   ....[6]....
        /*0120*/ 	.word	0x000011b0


	//   ....[7]....
        /*0124*/ 	.word	0x00001200


	//   ....[8]....
        /*0128*/ 	.word	0x00001220


	//   ....[9]....
        /*012c*/ 	.word	0x00001240


	//----- nvinfo : EIATTR_EXIT_INSTR_OFFSETS
	.align		4
.L_665:
        /*0130*/ 	.byte	0x04, 0x1c
        /*0132*/ 	.short	(.L_667 - .L_666)


	//   ....[0]....
.L_666:
        /*0134*/ 	.word	0x000015d0


	//   ....[1]....
        /*0138*/ 	.word	0x00001870


	//----- nvinfo : EIATTR_CRS_STACK_SIZE
	.align		4
.L_667:
        /*013c*/ 	.byte	0x04, 0x1e
        /*013e*/ 	.short	(.L_669 - .L_668)
.L_668:
        /*0140*/ 	.word	0x00000000
.L_669:


//--------------------- .nv.info._ZN4vllm15rms_norm_kernelIN3c108BFloat16ELi8ELi4EEEvPT_PKS3_lllllS6_fii --------------------------
	.section	.nv.info._ZN4vllm15rms_norm_kernelIN3c108BFloat16ELi8ELi4EEEvPT_PKS3_lllllS6_fii,"",@"SHT_CUDA_INFO"
	.sectionflags	@""
	.align	4


	//----- nvinfo : EIATTR_CUDA_API_VERSION
	.align		4
        /*0000*/ 	.byte	0x04, 0x37
        /*0002*/ 	.short	(.L_671 - .L_670)
.L_670:
        /*0004*/ 	.word	0x00000082


	//----- nvinfo : EIATTR_SW2861232_WAR
	.align		4
.L_671:
        /*0008*/ 	.byte	0x01, 0x35
	.zero		2


	//----- nvinfo : EIATTR_PARAM_CBANK
	.align		4
        /*000c*/ 	.byte	0x04, 0x0a
        /*000e*/ 	.short	(.L_673 - .L_672)
	.align		4
.L_672:
        /*0010*/ 	.word	index@(.nv.constant0._ZN4vllm15rms_norm_kernelIN3c108BFloat16ELi8ELi4EEEvPT_PKS3_lllllS6_fii)
        /*0014*/ 	.short	0x0160
        /*0016*/ 	.short	0x004c


	//----- nvinfo : EIATTR_CBANK_PARAM_SIZE
	.align		4
.L_673:
        /*0018*/ 	.byte	0x03, 0x19
        /*001a*/ 	.short	0x004c


	//----- nvinfo : EIATTR_KPARAM_INFO
	.align		4
        /*001c*/ 	.byte	0x04, 0x17
        /*001e*/ 	.short	(.L_675 - .L_674)
.L_674:
        /*0020*/ 	.word	0x00000000
        /*0024*/ 	.short	0x000a
        /*0026*/ 	.short	0x0048
        /*0028*/ 	.byte	0x00, 0xf0, 0x11, 0x00


	//----- nvinfo : EIATTR_KPARAM_INFO
	.align		4
.L_675:
        /*002c*/ 	.byte	0x04, 0x17
        /*002e*/ 	.short	(.L_677 - .L_676)
.L_676:
        /*0030*/ 	.word	0x00000000
        /*0034*/ 	.short	0x0009
        /*0036*/ 	.short	0x0044
        /*0038*/ 	.byte	0x00, 0xf0, 0x11, 0x00


	//----- nvinfo : EIATTR_KPARAM_INFO
	.align		4
.L_677:
        /*003c*/ 	.byte	0x04, 0x17
        /*003e*/ 	.short	(.L_679 - .L_678)
.L_678:
        /*0040*/ 	.word	0x00000000
        /*0044*/ 	.short	0x0008
        /*0046*/ 	.short	0x0040
        /*0048*/ 	.byte	0x00, 0xf0, 0x11, 0x00


	//----- nvinfo : EIATTR_KPARAM_INFO
	.align		4
.L_679:
        /*004c*/ 	.byte	0x04, 0x17
        /*004e*/ 	.short	(.L_681 - .L_680)
.L_680:
        /*0050*/ 	.word	0x00000000
        /*0054*/ 	.short	0x0007
        /*0056*/ 	.short	0x0038
        /*0058*/ 	.byte	0x00, 0xf0, 0x21, 0x00


	//----- nvinfo : EIATTR_KPARAM_INFO
	.align		4
.L_681:
        /*005c*/ 	.byte	0x04, 0x17
        /*005e*/ 	.short	(.L_683 - .L_682)
.L_682:
        /*0060*/ 	.word	0x00000000
        /*0064*/ 	.short	0x0006
        /*0066*/ 	.short	0x0030
        /*0068*/ 	.byte	0x00, 0xf0, 0x21, 0x00


	//----- nvinfo : EIATTR_KPARAM_INFO
	.align		4
.L_683:
        /*006c*/ 	.byte	0x04, 0x17
        /*006e*/ 	.short	(.L_685 - .L_684)
.L_684:
        /*0070*/ 	.word	0x00000000
        /*0074*/ 	.short	0x0005
        /*0076*/ 	.short	0x0028
        /*0078*/ 	.byte	0x00, 0xf0, 0x21, 0x00


	//----- nvinfo : EIATTR_KPARAM_INFO
	.align		4
.L_685:
        /*007c*/ 	.byte	0x04, 0x17
        /*007e*/ 	.short	(.L_687 - .L_686)
.L_686:
        /*0080*/ 	.word	0x00000000
        /*0084*/ 	.short	0x0004
        /*0086*/ 	.short	0x0020
        /*0088*/ 	.byte	0x00, 0xf0, 0x21, 0x00


	//----- nvinfo : EIATTR_KPARAM_INFO
	.align		4
.L_687:
        /*008c*/ 	.byte	0x04, 0x17
        /*008e*/ 	.short	(.L_689 - .L_688)
.L_688:
        /*0090*/ 	.word	0x00000000
        /*0094*/ 	.short	0x0003
        /*0096*/ 	.short	0x0018
        /*0098*/ 	.byte	0x00, 0xf0, 0x21, 0x00


	//----- nvinfo : EIATTR_KPARAM_INFO
	.align		4
.L_689:
        /*009c*/ 	.byte	0x04, 0x17
        /*009e*/ 	.short	(.L_691 - .L_690)
.L_690:
        /*00a0*/ 	.word	0x00000000
        /*00a4*/ 	.short	0x0002
        /*00a6*/ 	.short	0x0010
        /*00a8*/ 	.byte	0x00, 0xf0, 0x21, 0x00


	//----- nvinfo : EIATTR_KPARAM_INFO
	.align		4
.L_691:
        /*00ac*/ 	.byte	0x04, 0x17
        /*00ae*/ 	.short	(.L_693 - .L_692)
.L_692:
        /*00b0*/ 	.word	0x00000000
        /*00b4*/ 	.short	0x0001
        /*00b6*/ 	.short	0x0008
        /*00b8*/ 	.byte	0x00, 0xf0, 0x21, 0x00


	//----- nvinfo : EIATTR_KPARAM_INFO
	.align		4
.L_693:
        /*00bc*/ 	.byte	0x04, 0x17
        /*00be*/ 	.short	(.L_695 - .L_694)
.L_694:
        /*00c0*/ 	.word	0x00000000
        /*00c4*/ 	.short	0x0000
        /*00c6*/ 	.short	0x0000
        /*00c8*/ 	.byte	0x00, 0xf0, 0x21, 0x00


	//----- nvinfo : EIATTR_MAXREG_COUNT
	.align		4
.L_695:
        /*00cc*/ 	.byte	0x03, 0x1b
        /*00ce*/ 	.short	0x00ff


	//----- nvinfo : EIATTR_NUM_BARRIERS
	.align		4
        /*00d0*/ 	.byte	0x02, 0x4c
        /*00d2*/ 	.byte	0x01
	.zero		1


	//----- nvinfo : EIATTR_MERCURY_ISA_VERSION
	.align		4
        /*00d4*/ 	.byte	0x03, 0x5f
        /*00d6*/ 	.short	0x0000


	//----- nvinfo : EIATTR_COOP_GROUP_MASK_REGIDS
	.align		4
        /*00d8*/ 	.byte	0x04, 0x29
        /*00da*/ 	.short	(.L_697 - .L_696)


	//   ....[0]....
.L_696:
        /*00dc*/ 	.word	0xffffffff


	//   ....[1]....
        /*00e0*/ 	.word	0xffffffff


	//   ....[2]....
        /*00e4*/ 	.word	0xffffffff


	//   ....[3]....
        /*00e8*/ 	.word	0xffffffff


	//   ....[4]....
        /*00ec*/ 	.word	0xffffffff


	//   ....[5]....
        /*00f0*/ 	.word	0xffffffff


	//   ....[6]....
        /*00f4*/ 	.word	0xffffffff


	//   ....[7]....
        /*00f8*/ 	.word	0xffffffff


	//   ....[8]....
        /*00fc*/ 	.word	0xffffffff


	//   ....[9]....
        /*0100*/ 	.word	0xffffffff


	//----- nvinfo : EIATTR_COOP_GROUP_INSTR_OFFSETS
	.align		4
.L_697:
        /*0104*/ 	.byte	0x04, 0x28
        /*0106*/ 	.short	(.L_699 - .L_698)


	//   ....[0]....
.L_698:
        /*0108*/ 	.word	0x00000d20


	//   ....[1]....
        /*010c*/ 	.word	0x00000d40


	//   ....[2]....
        /*0110*/ 	.word	0x00000d60


	//   ....[3]....
        /*0114*/ 	.word	0x00000d80


	//   ....[4]....
        /*0118*/ 	.word	0x00000db0


	//   ....[5]....
        /*011c*/ 	.word	0x000012a0


	//   ....[6]....
        /*0120*/ 	.word	0x000012e0


	//   ....[7]....
        /*0124*/ 	.word	0x00001330


	//   ....[8]....
        /*0128*/ 	.word	0x00001350


	//   ....[9]....
        /*012c*/ 	.word	0x00001370


	//----- nvinfo : EIATTR_EXIT_INSTR_OFFSETS
	.align		4
.L_699:
        /*0130*/ 	.byte	0x04, 0x1c
        /*0132*/ 	.short	(.L_701 - .L_700)


	//   ....[0]....
.L_700:
        /*0134*/ 	.word	0x00001700


	//   ....[1]....
        /*0138*/ 	.word	0x00001b40


	//----- nvinfo : EIATTR_CRS_STACK_SIZE
	.align		4
.L_701:
        /*013c*/ 	.byte	0x04, 0x1e
        /*013e*/ 	.short	(.L_703 - .L_702)
.L_702:
        /*0140*/ 	.word	0x00000000
.L_703:


//--------------------- .nv.info._ZN4vllm15rms_norm_kernelIN3c108BFloat16ELi16ELi4EEEvPT_PKS3_lllllS6_fii --------------------------
	.section	.nv.info._ZN4vllm15rms_norm_kernelIN3c108BFloat16ELi16ELi4EEEvPT_PKS3_lllllS6_fii,"",@"SHT_CUDA_INFO"
	.sectionflags	@""
	.align	4


	//----- nvinfo : EIATTR_CUDA_API_VERSION
	.align		4
        /*0000*/ 	.byte	0x04, 0x37
        /*0002*/ 	.short	(.L_705 - .L_704)
.L_704:
        /*0004*/ 	.word	0x00000082


	//----- nvinfo : EIATTR_SW2861232_WAR
	.align		4
.L_705:
        /*0008*/ 	.byte	0x01, 0x35
	.zero		2


	//----- nvinfo : EIATTR_PARAM_CBANK
	.align		4
        /*000c*/ 	.byte	0x04, 0x0a
        /*000e*/ 	.short	(.L_707 - .L_706)
	.align		4
.L_706:
        /*0010*/ 	.word	index@(.nv.constant0._ZN4vllm15rms_norm_kernelIN3c108BFloat16ELi16ELi4EEEvPT_PKS3_lllllS6_fii)
        /*0014*/ 	.short	0x0160
        /*0016*/ 	.short	0x004c


	//----- nvinfo : EIATTR_CBANK_PARAM_SIZE
	.align		4
.L_707:
        /*0018*/ 	.byte	0x03, 0x19
        /*001a*/ 	.short	0x004c


	//----- nvinfo : EIATTR_KPARAM_INFO
	.align		4
        /*001c*/ 	.byte	0x04, 0x17
        /*001e*/ 	.short	(.L_709 - .L_708)
.L_708:
        /*0020*/ 	.word	0x00000000
        /*0024*/ 	.short	0x000a
        /*0026*/ 	.short	0x0048
        /*0028*/ 	.byte	0x00, 0xf0, 0x11, 0x00


	//----- nvinfo : EIATTR_KPARAM_INFO
	.align		4
.L_709:
        /*002c*/ 	.byte	0x04, 0x17
        /*002e*/ 	.short	(.L_711 - .L_710)
.L_710:
        /*0030*/ 	.word	0x00000000
        /*0034*/ 	.short	0x0009
        /*0036*/ 	.short	0x0044
        /*0038*/ 	.byte	0x00, 0xf0, 0x11, 0x00


	//----- nvinfo : EIATTR_KPARAM_INFO
	.align		4
.L_711:
        /*003c*/ 	.byte	0x04, 0x17
        /*003e*/ 	.short	(.L_713 - .L_712)
.L_712:
        /*0040*/ 	.word	0x00000000
        /*0044*/ 	.short	0x0008
        /*0046*/ 	.short	0x0040
        /*0048*/ 	.byte	0x00, 0xf0, 0x11, 0x00


	//----- nvinfo : EIATTR_KPARAM_INFO
	.align		4
.L_713:
        /*004c*/ 	.byte	0x04, 0x17
        /*004e*/ 	.short	(.L_715 - .L_714)
.L_714:
        /*0050*/ 	.word	0x00000000
        /*0054*/ 	.short	0x0007
        /*0056*/ 	.short	0x0038
        /*0058*/ 	.byte	0x00, 0xf0, 0x21, 0x00


	//----- nvinfo : EIATTR_KPARAM_INFO
	.align		4
.L_715:
        /*005c*/ 	.byte	0x04, 0x17
        /*005e*/ 	.short	(.L_717 - .L_716)
.L_716:
        /*0060*/ 	.word	0x00000000
        /*0064*/ 	.short	0x0006
        /*0066*/ 	.short	0x0030
        /*0068*/ 	.byte	0x00, 0xf0, 0x21, 0x00


	//----- nvinfo : EIATTR_KPARAM_INFO
	.align		4
.L_717:
        /*006c*/ 	.byte	0x04, 0x17
        /*006e*/ 	.short	(.L_719 - .L_718)
.L_718:
        /*0070*/ 	.word	0x00000000
        /*0074*/ 	.short	0x0005
        /*0076*/ 	.short	0x0028
        /*0078*/ 	.byte	0x00, 0xf0, 0x21, 0x00


	//----- nvinfo : EIATTR_KPARAM_INFO
	.align		4
.L_719:
        /*007c*/ 	.byte	0x04, 0x17
        /*007e*/ 	.short	(.L_721 - .L_720)
.L_720:
        /*0080*/ 	.word	0x00000000
        /*0084*/ 	.short	0x0004
        /*0086*/ 	.short	0x0020
        /*0088*/ 	.byte	0x00, 0xf0, 0x21, 0x00


	//----- nvinfo : EIATTR_KPARAM_INFO
	.align		4
.L_721:
        /*008c*/ 	.byte	0x04, 0x17
        /*008e*/ 	.short	(.L_723 - .L_722)
.L_722:
        /*0090*/ 	.word	0x00000000
        /*0094*/ 	.short	0x0003
        /*0096*/ 	.short	0x0018
        /*0098*/ 	.byte	0x00, 0xf0, 0x21, 0x00


	//----- nvinfo : EIATTR_KPARAM_INFO
	.align		4
.L_723:
        /*009c*/ 	.byte	0x04, 0x17
        /*009e*/ 	.short	(.L_725 - .L_724)
.L_724:
        /*00a0*/ 	.word	0x00000000
        /*00a4*/ 	.short	0x0002
        /*00a6*/ 	.short	0x0010
        /*00a8*/ 	.byte	0x00, 0xf0, 0x21, 0x00


	//----- nvinfo : EIATTR_KPARAM_INFO
	.align		4
.L_725:
        /*00ac*/ 	.byte	0x04, 0x17
        /*00ae*/ 	.short	(.L_727 - .L_726)
.L_726:
        /*00b0*/ 	.word	0x00000000
        /*00b4*/ 	.short	0x0001
        /*00b6*/ 	.short	0x0008
        /*00b8*/ 	.byte	0x00, 0xf0, 0x21, 0x00


	//----- nvinfo : EIATTR_KPARAM_INFO
	.align		4
.L_727:
        /*00bc*/ 	.byte	0x04, 0x17
        /*00be*/ 	.short	(.L_729 - .L_728)
.L_728:
        /*00c0*/ 	.word	0x00000000
        /*00c4*/ 	.short	0x0000
        /*00c6*/ 	.short	0x0000
        /*00c8*/ 	.byte	0x00, 0xf0, 0x21, 0x00


	//----- nvinfo : EIATTR_MAXREG_COUNT
	.align		4
.L_729:
        /*00cc*/ 	.byte	0x03, 0x1b
        /*00ce*/ 	.short	0x00ff


	//----- nvinfo : EIATTR_NUM_BARRIERS
	.align		4
        /*00d0*/ 	.byte	0x02, 0x4c
        /*00d2*/ 	.byte	0x01
	.zero		1


	//----- nvinfo : EIATTR_MERCURY_ISA_VERSION
	.align		4
        /*00d4*/ 	.byte	0x03, 0x5f
        /*00d6*/ 	.short	0x0000


	//----- nvinfo : EIATTR_COOP_GROUP_MASK_REGIDS
	.align		4
        /*00d8*/ 	.byte	0x04, 0x29
        /*00da*/ 	.short	(.L_731 - .L_730)


	//   ....[0]....
.L_730:
        /*00dc*/ 	.word	0xffffffff


	//   ....[1]....
        /*00e0*/ 	.word	0xffffffff


	//   ....[2]....
        /*00e4*/ 	.word	0xffffffff


	//   ....[3]....
        /*00e8*/ 	.word	0xffffffff


	//   ....[4]....
        /*00ec*/ 	.word	0xffffffff


	//   ....[5]....
        /*00f0*/ 	.word	0xffffffff


	//   ....[6]....
        /*00f4*/ 	.word	0xffffffff


	//   ....[7]....
        /*00f8*/ 	.word	0xffffffff


	//   ....[8]....
        /*00fc*/ 	.word	0xffffffff


	//   ....[9]....
        /*0100*/ 	.word	0xffffffff


	//----- nvinfo : EIATTR_COOP_GROUP_INSTR_OFFSETS
	.align		4
.L_731:
        /*0104*/ 	.byte	0x04, 0x28
        /*0106*/ 	.short	(.L_733 - .L_732)


	//   ....[0]....
.L_732:
        /*0108*/ 	.word	0x00000fb0


	//   ....[1]....
        /*010c*/ 	.word	0x00000fd0


	//   ....[2]....
        /*0110*/ 	.word	0x00000ff0


	//   ....[3]....
        /*0114*/ 	.word	0x00001010


	//   ....[4]....
        /*0118*/ 	.word	0x00001040


	//   ....[5]....
        /*011c*/ 	.word	0x00001530


	//   ....[6]....
        /*0120*/ 	.word	0x00001570


	//   ....[7]....
        /*0124*/ 	.word	0x000015c0


	//   ....[8]....
        /*0128*/ 	.word	0x000015e0


	//   ....[9]....
        /*012c*/ 	.word	0x00001600


	//----- nvinfo : EIATTR_EXIT_INSTR_OFFSETS
	.align		4
.L_733:
        /*0130*/ 	.byte	0x04, 0x1c
        /*0132*/ 	.short	(.L_735 - .L_734)


	//   ....[0]....
.L_734:
        /*0134*/ 	.word	0x00001990


	//   ....[1]....
        /*0138*/ 	.word	0x00002140


	//----- nvinfo : EIATTR_CRS_STACK_SIZE
	.align		4
.L_735:
        /*013c*/ 	.byte	0x04, 0x1e
        /*013e*/ 	.short	(.L_737 - .L_736)
.L_736:
        /*0140*/ 	.word	0x00000000
.L_737:


//--------------------- .nv.info._ZN4vllm15rms_norm_kernelIN3c104HalfELi1ELi4EEEvPT_PKS3_lllllS6_fii --------------------------
	.section	.nv.info._ZN4vllm15rms_norm_kernelIN3c104HalfELi1ELi4EEEvPT_PKS3_lllllS6_fii,"",@"SHT_CUDA_INFO"
	.sectionflags	@""
	.align	4


	//----- nvinfo : EIATTR_CUDA_API_VERSION
	.align		4
        /*0000*/ 	.byte	0x04, 0x37
        /*0002*/ 	.short	(.L_739 - .L_738)
.L_738:
        /*0004*/ 	.word	0x00000082


	//----- nvinfo : EIATTR_SW2861232_WAR
	.align		4
.L_739:
        /*0008*/ 	.byte	0x01, 0x35
	.zero		2


	//----- nvinfo : EIATTR_PARAM_CBANK
	.align		4
        /*000c*/ 	.byte	0x04, 0x0a
        /*000e*/ 	.short	(.L_741 - .L_740)
	.align		4
.L_740:
        /*0010*/ 	.word	index@(.nv.constant0._ZN4vllm15rms_norm_kernelIN3c104HalfELi1ELi4EEEvPT_PKS3_lllllS6_fii)
        /*0014*/ 	.short	0x0160
        /*0016*/ 	.short	0x004c


	//----- nvinfo : EIATTR_CBANK_PARAM_SIZE
	.align		4
.L_741:
        /*0018*/ 	.byte	0x03, 0x19
        /*001a*/ 	.short	0x004c


	//----- nvinfo : EIATTR_KPARAM_INFO
	.align		4
        /*001c*/ 	.byte	0x04, 0x17
        /*001e*/ 	.short	(.L_743 - .L_742)
.L_742:
        /*0020*/ 	.word	0x00000000
        /*0024*/ 	.short	0x000a
        /*0026*/ 	.short	0x0048
        /*0028*/ 	.byte	0x00, 0xf0, 0x11, 0x00


	//----- nvinfo : EIATTR_KPARAM_INFO
	.align		4
.L_743:
        /*002c*/ 	.byte	0x04, 0x17
        /*002e*/ 	.short	(.L_745 - .L_744)
.L_744:
        /*0030*/ 	.word	0x00000000
        /*0034*/ 	.short	0x0009
        /*0036*/ 	.short	0x0044
        /*0038*/ 	.byte	0x00, 0xf0, 0x11, 0x00


	//----- nvinfo : EIATTR_KPARAM_INFO
	.align		4
.L_745:
        /*003c*/ 	.byte	0x04, 0x17
        /*003e*/ 	.short	(.L_747 - .L_746)
.L_746:
        /*0040*/ 	.word	0x00000000
        /*0044*/ 	.short	0x0008
        /*0046*/ 	.short	0x0040
        /*0048*/ 	.byte	0x00, 0xf0, 0x11, 0x00


	//----- nvinfo : EIATTR_KPARAM_INFO
	.align		4
.L_747:
        /*004c*/ 	.byte	0x04, 0x17
        /*004e*/ 	.short	(.L_749 - .L_748)
.L_748:
        /*0050*/ 	.word	0x00000000
        /*0054*/ 	.short	0x0007
        /*0056*/ 	.short	0x0038
        /*0058*/ 	.byte	0x00, 0xf0, 0x21, 0x00


	//----- nvinfo : EIATTR_KPARAM_INFO
	.align		4
.L_749:
        /*005c*/ 	.byte	0x04, 0x17
        /*005e*/ 	.short	(.L_751 - .L_750)
.L_750:
        /*0060*/ 	.word	0x00000000
        /*0064*/ 	.short	0x0006
        /*0066*/ 	.short	0x0030
        /*0068*/ 	.byte	0x00, 0xf0, 0x21, 0x00


	//----- nvinfo : EIATTR_KPARAM_INFO
	.align		4
.L_751:
        /*006c*/ 	.byte	0x04, 0x17
        /*006e*/ 	.short	(.L_753 - .L_752)
.L_752:
        /*0070*/ 	.word	0x00000000
        /*0074*/ 	.short	0x0005
        /*0076*/ 	.short	0x0028
        /*0078*/ 	.byte	0x00, 0xf0, 0x21, 0x00


	//----- nvinfo : EIATTR_KPARAM_INFO
	.align		4
.L_753:
        /*007c*/ 	.byte	0x04, 0x17
        /*007e*/ 	.short	(.L_755 - .L_754)
.L_754:
        /*0080*/ 	.word	0x00000000
        /*0084*/ 	.short	0x0004
        /*0086*/ 	.short	0x0020
        /*0088*/ 	.byte	0x00, 0xf0, 0x21, 0x00


	//----- nvinfo : EIATTR_KPARAM_INFO
	.align		4
.L_755:
        /*008c*/ 	.byte	0x04, 0x17
        /*008e*/ 	.short	(.L_757 - .L_756)
.L_756:
        /*0090*/ 	.word	0x00000000
        /*0094*/ 	.short	0x0003
        /*0096*/ 	.short	0x0018
        /*0098*/ 	.byte	0x00, 0xf0, 0x21, 0x00


	//----- nvinfo : EIATTR_KPARAM_INFO
	.align		4
.L_757:
        /*009c*/ 	.byte	0x04, 0x17
        /*009e*/ 	.short	(.L_759 - .L_758)
.L_758:
        /*00a0*/ 	.word	0x00000000
        /*00a4*/ 	.short	0x0002
        /*00a6*/ 	.short	0x0010
        /*00a8*/ 	.byte	0x00, 0xf0, 0x21, 0x00


	//----- nvinfo : EIATTR_KPARAM_INFO
	.align		4
.L_759:
        /*00ac*/ 	.byte	0x04, 0x17
        /*00ae*/ 	.short	(.L_761 - .L_760)
.L_760:
        /*00b0*/ 	.word	0x00000000
        /*00b4*/ 	.short	0x0001
        /*00b6*/ 	.short	0x0008
        /*00b8*/ 	.byte	0x00, 0xf0, 0x21, 0x00


	//----- nvinfo : EIATTR_KPARAM_INFO
	.align		4
.L_761:
        /*00bc*/ 	.byte	0x04, 0x17
        /*00be*/ 	.short	(.L_763 - .L_762)
.L_762:
        /*00c0*/ 	.word	0x00000000
        /*00c4*/ 	.short	0x0000
        /*00c6*/ 	.short	0x0000
        /*00c8*/ 	.byte	0x00, 0xf0, 0x21, 0x00


	//----- nvinfo : EIATTR_MAXREG_COUNT
	.align		4
.L_763:
        /*00cc*/ 	.byte	0x03, 0x1b
        /*00ce*/ 	.short	0x00ff


	//----- nvinfo : EIATTR_NUM_BARRIERS
	.align		4
        /*00d0*/ 	.byte	0x02, 0x4c
        /*00d2*/ 	.byte	0x01
	.zero		1


	//----- nvinfo : EIATTR_MERCURY_ISA_VERSION
	.align		4
        /*00d4*/ 	.byte	0x03, 0x5f
        /*00d6*/ 	.short	0x0000


	//----- nvinfo : EIATTR_COOP_GROUP_MASK_REGIDS
	.align		4
        /*00d8*/ 	.byte	0x04, 0x29
        /*00da*/ 	.short	(.L_765 - .L_764)


	//   ....[0]....
.L_764:
        /*00dc*/ 	.word	0xffffffff


	//   ....[1]....
        /*00e0*/ 	.word	0xffffffff


	//   ....[2]....
        /*00e4*/ 	.word	0xffffffff


	//   ....[3]....
        /*00e8*/ 	.word	0xffffffff


	//   ....[4]....
        /*00ec*/ 	.word	0xffffffff


	//   ....[5]....
        /*00f0*/ 	.word	0xffffffff


	//   ....[6]....
        /*00f4*/ 	.word	0xffffffff


	//   ....[7]....
        /*00f8*/ 	.word	0xffffffff


	//   ....[8]....
        /*00fc*/ 	.word	0xffffffff


	//   ....[9]....
        /*0100*/ 	.word	0xffffffff


	//----- nvinfo : EIATTR_COOP_GROUP_INSTR_OFFSETS
	.align		4
.L_765:
        /*0104*/ 	.byte	0x04, 0x28
        /*0106*/ 	.short	(.L_767 - .L_766)


	//   ....[0]....
.L_766:
        /*0108*/ 	.word	0x00000b50


	//   ....[1]....
        /*010c*/ 	.word	0x00000b80


	//   ....[2]....
        /*0110*/ 	.word	0x00000ba0


	//   ....[3]....
        /*0114*/ 	.word	0x00000bc0


	//   ....[4]....
        /*0118*/ 	.word	0x00000bf0


	//   ....[5]....
        /*011c*/ 	.word	0x000010e0


	//   ....[6]....
        /*0120*/ 	.word	0x00001120


	//   ....[7]....
        /*0124*/ 	.word	0x00001170


	//   ....[8]....
        /*0128*/ 	.word	0x00001190


	//   ....[9]....
        /*012c*/ 	.word	0x000011b0


	//----- nvinfo : EIATTR_EXIT_INSTR_OFFSETS
	.align		4
.L_767:
        /*0130*/ 	.byte	0x04, 0x1c
        /*0132*/ 	.short	(.L_769 - .L_768)


	//   ....[0]....
.L_768:
        /*0134*/ 	.word	0x00001510


	//   ....[1]....
        /*0138*/ 	.word	0x000016d0


	//----- nvinfo : EIATTR_CRS_STACK_SIZE
	.align		4
.L_769:
        /*013c*/ 	.byte	0x04, 0x1e
        /*013e*/ 	.short	(.L_771 - .L_770)
.L_770:
        /*0140*/ 	.word	0x00000000
.L_771:


//--------------------- .nv.info._ZN4vllm15rms_norm_kernelIN3c104HalfELi2ELi4EEEvPT_PKS3_lllllS6_fii --------------------------
	.section	.nv.info._ZN4vllm15rms_norm_kernelIN3c104HalfELi2ELi4EEEvPT_PKS3_lllllS6_fii,"",@"SHT_CUDA_INFO"
	.sectionflags	@""
	.align	4


	//----- nvinfo : EIATTR_CUDA_API_VERSION
	.align		4
        /*0000*/ 	.byte	0x04, 0x37
        /*0002*/ 	.short	(.L_773 - .L_772)
.L_772:
        /*0004*/ 	.word	0x00000082


	//----- nvinfo : EIATTR_SW2861232_WAR
	.align		4
.L_773:
        /*0008*/ 	.byte	0x01, 0x35
	.zero		2


	//----- nvinfo : EIATTR_PARAM_CBANK
	.align		4
        /*000c*/ 	.byte	0x04, 0x0a
        /*000e*/ 	.short	(.L_775 - .L_774)
	.align		4
.L_774:
        /*0010*/ 	.word	index@(.nv.constant0._ZN4vllm15rms_norm_kernelIN3c104HalfELi2ELi4EEEvPT_PKS3_lllllS6_fii)
        /*0014*/ 	.short	0x0160
        /*0016*/ 	.short	0x004c


	//----- nvinfo : EIATTR_CBANK_PARAM_SIZE
	.align		4
.L_775:
        /*0018*/ 	.byte	0x03, 0x19
        /*001a*/ 	.short	0x004c


	//----- nvinfo : EIATTR_KPARAM_INFO
	.align		4
        /*001c*/ 	.byte	0x04, 0x17
        /*001e*/ 	.short	(.L_777 - .L_776)
.L_776:
        /*0020*/ 	.word	0x00000000
        /*0024*/ 	.short	0x000a
        /*0026*/ 	.short	0x0048
        /*0028*/ 	.byte	0x00, 0xf0, 0x11, 0x00


	//----- nvinfo : EIATTR_KPARAM_INFO
	.align		4
.L_777:
        /*002c*/ 	.byte	0x04, 0x17
        /*002e*/ 	.short	(.L_779 - .L_778)
.L_778:
        /*0030*/ 	.word	0x00000000
        /*0034*/ 	.short	0x0009
        /*0036*/ 	.short	0x0044
        /*0038*/ 	.byte	0x00, 0xf0, 0x11, 0x00


	//----- nvinfo : EIATTR_KPARAM_INFO
	.align		4
.L_779:
        /*003c*/ 	.byte	0x04, 0x17
        /*003e*/ 	.short	(.L_781 - .L_780)
.L_780:
        /*0040*/ 	.word	0x00000000
        /*0044*/ 	.short	0x0008
        /*0046*/ 	.short	0x0040
        /*0048*/ 	.byte	0x00, 0xf0, 0x11, 0x00


	//----- nvinfo : EIATTR_KPARAM_INFO
	.align		4
.L_781:
        /*004c*/ 	.byte	0x04, 0x17
        /*004e*/ 	.short	(.L_783 - .L_782)
.L_782:
        /*0050*/ 	.word	0x00000000
        /*0054*/ 	.short	0x0007
        /*0056*/ 	.short	0x0038
        /*0058*/ 	.byte	0x00, 0xf0, 0x21, 0x00


	//----- nvinfo : EIATTR_KPARAM_INFO
	.align		4
.L_783:
        /*005c*/ 	.byte	0x04, 0x17
        /*005e*/ 	.short	(.L_785 - .L_784)
.L_784:
        /*0060*/ 	.word	0x00000000
        /*0064*/ 	.short	0x0006
        /*0066*/ 	.short	0x0030
        /*0068*/ 	.byte	0x00, 0xf0, 0x21, 0x00


	//----- nvinfo : EIATTR_KPARAM_INFO
	.align		4
.L_785:
        /*006c*/ 	.byte	0x04, 0x17
        /*006e*/ 	.short	(.L_787 - .L_786)
.L_786:
        /*0070*/ 	.word	0x00000000
        /*0074*/ 	.short	0x0005
        /*0076*/ 	.short	0x0028
        /*0078*/ 	.byte	0x00, 0xf0, 0x21, 0x00


	//----- nvinfo : EIATTR_KPARAM_INFO
	.align		4
.L_787:
        /*007c*/ 	.byte	0x04, 0x17
        /*007e*/ 	.short	(.L_789 - .L_788)
.L_788:
        /*0080*/ 	.word	0x00000000
        /*0084*/ 	.short	0x0004
        /*0086*/ 	.short	0x0020
        /*0088*/ 	.byte	0x00, 0xf0, 0x21, 0x00


	//----- nvinfo : EIATTR_KPARAM_INFO
	.align		4
.L_789:
        /*008c*/ 	.byte	0x04, 0x17
        /*008e*/ 	.short	(.L_791 - .L_790)
.L_790:
        /*0090*/ 	.word	0x00000000
        /*0094*/ 	.short	0x0003
        /*0096*/ 	.short	0x0018
        /*0098*/ 	.byte	0x00, 0xf0, 0x21, 0x00


	//----- nvinfo : EIATTR_KPARAM_INFO
	.align		4
.L_791:
        /*009c*/ 	.byte	0x04, 0x17
        /*009e*/ 	.short	(.L_793 - .L_792)
.L_792:
        /*00a0*/ 	.word	0x00000000
        /*00a4*/ 	.short	0x0002
        /*00a6*/ 	.short	0x0010
        /*00a8*/ 	.byte	0x00, 0xf0, 0x21, 0x00


	//----- nvinfo : EIATTR_KPARAM_INFO
	.align		4
.L_793:
        /*00ac*/ 	.byte	0x04, 0x17
        /*00ae*/ 	.short	(.L_795 - .L_794)
.L_794:
        /*00b0*/ 	.word	0x00000000
        /*00b4*/ 	.short	0x0001
        /*00b6*/ 	.short	0x0008
        /*00b8*/ 	.byte	0x00, 0xf0, 0x21, 0x00


	//----- nvinfo : EIATTR_KPARAM_INFO
	.align		4
.L_795:
        /*00bc*/ 	.byte	0x04, 0x17
        /*00be*/ 	.short	(.L_797 - .L_796)
.L_796:
        /*00c0*/ 	.word	0x00000000
        /*00c4*/ 	.short	0x0000
        /*00c6*/ 	.short	0x0000
        /*00c8*/ 	.byte	0x00, 0xf0, 0x21, 0x00


	//----- nvinfo : EIATTR_MAXREG_COUNT
	.align		4
.L_797:
        /*00cc*/ 	.byte	0x03, 0x1b
        /*00ce*/ 	.short	0x00ff


	//----- nvinfo : EIATTR_NUM_BARRIERS
	.align		4
        /*00d0*/ 	.byte	0x02, 0x4c
        /*00d2*/ 	.byte	0x01
	.zero		1


	//----- nvinfo : EIATTR_MERCURY_ISA_VERSION
	.align		4
        /*00d4*/ 	.byte	0x03, 0x5f
        /*00d6*/ 	.short	0x0000


	//----- nvinfo : EIATTR_COOP_GROUP_MASK_REGIDS
	.align		4
        /*00d8*/ 	.byte	0x04, 0x29
        /*00da*/ 	.short	(.L_799 - .L_798)


	//   ....[0]....
.L_798:
        /*00dc*/ 	.word	0xffffffff


	//   ....[1]....
        /*00e0*/ 	.word	0xffffffff


	//   ....[2]....
        /*00e4*/ 	.word	0xffffffff


	//   ....[3]....
        /*00e8*/ 	.word	0xffffffff


	//   ....[4]....
        /*00ec*/ 	.word	0xffffffff


	//   ....[5]....
        /*00f0*/ 	.word	0xffffffff


	//   ....[6]....
        /*00f4*/ 	.word	0xffffffff


	//   ....[7]....
        /*00f8*/ 	.word	0xffffffff


	//   ....[8]....
        /*00fc*/ 	.word	0xffffffff


	//   ....[9]....
        /*0100*/ 	.word	0xffffffff


	//----- nvinfo : EIATTR_COOP_GROUP_INSTR_OFFSETS
	.align		4
.L_799:
        /*0104*/ 	.byte	0x04, 0x28
        /*0106*/ 	.short	(.L_801 - .L_800)


	//   ....[0]....
.L_800:
        /*0108*/ 	.word	0x00000b30


	//   ....[1]....
        /*010c*/ 	.word	0x00000b50


	//   ....[2]....
        /*0110*/ 	.word	0x00000b70


	//   ....[3]....
        /*0114*/ 	.word	0x00000b90


	//   ....[4]....
        /*0118*/ 	.word	0x00000bd0


	//   ....[5]....
        /*011c*/ 	.word	0x000010c0


	//   ....[6]....
        /*0120*/ 	.word	0x00001100


	//   ....[7]....
        /*0124*/ 	.word	0x00001150


	//   ....[8]....
        /*0128*/ 	.word	0x00001170


	//   ....[9]....
        /*012c*/ 	.word	0x00001190


	//----- nvinfo : EIATTR_EXIT_INSTR_OFFSETS
	.align		4
.L_801:
        /*0130*/ 	.byte	0x04, 0x1c
        /*0132*/ 	.short	(.L_803 - .L_802)


	//   ....[0]....
.L_802:
        /*0134*/ 	.word	0x00001520


	//   ....[1]....
        /*0138*/ 	.word	0x000016f0


	//----- nvinfo : EIATTR_CRS_STACK_SIZE
	.align		4
.L_803:
        /*013c*/ 	.byte	0x04, 0x1e
        /*013e*/ 	.short	(.L_805 - .L_804)
.L_804:
        /*0140*/ 	.word	0x00000000
.L_805:


//--------------------- .nv.info._ZN4vllm15rms_norm_kernelIN3c104HalfELi4ELi4EEEvPT_PKS3_lllllS6_fii --------------------------
	.section	.nv.info._ZN4vllm15rms_norm_kernelIN3c104HalfELi4ELi4EEEvPT_PKS3_lllllS6_fii,"",@"SHT_CUDA_INFO"
	.sectionflags	@""
	.align	4


	//----- nvinfo : EIATTR_CUDA_API_VERSION
	.align		4
        /*0000*/ 	.byte	0x04, 0x37
        /*0002*/ 	.short	(.L_807 - .L_806)
.L_806:
        /*0004*/ 	.word	0x00000082


	//----- nvinfo : EIATTR_SW2861232_WAR
	.align		4
.L_807:
        /*0008*/ 	.byte	0x01, 0x35
	.zero		2


	//----- nvinfo : EIATTR_PARAM_CBANK
	.align		4
        /*000c*/ 	.byte	0x04, 0x0a
        /*000e*/ 	.short	(.L_809 - .L_808)
	.align		4
.L_808:
        /*0010*/ 	.word	index@(.nv.constant0._ZN4vllm15rms_norm_kernelIN3c104HalfELi4ELi4EEEvPT_PKS3_lllllS6_fii)
        /*0014*/ 	.short	0x0160
        /*0016*/ 	.short	0x004c


	//----- nvinfo : EIATTR_CBANK_PARAM_SIZE
	.align		4
.L_809:
        /*0018*/ 	.byte	0x03, 0x19
        /*001a*/ 	.short	0x004c


	//----- nvinfo : EIATTR_KPARAM_INFO
	.align		4
        /*001c*/ 	.byte	0x04, 0x17
        /*001e*/ 	.short	(.L_811 - .L_810)
.L_810:
        /*0020*/ 	.word	0x00000000
        /*0024*/ 	.short	0x000a
        /*0026*/ 	.short	0x0048
        /*0028*/ 	.byte	0x00, 0xf0, 0x11, 0x00


	//----- nvinfo : EIATTR_KPARAM_INFO
	.align		4
.L_811:
        /*002c*/ 	.byte	0x04, 0x17
        /*002e*/ 	.short	(.L_813 - .L_812)
.L_812:
        /*0030*/ 	.word	0x00000000
        /*0034*/ 	.short	0x0009
        /*0036*/ 	.short	0x0044
        /*0038*/ 	.byte	0x00, 0xf0, 0x11, 0x00


	//----- nvinfo : EIATTR_KPARAM_INFO
	.align		4
.L_813:
        /*003c*/ 	.byte	0x04, 0x17
        /*003e*/ 	.short	(.L_815 - .L_814)
.L_814:
        /*0040*/ 	.word	0x00000000
        /*0044*/ 	.short	0x0008
        /*0046*/ 	.short	0x0040
        /*0048*/ 	.byte	0x00, 0xf0, 0x11, 0x00


	//----- nvinfo : EIATTR_KPARAM_INFO
	.align		4
.L_815:
        /*004c*/ 	.byte	0x04, 0x17
        /*004e*/ 	.short	(.L_817 - .L_816)
.L_816:
        /*0050*/ 	.word	0x00000000
        /*0054*/ 	.short	0x0007
        /*0056*/ 	.short	0x0038
        /*0058*/ 	.byte	0x00, 0xf0, 0x21, 0x00


	//----- nvinfo : EIATTR_KPARAM_INFO
	.align		4
.L_817:
        /*005c*/ 	.byte	0x04, 0x17
        /*005e*/ 	.short	(.L_819 - .L_818)
.L_818:
        /*0060*/ 	.word	0x00000000
        /*0064*/ 	.short	0x0006
        /*0066*/ 	.short	0x0030
        /*0068*/ 	.byte	0x00, 0xf0, 0x21, 0x00


	//----- nvinfo : EIATTR_KPARAM_INFO
	.align		4
.L_819:
        /*006c*/ 	.byte	0x04, 0x17
        /*006e*/ 	.short	(.L_821 - .L_820)
.L_820:
        /*0070*/ 	.word	0x00000000
        /*0074*/ 	.short	0x0005
        /*0076*/ 	.short	0x0028
        /*0078*/ 	.byte	0x00, 0xf0, 0x21, 0x00


	//----- nvinfo : EIATTR_KPARAM_INFO
	.align		4
.L_821:
        /*007c*/ 	.byte	0x04, 0x17
        /*007e*/ 	.short	(.L_823 - .L_822)
.L_822:
        /*0080*/ 	.word	0x00000000
        /*0084*/ 	.short	0x0004
        /*0086*/ 	.short	0x0020
        /*0088*/ 	.byte	0x00, 0xf0, 0x21, 0x00


	//----- nvinfo : EIATTR_KPARAM_INFO
	.align		4
.L_823:
        /*008c*/ 	.byte	0x04, 0x17
        /*008e*/ 	.short	(.L_825 - .L_824)
.L_824:
        /*0090*/ 	.word	0x00000000
        /*0094*/ 	.short	0x0003
        /*0096*/ 	.short	0x0018
        /*0098*/ 	.byte	0x00, 0xf0, 0x21, 0x00


	//----- nvinfo : EIATTR_KPARAM_INFO
	.align		4
.L_825:
        /*009c*/ 	.byte	0x04, 0x17
        /*009e*/ 	.short	(.L_827 - .L_826)
.L_826:
        /*00a0*/ 	.word	0x00000000
        /*00a4*/ 	.short	0x0002
        /*00a6*/ 	.short	0x0010
        /*00a8*/ 	.byte	0x00, 0xf0, 0x21, 0x00


	//----- nvinfo : EIATTR_KPARAM_INFO
	.align		4
.L_827:
        /*00ac*/ 	.byte	0x04, 0x17
        /*00ae*/ 	.short	(.L_829 - .L_828)
.L_828:
        /*00b0*/ 	.word	0x00000000
        /*00b4*/ 	.short	0x0001
        /*00b6*/ 	.short	0x0008
        /*00b8*/ 	.byte	0x00, 0xf0, 0x21, 0x00


	//----- nvinfo : EIATTR_KPARAM_INFO
	.align		4
.L_829:
        /*00bc*/ 	.byte	0x04, 0x17
        /*00be*/ 	.short	(.L_831 - .L_830)
.L_830:
        /*00c0*/ 	.word	0x00000000
        /*00c4*/ 	.short	0x0000
        /*00c6*/ 	.short	0x0000
        /*00c8*/ 	.byte	0x00, 0xf0, 0x21, 0x00


	//----- nvinfo : EIATTR_MAXREG_COUNT
	.align		4
.L_831:
        /*00cc*/ 	.byte	0x03, 0x1b
        /*00ce*/ 	.short	0x00ff


	//----- nvinfo : EIATTR_NUM_BARRIERS
	.align		4
        /*00d0*/ 	.byte	0x02, 0x4c
        /*00d2*/ 	.byte	0x01
	.zero		1


	//----- nvinfo : EIATTR_MERCURY_ISA_VERSION
	.align		4
        /*00d4*/ 	.byte	0x03, 0x5f
        /*00d6*/ 	.short	0x0000


	//----- nvinfo : EIATTR_COOP_GROUP_MASK_REGIDS
	.align		4
        /*00d8*/ 	.byte	0x04, 0x29
        /*00da*/ 	.short	(.L_833 - .L_832)


	//   ....[0]....
.L_832:
        /*00dc*/ 	.word	0xffffffff


	//   ....[1]....
        /*00e0*/ 	.word	0xffffffff


	//   ....[2]....
        /*00e4*/ 	.word	0xffffffff


	//   ....[3]....
        /*00e8*/ 	.word	0xffffffff


	//   ....[4]....
        /*00ec*/ 	.word	0xffffffff


	//   ....[5]....
        /*00f0*/ 	.word	0xffffffff


	//   ....[6]....
        /*00f4*/ 	.word	0xffffffff


	//   ....[7]....
        /*00f8*/ 	.word	0xffffffff


	//   ....[8]....
        /*00fc*/ 	.word	0xffffffff


	//   ....[9]....
        /*0100*/ 	.word	0xffffffff


	//----- nvinfo : EIATTR_COOP_GROUP_INSTR_OFFSETS
	.align		4
.L_833:
        /*0104*/ 	.byte	0x04, 0x28
        /*0106*/ 	.short	(.L_835 - .L_834)


	//   ....[0]....
.L_834:
        /*0108*/ 	.word	0x00000be0


	//   ....[1]....
        /*010c*/ 	.word	0x00000c10


	//   ....[2]....
        /*0110*/ 	.word	0x00000c30


	//   ....[3]....
        /*0114*/ 	.word	0x00000c50


	//   ....[4]....
        /*0118*/ 	.word	0x00000c80


	//   ....[5]....
        /*011c*/ 	.word	0x00001170


	//   ....[6]....
        /*0120*/ 	.word	0x000011b0


	//   ....[7]....
        /*0124*/ 	.word	0x00001200


	//   ....[8]....
        /*0128*/ 	.word	0x00001220


	//   ....[9]....
        /*012c*/ 	.word	0x00001240


	//----- nvinfo : EIATTR_EXIT_INSTR_OFFSETS
	.align		4
.L_835:
        /*0130*/ 	.byte	0x04, 0x1c
        /*0132*/ 	.short	(.L_837 - .L_836)


	//   ....[0]....
.L_836:
        /*0134*/ 	.word	0x000015d0


	//   ....[1]....
        /*0138*/ 	.word	0x00001870


	//----- nvinfo : EIATTR_CRS_STACK_SIZE
	.align		4
.L_837:
        /*013c*/ 	.byte	0x04, 0x1e
        /*013e*/ 	.short	(.L_839 - .L_838)
.L_838:
        /*0140*/ 	.word	0x00000000
.L_839:


//--------------------- .nv.info._ZN4vllm15rms_norm_kernelIN3c104HalfELi8ELi4EEEvPT_PKS3_lllllS6_fii --------------------------
	.section	.nv.info._ZN4vllm15rms_norm_kernelIN3c104HalfELi8ELi4EEEvPT_PKS3_lllllS6_fii,"",@"SHT_CUDA_INFO"
	.sectionflags	@""
	.align	4


	//----- nvinfo : EIATTR_CUDA_API_VERSION
	.align		4
        /*0000*/ 	.byte	0x04, 0x37
        /*0002*/ 	.short	(.L_841 - .L_840)
.L_840:
        /*0004*/ 	.word	0x00000082


	//----- nvinfo : EIATTR_SW2861232_WAR
	.align		4
.L_841:
        /*0008*/ 	.byte	0x01, 0x35
	.zero		2


	//----- nvinfo : EIATTR_PARAM_CBANK
	.align		4
        /*000c*/ 	.byte	0x04, 0x0a
        /*000e*/ 	.short	(.L_843 - .L_842)
	.align		4
.L_842:
        /*0010*/ 	.word	index@(.nv.constant0._ZN4vllm15rms_norm_kernelIN3c104HalfELi8ELi4EEEvPT_PKS3_lllllS6_fii)
        /*0014*/ 	.short	0x0160
        /*0016*/ 	.short	0x004c


	//----- nvinfo : EIATTR_CBANK_PARAM_SIZE
	.align		4
.L_843:
        /*0018*/ 	.byte	0x03, 0x19
        /*001a*/ 	.short	0x004c


	//----- nvinfo : EIATTR_KPARAM_INFO
	.align		4
        /*001c*/ 	.byte	0x04, 0x17
        /*001e*/ 	.short	(.L_845 - .L_844)
.L_844:
        /*0020*/ 	.word	0x00000000
        /*0024*/ 	.short	0x000a
        /*0026*/ 	.short	0x0048
        /*0028*/ 	.byte	0x00, 0xf0, 0x11, 0x00


	//----- nvinfo : EIATTR_KPARAM_INFO
	.align		4
.L_845:
        /*002c*/ 	.byte	0x04, 0x17
        /*002e*/ 	.short	(.L_847 - .L_846)
.L_846:
        /*0030*/ 	.word	0x00000000
        /*0034*/ 	.short	0x0009
        /*0036*/ 	.short	0x0044
        /*0038*/ 	.byte	0x00, 0xf0, 0x11, 0x00


	//----- nvinfo : EIATTR_KPARAM_INFO
	.align		4
.L_847:
        /*003c*/ 	.byte	0x04, 0x17
        /*003e*/ 	.short	(.L_849 - .L_848)
.L_848:
        /*0040*/ 	.word	0x00000000
        /*0044*/ 	.short	0x0008
        /*0046*/ 	.short	0x0040
        /*0048*/ 	.byte	0x00, 0xf0, 0x11, 0x00


	//----- nvinfo : EIATTR_KPARAM_INFO
	.align		4
.L_849:
        /*004c*/ 	.byte	0x04, 0x17
        /*004e*/ 	.short	(.L_851 - .L_850)
.L_850:
        /*0050*/ 	.word	0x00000000
        /*0054*/ 	.short	0x0007
        /*0056*/ 	.short	0x0038
        /*0058*/ 	.byte	0x00, 0xf0, 0x21, 0x00


	//----- nvinfo : EIATTR_KPARAM_INFO
	.align		4
.L_851:
        /*005c*/ 	.byte	0x04, 0x17
        /*005e*/ 	.short	(.L_853 - .L_852)
.L_852:
        /*0060*/ 	.word	0x00000000
        /*0064*/ 	.short	0x0006
        /*0066*/ 	.short	0x0030
        /*0068*/ 	.byte	0x00, 0xf0, 0x21, 0x00


	//----- nvinfo : EIATTR_KPARAM_INFO
	.align		4
.L_853:
        /*006c*/ 	.byte	0x04, 0x17
        /*006e*/ 	.short	(.L_855 - .L_854)
.L_854:
        /*0070*/ 	.word	0x00000000
        /*0074*/ 	.short	0x0005
        /*0076*/ 	.short	0x0028
        /*0078*/ 	.byte	0x00, 0xf0, 0x21, 0x00


	//----- nvinfo : EIATTR_KPARAM_INFO
	.align		4
.L_855:
        /*007c*/ 	.byte	0x04, 0x17
        /*007e*/ 	.short	(.L_857 - .L_856)
.L_856:
        /*0080*/ 	.word	0x00000000
        /*0084*/ 	.short	0x0004
        /*0086*/ 	.short	0x0020
        /*0088*/ 	.byte	0x00, 0xf0, 0x21, 0x00


	//----- nvinfo : EIATTR_KPARAM_INFO
	.align		4
.L_857:
        /*008c*/ 	.byte	0x04, 0x17
        /*008e*/ 	.short	(.L_859 - .L_858)
.L_858:
        /*0090*/ 	.word	0x00000000
        /*0094*/ 	.short	0x0003
        /*0096*/ 	.short	0x0018
        /*0098*/ 	.byte	0x00, 0xf0, 0x21, 0x00


	//----- nvinfo : EIATTR_KPARAM_INFO
	.align		4
.L_859:
        /*009c*/ 	.byte	0x04, 0x17
        /*009e*/ 	.short	(.L_861 - .L_860)
.L_860:
        /*00a0*/ 	.word	0x00000000
        /*00a4*/ 	.short	0x0002
        /*00a6*/ 	.short	0x0010
        /*00a8*/ 	.byte	0x00, 0xf0, 0x21, 0x00


	//----- nvinfo : EIATTR_KPARAM_INFO
	.align		4
.L_861:
        /*00ac*/ 	.byte	0x04, 0x17
        /*00ae*/ 	.short	(.L_863 - .L_862)
.L_862:
        /*00b0*/ 	.word	0x00000000
        /*00b4*/ 	.short	0x0001
        /*00b6*/ 	.short	0x0008
        /*00b8*/ 	.byte	0x00, 0xf0, 0x21, 0x00


	//----- nvinfo : EIATTR_KPARAM_INFO
	.align		4
.L_863:
        /*00bc*/ 	.byte	0x04, 0x17
        /*00be*/ 	.short	(.L_865 - .L_864)
.L_864:
        /*00c0*/ 	.word	0x00000000
        /*00c4*/ 	.short	0x0000
        /*00c6*/ 	.short	0x0000
        /*00c8*/ 	.byte	0x00, 0xf0, 0x21, 0x00


	//----- nvinfo : EIATTR_MAXREG_COUNT
	.align		4
.L_865:
        /*00cc*/ 	.byte	0x03, 0x1b
        /*00ce*/ 	.short	0x00ff


	//----- nvinfo : EIATTR_NUM_BARRIERS
	.align		4
        /*00d0*/ 	.byte	0x02, 0x4c
        /*00d2*/ 	.byte	0x01
	.zero		1


	//----- nvinfo : EIATTR_MERCURY_ISA_VERSION
	.align		4
        /*00d4*/ 	.byte	0x03, 0x5f
        /*00d6*/ 	.short	0x0000


	//----- nvinfo : EIATTR_COOP_GROUP_MASK_REGIDS
	.align		4
        /*00d8*/ 	.byte	0x04, 0x29
        /*00da*/ 	.short	(.L_867 - .L_866)


	//   ....[0]....
.L_866:
        /*00dc*/ 	.word	0xffffffff


	//   ....[1]....
        /*00e0*/ 	.word	0xffffffff


	//   ....[2]....
        /*00e4*/ 	.word	0xffffffff


	//   ....[3]....
        /*00e8*/ 	.word	0xffffffff


	//   ....[4]....
        /*00ec*/ 	.word	0xffffffff


	//   ....[5]....
        /*00f0*/ 	.word	0xffffffff


	//   ....[6]....
        /*00f4*/ 	.word	0xffffffff


	//   ....[7]....
        /*00f8*/ 	.word	0xffffffff


	//   ....[8]....
        /*00fc*/ 	.word	0xffffffff


	//   ....[9]....
        /*0100*/ 	.word	0xffffffff


	//----- nvinfo : EIATTR_COOP_GROUP_INSTR_OFFSETS
	.align		4
.L_867:
        /*0104*/ 	.byte	0x04, 0x28
        /*0106*/ 	.short	(.L_869 - .L_868)


	//   ....[0]....
.L_868:
        /*0108*/ 	.word	0x00000d20


	//   ....[1]....
        /*010c*/ 	.word	0x00000d40


	//   ....[2]....
        /*0110*/ 	.word	0x00000d60


	//   ....[3]....
        /*0114*/ 	.word	0x00000d80


	//   ....[4]....
        /*0118*/ 	.word	0x00000db0


	//   ....[5]....
        /*011c*/ 	.word	0x000012a0


	//   ....[6]....
        /*0120*/ 	.word	0x000012e0


	//   ....[7]....
        /*0124*/ 	.word	0x00001330


	//   ....[8]....
        /*0128*/ 	.word	0x00001350


	//   ....[9]....
        /*012c*/ 	.word	0x00001370


	//----- nvinfo : EIATTR_EXIT_INSTR_OFFSETS
	.align		4
.L_869:
        /*0130*/ 	.byte	0x04, 0x1c
        /*0132*/ 	.short	(.L_871 - .L_870)


	//   ....[0]....
.L_870:
        /*0134*/ 	.word	0x00001700


	//   ....[1]....
        /*0138*/ 	.word	0x00001b40


	//----- nvinfo : EIATTR_CRS_STACK_SIZE
	.align		4
.L_871:
        /*013c*/ 	.byte	0x04, 0x1e
        /*013e*/ 	.short	(.L_873 - .L_872)
.L_872:
        /*0140*/ 	.word	0x00000000
.L_873:


//--------------------- .nv.info._ZN4vllm15rms_norm_kernelIN3c104HalfELi16ELi4EEEvPT_PKS3_lllllS6_fii --------------------------
	.section	.nv.info._ZN4vllm15rms_norm_kernelIN3c104HalfELi16ELi4EEEvPT_PKS3_lllllS6_fii,"",@"SHT_CUDA_INFO"
	.sectionflags	@""
	.align	4


	//----- nvinfo : EIATTR_CUDA_API_VERSION
	.align		4
        /*0000*/ 	.byte	0x04, 0x37
        /*0002*/ 	.short	(.L_875 - .L_874)
.L_874:
        /*0004*/ 	.word	0x00000082


	//----- nvinfo : EIATTR_SW2861232_WAR
	.align		4
.L_875:
        /*0008*/ 	.byte	0x01, 0x35
	.zero		2


	//----- nvinfo : EIATTR_PARAM_CBANK
	.align		4
        /*000c*/ 	.byte	0x04, 0x0a
        /*000e*/ 	.short	(.L_877 - .L_876)
	.align		4
.L_876:
        /*0010*/ 	.word	index@(.nv.constant0._ZN4vllm15rms_norm_kernelIN3c104HalfELi16ELi4EEEvPT_PKS3_lllllS6_fii)
        /*0014*/ 	.short	0x0160
        /*0016*/ 	.short	0x004c


	//----- nvinfo : EIATTR_CBANK_PARAM_SIZE
	.align		4
.L_877:
        /*0018*/ 	.byte	0x03, 0x19
        /*001a*/ 	.short	0x004c


	//----- nvinfo : EIATTR_KPARAM_INFO
	.align		4
        /*001c*/ 	.byte	0x04, 0x17
        /*001e*/ 	.short	(.L_879 - .L_878)
.L_878:
        /*0020*/ 	.word	0x00000000
        /*0024*/ 	.short	0x000a
        /*0026*/ 	.short	0x0048
        /*0028*/ 	.byte	0x00, 0xf0, 0x11, 0x00


	//----- nvinfo : EIATTR_KPARAM_INFO
	.align		4
.L_879:
        /*002c*/ 	.byte	0x04, 0x17
        /*002e*/ 	.short	(.L_881 - .L_880)
.L_880:
        /*0030*/ 	.word	0x00000000
        /*0034*/ 	.short	0x0009
        /*0036*/ 	.short	0x0044
        /*0038*/ 	.byte	0x00, 0xf0, 0x11, 0x00


	//----- nvinfo : EIATTR_KPARAM_INFO
	.align		4
.L_881:
        /*003c*/ 	.byte	0x04, 0x17
        /*003e*/ 	.short	(.L_883 - .L_882)
.L_882:
        /*0040*/ 	.word	0x00000000
        /*0044*/ 	.short	0x0008
        /*0046*/ 	.short	0x0040
        /*0048*/ 	.byte	0x00, 0xf0, 0x11, 0x00


	//----- nvinfo : EIATTR_KPARAM_INFO
	.align		4
.L_883:
        /*004c*/ 	.byte	0x04, 0x17
        /*004e*/ 	.short	(.L_885 - .L_884)
.L_884:
        /*0050*/ 	.word	0x00000000
        /*0054*/ 	.short	0x0007
        /*0056*/ 	.short	0x0038
        /*0058*/ 	.byte	0x00, 0xf0, 0x21, 0x00


	//----- nvinfo : EIATTR_KPARAM_INFO
	.align		4
.L_885:
        /*005c*/ 	.byte	0x04, 0x17
        /*005e*/ 	.short	(.L_887 - .L_886)
.L_886:
        /*0060*/ 	.word	0x00000000
        /*0064*/ 	.short	0x0006
        /*0066*/ 	.short	0x0030
        /*0068*/ 	.byte	0x00, 0xf0, 0x21, 0x00


	//----- nvinfo : EIATTR_KPARAM_INFO
	.align		4
.L_887:
        /*006c*/ 	.byte	0x04, 0x17
        /*006e*/ 	.short	(.L_889 - .L_888)
.L_888:
        /*0070*/ 	.word	0x00000000
        /*0074*/ 	.short	0x0005
        /*0076*/ 	.short	0x0028
        /*0078*/ 	.byte	0x00, 0xf0, 0x21, 0x00


	//----- nvinfo : EIATTR_KPARAM_INFO
	.align		4
.L_889:
        /*007c*/ 	.byte	0x04, 0x17
        /*007e*/ 	.short	(.L_891 - .L_890)
.L_890:
        /*0080*/ 	.word	0x00000000
        /*0084*/ 	.short	0x0004
        /*0086*/ 	.short	0x0020
        /*0088*/ 	.byte	0x00, 0xf0, 0x21, 0x00


	//----- nvinfo : EIATTR_KPARAM_INFO
	.align		4
.L_891:
        /*008c*/ 	.byte	0x04, 0x17
        /*008e*/ 	.short	(.L_893 - .L_892)
.L_892:
        /*0090*/ 	.word	0x00000000
        /*0094*/ 	.short	0x0003
        /*0096*/ 	.short	0x0018
        /*0098*/ 	.byte	0x00, 0xf0, 0x21, 0x00


	//----- nvinfo : EIATTR_KPARAM_INFO
	.align		4
.L_893:
        /*009c*/ 	.byte	0x04, 0x17
        /*009e*/ 	.short	(.L_895 - .L_894)
.L_894:
        /*00a0*/ 	.word	0x00000000
        /*00a4*/ 	.short	0x0002
        /*00a6*/ 	.short	0x0010
        /*00a8*/ 	.byte	0x00, 0xf0, 0x21, 0x00


	//----- nvinfo : EIATTR_KPARAM_INFO
	.align		4
.L_895:
        /*00ac*/ 	.byte	0x04, 0x17
        /*00ae*/ 	.short	(.L_897 - .L_896)
.L_896:
        /*00b0*/ 	.word	0x00000000
        /*00b4*/ 	.short	0x0001
        /*00b6*/ 	.short	0x0008
        /*00b8*/ 	.byte	0x00, 0xf0, 0x21, 0x00


	//----- nvinfo : EIATTR_KPARAM_INFO
	.align		4
.L_897:
        /*00bc*/ 	.byte	0x04, 0x17
        /*00be*/ 	.short	(.L_899 - .L_898)
.L_898:
        /*00c0*/ 	.word	0x00000000
        /*00c4*/ 	.short	0x0000
        /*00c6*/ 	.short	0x0000
        /*00c8*/ 	.byte	0x00, 0xf0, 0x21, 0x00


	//----- nvinfo : EIATTR_MAXREG_COUNT
	.align		4
.L_899:
        /*00cc*/ 	.byte	0x03, 0x1b
        /*00ce*/ 	.short	0x00ff


	//----- nvinfo : EIATTR_NUM_BARRIERS
	.align		4
        /*00d0*/ 	.byte	0x02, 0x4c
        /*00d2*/ 	.byte	0x01
	.zero		1


	//----- nvinfo : EIATTR_MERCURY_ISA_VERSION
	.align		4
        /*00d4*/ 	.byte	0x03, 0x5f
        /*00d6*/ 	.short	0x0000


	//----- nvinfo : EIATTR_COOP_GROUP_MASK_REGIDS
	.align		4
        /*00d8*/ 	.byte	0x04, 0x29
        /*00da*/ 	.short	(.L_901 - .L_900)


	//   ....[0]....
.L_900:
        /*00dc*/ 	.word	0xffffffff


	//   ....[1]....
        /*00e0*/ 	.word	0xffffffff


	//   ....[2]....
        /*00e4*/ 	.word	0xffffffff


	//   ....[3]....
        /*00e8*/ 	.word	0xffffffff


	//   ....[4]....
        /*00ec*/ 	.word	0xffffffff


	//   ....[5]....
        /*00f0*/ 	.word	0xffffffff


	//   ....[6]....
        /*00f4*/ 	.word	0xffffffff


	//   ....[7]....
        /*00f8*/ 	.word	0xffffffff


	//   ....[8]....
        /*00fc*/ 	.word	0xffffffff


	//   ....[9]....
        /*0100*/ 	.word	0xffffffff


	//----- nvinfo : EIATTR_COOP_GROUP_INSTR_OFFSETS
	.align		4
.L_901:
        /*0104*/ 	.byte	0x04, 0x28
        /*0106*/ 	.short	(.L_903 - .L_902)


	//   ....[0]....
.L_902:
        /*0108*/ 	.word	0x00000fb0


	//   ....[1]....
        /*010c*/ 	.word	0x00000fd0


	//   ....[2]....
        /*0110*/ 	.word	0x00000ff0


	//   ....[3]....
        /*0114*/ 	.word	0x00001010


	//   ....[4]....
        /*0118*/ 	.word	0x00001040


	//   ....[5]....
        /*011c*/ 	.word	0x00001530


	//   ....[6]....
        /*0120*/ 	.word	0x00001570


	//   ....[7]....
        /*0124*/ 	.word	0x000015c0


	//   ....[8]....
        /*0128*/ 	.word	0x000015e0


	//   ....[9]....
        /*012c*/ 	.word	0x00001600


	//----- nvinfo : EIATTR_EXIT_INSTR_OFFSETS
	.align		4
.L_903:
        /*0130*/ 	.byte	0x04, 0x1c
        /*0132*/ 	.short	(.L_905 - .L_904)


	//   ....[0]....
.L_904:
        /*0134*/ 	.word	0x00001990


	//   ....[1]....
        /*0138*/ 	.word	0x00002140


	//----- nvinfo : EIATTR_CRS_STACK_SIZE
	.align		4
.L_905:
        /*013c*/ 	.byte	0x04, 0x1e
        /*013e*/ 	.short	(.L_907 - .L_906)
.L_906:
        /*0140*/ 	.word	0x00000000
.L_907:


//--------------------- .nv.info._ZN4vllm15rms_norm_kernelIfLi1ELi4EEEvPT_PKS1_lllllS4_fii --------------------------
	.section	.nv.info._ZN4vllm15rms_norm_kernelIfLi1ELi4EEEvPT_PKS1_lllllS4_fii,"",@"SHT_CUDA_INFO"
	.sectionflags	@""
	.align	4


	//----- nvinfo : EIATTR_CUDA_API_VERSION
	.align		4
        /*0000*/ 	.byte	0x04, 0x37
        /*0002*/ 	.short	(.L_909 - .L_908)
.L_908:
        /*0004*/ 	.word	0x00000082


	//----- nvinfo : EIATTR_SW2861232_WAR
	.align		4
.L_909:
        /*0008*/ 	.byte	0x01, 0x35
	.zero		2


	//----- nvinfo : EIATTR_PARAM_CBANK
	.align		4
        /*000c*/ 	.byte	0x04, 0x0a
        /*000e*/ 	.short	(.L_911 - .L_910)
	.align		4
.L_910:
        /*0010*/ 	.word	index@(.nv.constant0._ZN4vllm15rms_norm_kernelIfLi1ELi4EEEvPT_PKS1_lllllS4_fii)
        /*0014*/ 	.short	0x0160
        /*0016*/ 	.short	0x004c


	//----- nvinfo : EIATTR_CBANK_PARAM_SIZE
	.align		4
.L_911:
        /*0018*/ 	.byte	0x03, 0x19
        /*001a*/ 	.short	0x004c


	//----- nvinfo : EIATTR_KPARAM_INFO
	.align		4
        /*001c*/ 	.byte	0x04, 0x17
        /*001e*/ 	.short	(.L_913 - .L_912)
.L_912:
        /*0020*/ 	.word	0x00000000
        /*0024*/ 	.short	0x000a
        /*0026*/ 	.short	0x0048
        /*0028*/ 	.byte	0x00, 0xf0, 0x11, 0x00


	//----- nvinfo : EIATTR_KPARAM_INFO
	.align		4
.L_913:
        /*002c*/ 	.byte	0x04, 0x17
        /*002e*/ 	.short	(.L_915 - .L_914)
.L_914:
        /*0030*/ 	.word	0x00000000
        /*0034*/ 	.short	0x0009
        /*0036*/ 	.short	0x0044
        /*0038*/ 	.byte	0x00, 0xf0, 0x11, 0x00


	//----- nvinfo : EIATTR_KPARAM_INFO
	.align		4
.L_915:
        /*003c*/ 	.byte	0x04, 0x17
        /*003e*/ 	.short	(.L_917 - .L_916)
.L_916:
        /*0040*/ 	.word	0x00000000
        /*0044*/ 	.short	0x0008
        /*0046*/ 	.short	0x0040
        /*0048*/ 	.byte	0x00, 0xf0, 0x11, 0x00


	//----- nvinfo : EIATTR_KPARAM_INFO
	.align		4
.L_917:
        /*004c*/ 	.byte	0x04, 0x17
        /*004e*/ 	.short	(.L_919 - .L_918)
.L_918:
        /*0050*/ 	.word	0x00000000
        /*0054*/ 	.short	0x0007
        /*0056*/ 	.short	0x0038
        /*0058*/ 	.byte	0x00, 0xf0, 0x21, 0x00


	//----- nvinfo : EIATTR_KPARAM_INFO
	.align		4
.L_919:
        /*005c*/ 	.byte	0x04, 0x17
        /*005e*/ 	.short	(.L_921 - .L_920)
.L_920:
        /*0060*/ 	.word	0x00000000
        /*0064*/ 	.short	0x0006
        /*0066*/ 	.short	0x0030
        /*0068*/ 	.byte	0x00, 0xf0, 0x21, 0x00


	//----- nvinfo : EIATTR_KPARAM_INFO
	.align		4
.L_921:
        /*006c*/ 	.byte	0x04, 0x17
        /*006e*/ 	.short	(.L_923 - .L_922)
.L_922:
        /*0070*/ 	.word	0x00000000
        /*0074*/ 	.short	0x0005
        /*0076*/ 	.short	0x0028
        /*0078*/ 	.byte	0x00, 0xf0, 0x21, 0x00


	//----- nvinfo : EIATTR_KPARAM_INFO
	.align		4
.L_923:
        /*007c*/ 	.byte	0x04, 0x17
        /*007e*/ 	.short	(.L_925 - .L_924)
.L_924:
        /*0080*/ 	.word	0x00000000
        /*0084*/ 	.short	0x0004
        /*0086*/ 	.short	0x0020
        /*0088*/ 	.byte	0x00, 0xf0, 0x21, 0x00


	//----- nvinfo : EIATTR_KPARAM_INFO
	.align		4
.L_925:
        /*008c*/ 	.byte	0x04, 0x17
        /*008e*/ 	.short	(.L_927 - .L_926)
.L_926:
        /*0090*/ 	.word	0x00000000
        /*0094*/ 	.short	0x0003
        /*0096*/ 	.short	0x0018
        /*0098*/ 	.byte	0x00, 0xf0, 0x21, 0x00


	//----- nvinfo : EIATTR_KPARAM_INFO
	.align		4
.L_927:
        /*009c*/ 	.byte	0x04, 0x17
        /*009e*/ 	.short	(.L_929 - .L_928)
.L_928:
        /*00a0*/ 	.word	0x00000000
        /*00a4*/ 	.short	0x0002
        /*00a6*/ 	.short	0x0010
        /*00a8*/ 	.byte	0x00, 0xf0, 0x21, 0x00


	//----- nvinfo : EIATTR_KPARAM_INFO
	.align		4
.L_929:
        /*00ac*/ 	.byte	0x04, 0x17
        /*00ae*/ 	.short	(.L_931 - .L_930)
.L_930:
        /*00b0*/ 	.word	0x00000000
        /*00b4*/ 	.short	0x0001
        /*00b6*/ 	.short	0x0008
        /*00b8*/ 	.byte	0x00, 0xf0, 0x21, 0x00


	//----- nvinfo : EIATTR_KPARAM_INFO
	.align		4
.L_931:
        /*00bc*/ 	.byte	0x04, 0x17
        /*00be*/ 	.short	(.L_933 - .L_932)
.L_932:
        /*00c0*/ 	.word	0x00000000
        /*00c4*/ 	.short	0x0000
        /*00c6*/ 	.short	0x0000
        /*00c8*/ 	.byte	0x00, 0xf0, 0x21, 0x00


	//----- nvinfo : EIATTR_MAXREG_COUNT
	.align		4
.L_933:
        /*00cc*/ 	.byte	0x03, 0x1b
        /*00ce*/ 	.short	0x00ff


	//----- nvinfo : EIATTR_NUM_BARRIERS
	.align		4
        /*00d0*/ 	.byte	0x02, 0x4c
        /*00d2*/ 	.byte	0x01
	.zero		1


	//----- nvinfo : EIATTR_MERCURY_ISA_VERSION
	.align		4
        /*00d4*/ 	.byte	0x03, 0x5f
        /*00d6*/ 	.short	0x0000


	//----- nvinfo : EIATTR_COOP_GROUP_MASK_REGIDS
	.align		4
        /*00d8*/ 	.byte	0x04, 0x29
        /*00da*/ 	.short	(.L_935 - .L_934)


	//   ....[0]....
.L_934:
        /*00dc*/ 	.word	0xffffffff


	//   ....[1]....
        /*00e0*/ 	.word	0xffffffff


	//   ....[2]....
        /*00e4*/ 	.word	0xffffffff


	//   ....[3]....
        /*00e8*/ 	.word	0xffffffff


	//   ....[4]....
        /*00ec*/ 	.word	0xffffffff


	//   ....[5]....
        /*00f0*/ 	.word	0xffffffff


	//   ....[6]....
        /*00f4*/ 	.word	0xffffffff


	//   ....[7]....
        /*00f8*/ 	.word	0xffffffff


	//   ....[8]....
        /*00fc*/ 	.word	0xffffffff


	//   ....[9]....
        /*0100*/ 	.word	0xffffffff


	//----- nvinfo : EIATTR_COOP_GROUP_INSTR_OFFSETS
	.align		4
.L_935:
        /*0104*/ 	.byte	0x04, 0x28
        /*0106*/ 	.short	(.L_937 - .L_936)


	//   ....[0]....
.L_936:
        /*0108*/ 	.word	0x00001bc0


	//   ....[1]....
        /*010c*/ 	.word	0x00001be0


	//   ....[2]....
        /*0110*/ 	.word	0x00001c00


	//   ....[3]....
        /*0114*/ 	.word	0x00001c20


	//   ....[4]....
        /*0118*/ 	.word	0x00001c50


	//   ....[5]....
        /*011c*/ 	.word	0x00002140


	//   ....[6]....
        /*0120*/ 	.word	0x00002180


	//   ....[7]....
        /*0124*/ 	.word	0x000021d0


	//   ....[8]....
        /*0128*/ 	.word	0x000021f0


	//   ....[9]....
        /*012c*/ 	.word	0x00002210


	//----- nvinfo : EIATTR_EXIT_INSTR_OFFSETS
	.align		4
.L_937:
        /*0130*/ 	.byte	0x04, 0x1c
        /*0132*/ 	.short	(.L_939 - .L_938)


	//   ....[0]....
.L_938:
        /*0134*/ 	.word	0x00002570


	//   ....[1]....
        /*0138*/ 	.word	0x000026e0


	//----- nvinfo : EIATTR_CRS_STACK_SIZE
	.align		4
.L_939:
        /*013c*/ 	.byte	0x04, 0x1e
        /*013e*/ 	.short	(.L_941 - .L_940)
.L_940:
        /*0140*/ 	.word	0x00000000
.L_941:


//--------------------- .nv.info._ZN4vllm15rms_norm_kernelIfLi2ELi4EEEvPT_PKS1_lllllS4_fii --------------------------
	.section	.nv.info._ZN4vllm15rms_norm_kernelIfLi2ELi4EEEvPT_PKS1_lllllS4_fii,"",@"SHT_CUDA_INFO"
	.sectionflags	@""
	.align	4


	//----- nvinfo : EIATTR_CUDA_API_VERSION
	.align		4
        /*0000*/ 	.byte	0x04, 0x37
        /*0002*/ 	.short	(.L_943 - .L_942)
.L_942:
        /*0004*/ 	.word	0x00000082


	//----- nvinfo : EIATTR_SW2861232_WAR
	.align		4
.L_943:
        /*0008*/ 	.byte	0x01, 0x35
	.zero		2


	//----- nvinfo : EIATTR_PARAM_CBANK
	.align		4
        /*000c*/ 	.byte	0x04, 0x0a
        /*000e*/ 	.short	(.L_945 - .L_944)
	.align		4
.L_944:
        /*0010*/ 	.word	index@(.nv.constant0._ZN4vllm15rms_norm_kernelIfLi2ELi4EEEvPT_PKS1_lllllS4_fii)
        /*0014*/ 	.short	0x0160
        /*0016*/ 	.short	0x004c


	//----- nvinfo : EIATTR_CBANK_PARAM_SIZE
	.align		4
.L_945:
        /*0018*/ 	.byte	0x03, 0x19
        /*001a*/ 	.short	0x004c


	//----- nvinfo : EIATTR_KPARAM_INFO
	.align		4
        /*001c*/ 	.byte	0x04, 0x17
        /*001e*/ 	.short	(.L_947 - .L_946)
.L_946:
        /*0020*/ 	.word	0x00000000
        /*0024*/ 	.short	0x000a
        /*0026*/ 	.short	0x0048
        /*0028*/ 	.byte	0x00, 0xf0, 0x11, 0x00


	//----- nvinfo : EIATTR_KPARAM_INFO
	.align		4
.L_947:
        /*002c*/ 	.byte	0x04, 0x17
        /*002e*/ 	.short	(.L_949 - .L_948)
.L_948:
        /*0030*/ 	.word	0x00000000
        /*0034*/ 	.short	0x0009
        /*0036*/ 	.short	0x0044
        /*0038*/ 	.byte	0x00, 0xf0, 0x11, 0x00


	//----- nvinfo : EIATTR_KPARAM_INFO
	.align		4
.L_949:
        /*003c*/ 	.byte	0x04, 0x17
        /*003e*/ 	.short	(.L_951 - .L_950)
.L_950:
        /*0040*/ 	.word	0x00000000
        /*0044*/ 	.short	0x0008
        /*0046*/ 	.short	0x0040
        /*0048*/ 	.byte	0x00, 0xf0, 0x11, 0x00


	//----- nvinfo : EIATTR_KPARAM_INFO
	.align		4
.L_951:
        /*004c*/ 	.byte	0x04, 0x17
        /*004e*/ 	.short	(.L_953 - .L_952)
.L_952:
        /*0050*/ 	.word	0x00000000
        /*0054*/ 	.short	0x0007
        /*0056*/ 	.short	0x0038
        /*0058*/ 	.byte	0x00, 0xf0, 0x21, 0x00


	//----- nvinfo : EIATTR_KPARAM_INFO
	.align		4
.L_953:
        /*005c*/ 	.byte	0x04, 0x17
        /*005e*/ 	.short	(.L_955 - .L_954)
.L_954:
        /*0060*/ 	.word	0x00000000
        /*0064*/ 	.short	0x0006
        /*0066*/ 	.short	0x0030
        /*0068*/ 	.byte	0x00, 0xf0, 0x21, 0x00


	//----- nvinfo : EIATTR_KPARAM_INFO
	.align		4
.L_955:
        /*006c*/ 	.byte	0x04, 0x17
        /*006e*/ 	.short	(.L_957 - .L_956)
.L_956:
        /*0070*/ 	.word	0x00000000
        /*0074*/ 	.short	0x0005
        /*0076*/ 	.short	0x0028
        /*0078*/ 	.byte	0x00, 0xf0, 0x21, 0x00


	//----- nvinfo : EIATTR_KPARAM_INFO
	.align		4
.L_957:
        /*007c*/ 	.byte	0x04, 0x17
        /*007e*/ 	.short	(.L_959 - .L_958)
.L_958:
        /*0080*/ 	.word	0x00000000
        /*0084*/ 	.short	0x0004
        /*0086*/ 	.short	0x0020
        /*0088*/ 	.byte	0x00, 0xf0, 0x21, 0x00


	//----- nvinfo : EIATTR_KPARAM_INFO
	.align		4
.L_959:
        /*008c*/ 	.byte	0x04, 0x17
        /*008e*/ 	.short	(.L_961 - .L_960)
.L_960:
        /*0090*/ 	.word	0x00000000
        /*0094*/ 	.short	0x0003
        /*0096*/ 	.short	0x0018
        /*0098*/ 	.byte	0x00, 0xf0, 0x21, 0x00


	//----- nvinfo : EIATTR_KPARAM_INFO
	.align		4
.L_961:
        /*009c*/ 	.byte	0x04, 0x17
        /*009e*/ 	.short	(.L_963 - .L_962)
.L_962:
        /*00a0*/ 	.word	0x00000000
        /*00a4*/ 	.short	0x0002
        /*00a6*/ 	.short	0x0010
        /*00a8*/ 	.byte	0x00, 0xf0, 0x21, 0x00


	//----- nvinfo : EIATTR_KPARAM_INFO
	.align		4
.L_963:
        /*00ac*/ 	.byte	0x04, 0x17
        /*00ae*/ 	.short	(.L_965 - .L_964)
.L_964:
        /*00b0*/ 	.word	0x00000000
        /*00b4*/ 	.short	0x0001
        /*00b6*/ 	.short	0x0008
        /*00b8*/ 	.byte	0x00, 0xf0, 0x21, 0x00


	//----- nvinfo : EIATTR_KPARAM_INFO
	.align		4
.L_965:
        /*00bc*/ 	.byte	0x04, 0x17
        /*00be*/ 	.short	(.L_967 - .L_966)
.L_966:
        /*00c0*/ 	.word	0x00000000
        /*00c4*/ 	.short	0x0000
        /*00c6*/ 	.short	0x0000
        /*00c8*/ 	.byte	0x00, 0xf0, 0x21, 0x00


	//----- nvinfo : EIATTR_MAXREG_COUNT
	.align		4
.L_967:
        /*00cc*/ 	.byte	0x03, 0x1b
        /*00ce*/ 	.short	0x00ff


	//----- nvinfo : EIATTR_NUM_BARRIERS
	.align		4
        /*00d0*/ 	.byte	0x02, 0x4c
        /*00d2*/ 	.byte	0x01
	.zero		1


	//----- nvinfo : EIATTR_MERCURY_ISA_VERSION
	.align		4
        /*00d4*/ 	.byte	0x03, 0x5f
        /*00d6*/ 	.short	0x0000


	//----- nvinfo : EIATTR_COOP_GROUP_MASK_REGIDS
	.align		4
        /*00d8*/ 	.byte	0x04, 0x29
        /*00da*/ 	.short	(.L_969 - .L_968)


	//   ....[0]....
.L_968:
        /*00dc*/ 	.word	0xffffffff


	//   ....[1]....
        /*00e0*/ 	.word	0xffffffff


	//   ....[2]....
        /*00e4*/ 	.word	0xffffffff


	//   ....[3]....
        /*00e8*/ 	.word	0xffffffff


	//   ....[4]....
        /*00ec*/ 	.word	0xffffffff


	//   ....[5]....
        /*00f0*/ 	.word	0xffffffff


	//   ....[6]....
        /*00f4*/ 	.word	0xffffffff


	//   ....[7]....
        /*00f8*/ 	.word	0xffffffff


	//   ....[8]....
        /*00fc*/ 	.word	0xffffffff


	//   ....[9]....
        /*0100*/ 	.word	0xffffffff


	//----- nvinfo : EIATTR_COOP_GROUP_INSTR_OFFSETS
	.align		4
.L_969:
        /*0104*/ 	.byte	0x04, 0x28
        /*0106*/ 	.short	(.L_971 - .L_970)


	//   ....[0]....
.L_970:
        /*0108*/ 	.word	0x00001bf0


	//   ....[1]....
        /*010c*/ 	.word	0x00001c10


	//   ....[2]....
        /*0110*/ 	.word	0x00001c30


	//   ....[3]....
        /*0114*/ 	.word	0x00001c50


	//   ....[4]....
        /*0118*/ 	.word	0x00001c80


	//   ....[5]....
        /*011c*/ 	.word	0x00002170


	//   ....[6]....
        /*0120*/ 	.word	0x000021b0


	//   ....[7]....
        /*0124*/ 	.word	0x00002200


	//   ....[8]....
        /*0128*/ 	.word	0x00002220


	//   ....[9]....
        /*012c*/ 	.word	0x00002240


	//----- nvinfo : EIATTR_EXIT_INSTR_OFFSETS
	.align		4
.L_971:
        /*0130*/ 	.byte	0x04, 0x1c
        /*0132*/ 	.short	(.L_973 - .L_972)


	//   ....[0]....
.L_972:
        /*0134*/ 	.word	0x000025d0


	//   ....[1]....
        /*0138*/ 	.word	0x00002710


	//----- nvinfo : EIATTR_CRS_STACK_SIZE
	.align		4
.L_973:
        /*013c*/ 	.byte	0x04, 0x1e
        /*013e*/ 	.short	(.L_975 - .L_974)
.L_974:
        /*0140*/ 	.word	0x00000000
.L_975:


//--------------------- .nv.info._ZN4vllm15rms_norm_kernelIfLi4ELi4EEEvPT_PKS1_lllllS4_fii --------------------------
	.section	.nv.info._ZN4vllm15rms_norm_kernelIfLi4ELi4EEEvPT_PKS1_lllllS4_fii,"",@"SHT_CUDA_INFO"
	.sectionflags	@""
	.align	4


	//----- nvinfo : EIATTR_CUDA_API_VERSION
	.align		4
        /*0000*/ 	.byte	0x04, 0x37
        /*0002*/ 	.short	(.L_977 - .L_976)
.L_976:
        /*0004*/ 	.word	0x00000082


	//----- nvinfo : EIATTR_SW2861232_WAR
	.align		4
.L_977:
        /*0008*/ 	.byte	0x01, 0x35
	.zero		2


	//----- nvinfo : EIATTR_PARAM_CBANK
	.align		4
        /*000c*/ 	.byte	0x04, 0x0a
        /*000e*/ 	.short	(.L_979 - .L_978)
	.align		4
.L_978:
        /*0010*/ 	.word	index@(.nv.constant0._ZN4vllm15rms_norm_kernelIfLi4ELi4EEEvPT_PKS1_lllllS4_fii)
        /*0014*/ 	.short	0x0160
        /*0016*/ 	.short	0x004c


	//----- nvinfo : EIATTR_CBANK_PARAM_SIZE
	.align		4
.L_979:
        /*0018*/ 	.byte	0x03, 0x19
        /*001a*/ 	.short	0x004c


	//----- nvinfo : EIATTR_KPARAM_INFO
	.align		4
        /*001c*/ 	.byte	0x04, 0x17
        /*001e*/ 	.short	(.L_981 - .L_980)
.L_980:
        /*0020*/ 	.word	0x00000000
        /*0024*/ 	.short	0x000a
        /*0026*/ 	.short	0x0048
        /*0028*/ 	.byte	0x00, 0xf0, 0x11, 0x00


	//----- nvinfo : EIATTR_KPARAM_INFO
	.align		4
.L_981:
        /*002c*/ 	.byte	0x04, 0x17
        /*002e*/ 	.short	(.L_983 - .L_982)
.L_982:
        /*0030*/ 	.word	0x00000000
        /*0034*/ 	.short	0x0009
        /*0036*/ 	.short	0x0044
        /*0038*/ 	.byte	0x00, 0xf0, 0x11, 0x00


	//----- nvinfo : EIATTR_KPARAM_INFO
	.align		4
.L_983:
        /*003c*/ 	.byte	0x04, 0x17
        /*003e*/ 	.short	(.L_985 - .L_984)
.L_984:
        /*0040*/ 	.word	0x00000000
        /*0044*/ 	.short	0x0008
        /*0046*/ 	.short	0x0040
        /*0048*/ 	.byte	0x00, 0xf0, 0x11, 0x00


	//----- nvinfo : EIATTR_KPARAM_INFO
	.align		4
.L_985:
        /*004c*/ 	.byte	0x04, 0x17
        /*004e*/ 	.short	(.L_987 - .L_986)
.L_986:
        /*0050*/ 	.word	0x00000000
        /*0054*/ 	.short	0x0007
        /*0056*/ 	.short	0x0038
        /*0058*/ 	.byte	0x00, 0xf0, 0x21, 0x00


	//----- nvinfo : EIATTR_KPARAM_INFO
	.align		4
.L_987:
        /*005c*/ 	.byte	0x04, 0x17
        /*005e*/ 	.short	(.L_989 - .L_988)
.L_988:
        /*0060*/ 	.word	0x00000000
        /*0064*/ 	.short	0x0006
        /*0066*/ 	.short	0x0030
        /*0068*/ 	.byte	0x00, 0xf0, 0x21, 0x00


	//----- nvinfo : EIATTR_KPARAM_INFO
	.align		4
.L_989:
        /*006c*/ 	.byte	0x04, 0x17
        /*006e*/ 	.short	(.L_991 - .L_990)
.L_990:
        /*0070*/ 	.word	0x00000000
        /*0074*/ 	.short	0x0005
        /*0076*/ 	.short	0x0028
        /*0078*/ 	.byte	0x00, 0xf0, 0x21, 0x00


	//----- nvinfo : EIATTR_KPARAM_INFO
	.align		4
.L_991:
        /*007c*/ 	.byte	0x04, 0x17
        /*007e*/ 	.short	(.L_993 - .L_992)
.L_992:
        /*0080*/ 	.word	0x00000000
        /*0084*/ 	.short	0x0004
        /*0086*/ 	.short	0x0020
        /*0088*/ 	.byte	0x00, 0xf0, 0x21, 0x00


	//----- nvinfo : EIATTR_KPARAM_INFO
	.align		4
.L_993:
        /*008c*/ 	.byte	0x04, 0x17
        /*008e*/ 	.short	(.L_995 - .L_994)
.L_994:
        /*0090*/ 	.word	0x00000000
        /*0094*/ 	.short	0x0003
        /*0096*/ 	.short	0x0018
        /*0098*/ 	.byte	0x00, 0xf0, 0x21, 0x00


	//----- nvinfo : EIATTR_KPARAM_INFO
	.align		4
.L_995:
        /*009c*/ 	.byte	0x04, 0x17
        /*009e*/ 	.short	(.L_997 - .L_996)
.L_996:
        /*00a0*/ 	.word	0x00000000
        /*00a4*/ 	.short	0x0002
        /*00a6*/ 	.short	0x0010
        /*00a8*/ 	.byte	0x00, 0xf0, 0x21, 0x00


	//----- nvinfo : EIATTR_KPARAM_INFO
	.align		4
.L_997:
        /*00ac*/ 	.byte	0x04, 0x17
        /*00ae*/ 	.short	(.L_999 - .L_998)
.L_998:
        /*00b0*/ 	.word	0x00000000
        /*00b4*/ 	.short	0x0001
        /*00b6*/ 	.short	0x0008
        /*00b8*/ 	.byte	0x00, 0xf0, 0x21, 0x00


	//----- nvinfo : EIATTR_KPARAM_INFO
	.align		4
.L_999:
        /*00bc*/ 	.byte	0x04, 0x17
        /*00be*/ 	.short	(.L_1001 - .L_1000)
.L_1000:
        /*00c0*/ 	.word	0x00000000
        /*00c4*/ 	.short	0x0000
        /*00c6*/ 	.short	0x0000
        /*00c8*/ 	.byte	0x00, 0xf0, 0x21, 0x00


	//----- nvinfo : EIATTR_MAXREG_COUNT
	.align		4
.L_1001:
        /*00cc*/ 	.byte	0x03, 0x1b
        /*00ce*/ 	.short	0x00ff


	//----- nvinfo : EIATTR_NUM_BARRIERS
	.align		4
        /*00d0*/ 	.byte	0x02, 0x4c
        /*00d2*/ 	.byte	0x01
	.zero		1


	//----- nvinfo : EIATTR_MERCURY_ISA_VERSION
	.align		4
        /*00d4*/ 	.byte	0x03, 0x5f
        /*00d6*/ 	.short	0x0000


	//----- nvinfo : EIATTR_COOP_GROUP_MASK_REGIDS
	.align		4
        /*00d8*/ 	.byte	0x04, 0x29
        /*00da*/ 	.short	(.L_1003 - .L_1002)


	//   ....[0]....
.L_1002:
        /*00dc*/ 	.word	0xffffffff


	//   ....[1]....
        /*00e0*/ 	.word	0xffffffff


	//   ....[2]....
        /*00e4*/ 	.word	0xffffffff


	//   ....[3]....
        /*00e8*/ 	.word	0xffffffff


	//   ....[4]....
        /*00ec*/ 	.word	0xffffffff


	//   ....[5]....
        /*00f0*/ 	.word	0xffffffff


	//   ....[6]....
        /*00f4*/ 	.word	0xffffffff


	//   ....[7]....
        /*00f8*/ 	.word	0xffffffff


	//   ....[8]....
        /*00fc*/ 	.word	0xffffffff


	//   ....[9]....
        /*0100*/ 	.word	0xffffffff


	//----- nvinfo : EIATTR_COOP_GROUP_INSTR_OFFSETS
	.align		4
.L_1003:
        /*0104*/ 	.byte	0x04, 0x28
        /*0106*/ 	.short	(.L_1005 - .L_1004)


	//   ....[0]....
.L_1004:
        /*0108*/ 	.word	0x00001e40


	//   ....[1]....
        /*010c*/ 	.word	0x00001e60


	//   ....[2]....
        /*0110*/ 	.word	0x00001e80


	//   ....[3]....
        /*0114*/ 	.word	0x00001ea0


	//   ....[4]....
        /*0118*/ 	.word	0x00001ed0


	//   ....[5]....
        /*011c*/ 	.word	0x000023c0


	//   ....[6]....
        /*0120*/ 	.word	0x00002400


	//   ....[7]....
        /*0124*/ 	.word	0x00002450


	//   ....[8]....
        /*0128*/ 	.word	0x00002470


	//   ....[9]....
        /*012c*/ 	.word	0x00002490


	//----- nvinfo : EIATTR_EXIT_INSTR_OFFSETS
	.align		4
.L_1005:
        /*0130*/ 	.byte	0x04, 0x1c
        /*0132*/ 	.short	(.L_1007 - .L_1006)


	//   ....[0]....
.L_1006:
        /*0134*/ 	.word	0x00002820


	//   ....[1]....
        /*0138*/ 	.word	0x000029a0


	//----- nvinfo : EIATTR_CRS_STACK_SIZE
	.align		4
.L_1007:
        /*013c*/ 	.byte	0x04, 0x1e
        /*013e*/ 	.short	(.L_1009 - .L_1008)
.L_1008:
        /*0140*/ 	.word	0x00000000
.L_1009:


//--------------------- .nv.info._ZN4vllm15rms_norm_kernelIfLi8ELi4EEEvPT_PKS1_lllllS4_fii --------------------------
	.section	.nv.info._ZN4vllm15rms_norm_kernelIfLi8ELi4EEEvPT_PKS1_lllllS4_fii,"",@"SHT_CUDA_INFO"
	.sectionflags	@""
	.align	4


	//----- nvinfo : EIATTR_CUDA_API_VERSION
	.align		4
        /*0000*/ 	.byte	0x04, 0x37
        /*0002*/ 	.short	(.L_1011 - .L_1010)
.L_1010:
        /*0004*/ 	.word	0x00000082


	//----- nvinfo : EIATTR_SW2861232_WAR
	.align		4
.L_1011:
        /*0008*/ 	.byte	0x01, 0x35
	.zero		2


	//----- nvinfo : EIATTR_PARAM_CBANK
	.align		4
        /*000c*/ 	.byte	0x04, 0x0a
        /*000e*/ 	.short	(.L_1013 - .L_1012)
	.align		4
.L_1012:
        /*0010*/ 	.word	index@(.nv.constant0._ZN4vllm15rms_norm_kernelIfLi8ELi4EEEvPT_PKS1_lllllS4_fii)
        /*0014*/ 	.short	0x0160
        /*0016*/ 	.short	0x004c


	//----- nvinfo : EIATTR_CBANK_PARAM_SIZE
	.align		4
.L_1013:
        /*0018*/ 	.byte	0x03, 0x19
        /*001a*/ 	.short	0x004c


	//----- nvinfo : EIATTR_KPARAM_INFO
	.align		4
        /*001c*/ 	.byte	0x04, 0x17
        /*001e*/ 	.short	(.L_1015 - .L_1014)
.L_1014:
        /*0020*/ 	.word	0x00000000
        /*0024*/ 	.short	0x000a
        /*0026*/ 	.short	0x0048
        /*0028*/ 	.byte	0x00, 0xf0, 0x11, 0x00


	//----- nvinfo : EIATTR_KPARAM_INFO
	.align		4
.L_1015:
        /*002c*/ 	.byte	0x04, 0x17
        /*002e*/ 	.short	(.L_1017 - .L_1016)
.L_1016:
        /*0030*/ 	.word	0x00000000
        /*0034*/ 	.short	0x0009
        /*0036*/ 	.short	0x0044
        /*0038*/ 	.byte	0x00, 0xf0, 0x11, 0x00


	//----- nvinfo : EIATTR_KPARAM_INFO
	.align		4
.L_1017:
        /*003c*/ 	.byte	0x04, 0x17
        /*003e*/ 	.short	(.L_1019 - .L_1018)
.L_1018:
        /*0040*/ 	.word	0x00000000
        /*0044*/ 	.short	0x0008
        /*0046*/ 	.short	0x0040
        /*0048*/ 	.byte	0x00, 0xf0, 0x11, 0x00


	//----- nvinfo : EIATTR_KPARAM_INFO
	.align		4
.L_1019:
        /*004c*/ 	.byte	0x04, 0x17
        /*004e*/ 	.short	(.L_1021 - .L_1020)
.L_1020:
        /*0050*/ 	.word	0x00000000
        /*0054*/ 	.short	0x0007
        /*0056*/ 	.short	0x0038
        /*0058*/ 	.byte	0x00, 0xf0, 0x21, 0x00


	//----- nvinfo : EIATTR_KPARAM_INFO
	.align		4
.L_1021:
        /*005c*/ 	.byte	0x04, 0x17
        /*005e*/ 	.short	(.L_1023 - .L_1022)
.L_1022:
        /*0060*/ 	.word	0x00000000
        /*0064*/ 	.short	0x0006
        /*0066*/ 	.short	0x0030
        /*0068*/ 	.byte	0x00, 0xf0, 0x21, 0x00


	//----- nvinfo : EIATTR_KPARAM_INFO
	.align		4
.L_1023:
        /*006c*/ 	.byte	0x04, 0x17
        /*006e*/ 	.short	(.L_1025 - .L_1024)
.L_1024:
        /*0070*/ 	.word	0x00000000
        /*0074*/ 	.short	0x0005
        /*0076*/ 	.short	0x0028
        /*0078*/ 	.byte	0x00, 0xf0, 0x21, 0x00


	//----- nvinfo : EIATTR_KPARAM_INFO
	.align		4
.L_1025:
        /*007c*/ 	.byte	0x04, 0x17
        /*007e*/ 	.short	(.L_1027 - .L_1026)
.L_1026:
        /*0080*/ 	.word	0x00000000
        /*0084*/ 	.short	0x0004
        /*0086*/ 	.short	0x0020
        /*0088*/ 	.byte	0x00, 0xf0, 0x21, 0x00


	//----- nvinfo : EIATTR_KPARAM_INFO
	.align		4
.L_1027:
        /*008c*/ 	.byte	0x04, 0x17
        /*008e*/ 	.short	(.L_1029 - .L_1028)
.L_1028:
        /*0090*/ 	.word	0x00000000
        /*0094*/ 	.short	0x0003
        /*0096*/ 	.short	0x0018
        /*0098*/ 	.byte	0x00, 0xf0, 0x21, 0x00


	//----- nvinfo : EIATTR_KPARAM_INFO
	.align		4
.L_1029:
        /*009c*/ 	.byte	0x04, 0x17
        /*009e*/ 	.short	(.L_1031 - .L_1030)
.L_1030:
        /*00a0*/ 	.word	0x00000000
        /*00a4*/ 	.short	0x0002
        /*00a6*/ 	.short	0x0010
        /*00a8*/ 	.byte	0x00, 0xf0, 0x21, 0x00


	//----- nvinfo : EIATTR_KPARAM_INFO
	.align		4
.L_1031:
        /*00ac*/ 	.byte	0x04, 0x17
        /*00ae*/ 	.short	(.L_1033 - .L_1032)
.L_1032:
        /*00b0*/ 	.word	0x00000000
        /*00b4*/ 	.short	0x0001
        /*00b6*/ 	.short	0x0008
        /*00b8*/ 	.byte	0x00, 0xf0, 0x21, 0x00


	//----- nvinfo : EIATTR_KPARAM_INFO
	.align		4
.L_1033:
        /*00bc*/ 	.byte	0x04, 0x17
        /*00be*/ 	.short	(.L_1035 - .L_1034)
.L_1034:
        /*00c0*/ 	.word	0x00000000
        /*00c4*/ 	.short	0x0000
        /*00c6*/ 	.short	0x0000
        /*00c8*/ 	.byte	0x00, 0xf0, 0x21, 0x00


	//----- nvinfo : EIATTR_MAXREG_COUNT
	.align		4
.L_1035:
        /*00cc*/ 	.byte	0x03, 0x1b
        /*00ce*/ 	.short	0x00ff


	//----- nvinfo : EIATTR_NUM_BARRIERS
	.align		4
        /*00d0*/ 	.byte	0x02, 0x4c
        /*00d2*/ 	.byte	0x01
	.zero		1


	//----- nvinfo : EIATTR_MERCURY_ISA_VERSION
	.align		4
        /*00d4*/ 	.byte	0x03, 0x5f
        /*00d6*/ 	.short	0x0000


	//----- nvinfo : EIATTR_COOP_GROUP_MASK_REGIDS
	.align		4
        /*00d8*/ 	.byte	0x04, 0x29
        /*00da*/ 	.short	(.L_1037 - .L_1036)


	//   ....[0]....
.L_1036:
        /*00dc*/ 	.word	0xffffffff


	//   ....[1]....
        /*00e0*/ 	.word	0xffffffff


	//   ....[2]....
        /*00e4*/ 	.word	0xffffffff


	//   ....[3]....
        /*00e8*/ 	.word	0xffffffff


	//   ....[4]....
        /*00ec*/ 	.word	0xffffffff


	//   ....[5]....
        /*00f0*/ 	.word	0xffffffff


	//   ....[6]....
        /*00f4*/ 	.word	0xffffffff


	//   ....[7]....
        /*00f8*/ 	.word	0xffffffff


	//   ....[8]....
        /*00fc*/ 	.word	0xffffffff


	//   ....[9]....
        /*0100*/ 	.word	0xffffffff


	//----- nvinfo : EIATTR_COOP_GROUP_INSTR_OFFSETS
	.align		4
.L_1037:
        /*0104*/ 	.byte	0x04, 0x28
        /*0106*/ 	.short	(.L_1039 - .L_1038)


	//   ....[0]....
.L_1038:
        /*0108*/ 	.word	0x00002280


	//   ....[1]....
        /*010c*/ 	.word	0x000022a0


	//   ....[2]....
        /*0110*/ 	.word	0x000022c0


	//   ....[3]....
        /*0114*/ 	.word	0x000022e0


	//   ....[4]....
        /*0118*/ 	.word	0x00002310


	//   ....[5]....
        /*011c*/ 	.word	0x00002800


	//   ....[6]....
        /*0120*/ 	.word	0x00002840


	//   ....[7]....
        /*0124*/ 	.word	0x00002890


	//   ....[8]....
        /*0128*/ 	.word	0x000028b0


	//   ....[9]....
        /*012c*/ 	.word	0x000028d0


	//----- nvinfo : EIATTR_EXIT_INSTR_OFFSETS
	.align		4
.L_1039:
        /*0130*/ 	.byte	0x04, 0x1c
        /*0132*/ 	.short	(.L_1041 - .L_1040)


	//   ....[0]....
.L_1040:
        /*0134*/ 	.word	0x00002c60


	//   ....[1]....
        /*0138*/ 	.word	0x00002e90


	//----- nvinfo : EIATTR_CRS_STACK_SIZE
	.align		4
.L_1041:
        /*013c*/ 	.byte	0x04, 0x1e
        /*013e*/ 	.short	(.L_1043 - .L_1042)
.L_1042:
        /*0140*/ 	.word	0x00000000
.L_1043:


//--------------------- .nv.info._ZN4vllm15rms_norm_kernelIfLi16ELi4EEEvPT_PKS1_lllllS4_fii --------------------------
	.section	.nv.info._ZN4vllm15rms_norm_kernelIfLi16ELi4EEEvPT_PKS1_lllllS4_fii,"",@"SHT_CUDA_INFO"
	.sectionflags	@""
	.align	4


	//----- nvinfo : EIATTR_CUDA_API_VERSION
	.align		4
        /*0000*/ 	.byte	0x04, 0x37
        /*0002*/ 	.short	(.L_1045 - .L_1044)
.L_1044:
        /*0004*/ 	.word	0x00000082


	//----- nvinfo : EIATTR_SW2861232_WAR
	.align		4
.L_1045:
        /*0008*/ 	.byte	0x01, 0x35
	.zero		2


	//----- nvinfo : EIATTR_PARAM_CBANK
	.align		4
        /*000c*/ 	.byte	0x04, 0x0a
        /*000e*/ 	.short	(.L_1047 - .L_1046)
	.align		4
.L_1046:
        /*0010*/ 	.word	index@(.nv.constant0._ZN4vllm15rms_norm_kernelIfLi16ELi4EEEvPT_PKS1_lllllS4_fii)
        /*0014*/ 	.short	0x0160
        /*0016*/ 	.short	0x004c


	//----- nvinfo : EIATTR_CBANK_PARAM_SIZE
	.align		4
.L_1047:
        /*0018*/ 	.byte	0x03, 0x19
        /*001a*/ 	.short	0x004c


	//----- nvinfo : EIATTR_KPARAM_INFO
	.align		4
        /*001c*/ 	.byte	0x04, 0x17
        /*001e*/ 	.short	(.L_1049 - .L_1048)
.L_1048:
        /*0020*/ 	.word	0x00000000
        /*0024*/ 	.short	0x000a
        /*0026*/ 	.short	0x0048
        /*0028*/ 	.byte	0x00, 0xf0, 0x11, 0x00


	//----- nvinfo : EIATTR_KPARAM_INFO
	.align		4
.L_1049:
        /*002c*/ 	.byte	0x04, 0x17
        /*002e*/ 	.short	(.L_1051 - .L_1050)
.L_1050:
        /*0030*/ 	.word	0x00000000
        /*0034*/ 	.short	0x0009
        /*0036*/ 	.short	0x0044
        /*0038*/ 	.byte	0x00, 0xf0, 0x11, 0x00


	//----- nvinfo : EIATTR_KPARAM_INFO
	.align		4
.L_1051:
        /*003c*/ 	.byte	0x04, 0x17
        /*003e*/ 	.short	(.L_1053 - .L_1052)
.L_1052:
        /*0040*/ 	.word	0x00000000
        /*0044*/ 	.short	0x0008
        /*0046*/ 	.short	0x0040
        /*0048*/ 	.byte	0x00, 0xf0, 0x11, 0x00


	//----- nvinfo : EIATTR_KPARAM_INFO
	.align		4
.L_1053:
        /*004c*/ 	.byte	0x04, 0x17
        /*004e*/ 	.short	(.L_1055 - .L_1054)
.L_1054:
        /*0050*/ 	.word	0x00000000
        /*0054*/ 	.short	0x0007
        /*0056*/ 	.short	0x0038
        /*0058*/ 	.byte	0x00, 0xf0, 0x21, 0x00


	//----- nvinfo : EIATTR_KPARAM_INFO
	.align		4
.L_1055:
        /*005c*/ 	.byte	0x04, 0x17
        /*005e*/ 	.short	(.L_1057 - .L_1056)
.L_1056:
        /*0060*/ 	.word	0x00000000
        /*0064*/ 	.short	0x0006
        /*0066*/ 	.short	0x0030
        /*0068*/ 	.byte	0x00, 0xf0, 0x21, 0x00


	//----- nvinfo : EIATTR_KPARAM_INFO
	.align		4
.L_1057:
        /*006c*/ 	.byte	0x04, 0x17
        /*006e*/ 	.short	(.L_1059 - .L_1058)
.L_1058:
        /*0070*/ 	.word	0x00000000
        /*0074*/ 	.short	0x0005
        /*0076*/ 	.short	0x0028
        /*0078*/ 	.byte	0x00, 0xf0, 0x21, 0x00


	//----- nvinfo : EIATTR_KPARAM_INFO
	.align		4
.L_1059:
        /*007c*/ 	.byte	0x04, 0x17
        /*007e*/ 	.short	(.L_1061 - .L_1060)
.L_1060:
        /*0080*/ 	.word	0x00000000
        /*0084*/ 	.short	0x0004
        /*0086*/ 	.short	0x0020
        /*0088*/ 	.byte	0x00, 0xf0, 0x21, 0x00


	//----- nvinfo : EIATTR_KPARAM_INFO
	.align		4
.L_1061:
        /*008c*/ 	.byte	0x04, 0x17
        /*008e*/ 	.short	(.L_1063 - .L_1062)
.L_1062:
        /*0090*/ 	.word	0x00000000
        /*0094*/ 	.short	0x0003
        /*0096*/ 	.short	0x0018
        /*0098*/ 	.byte	0x00, 0xf0, 0x21, 0x00


	//----- nvinfo : EIATTR_KPARAM_INFO
	.align		4
.L_1063:
        /*009c*/ 	.byte	0x04, 0x17
        /*009e*/ 	.short	(.L_1065 - .L_1064)
.L_1064:
        /*00a0*/ 	.word	0x00000000
        /*00a4*/ 	.short	0x0002
        /*00a6*/ 	.short	0x0010
        /*00a8*/ 	.byte	0x00, 0xf0, 0x21, 0x00


	//----- nvinfo : EIATTR_KPARAM_INFO
	.align		4
.L_1065:
        /*00ac*/ 	.byte	0x04, 0x17
        /*00ae*/ 	.short	(.L_1067 - .L_1066)
.L_1066:
        /*00b0*/ 	.word	0x00000000
        /*00b4*/ 	.short	0x0001
        /*00b6*/ 	.short	0x0008
        /*00b8*/ 	.byte	0x00, 0xf0, 0x21, 0x00


	//----- nvinfo : EIATTR_KPARAM_INFO
	.align		4
.L_1067:
        /*00bc*/ 	.byte	0x04, 0x17
        /*00be*/ 	.short	(.L_1069 - .L_1068)
.L_1068:
        /*00c0*/ 	.word	0x00000000
        /*00c4*/ 	.short	0x0000
        /*00c6*/ 	.short	0x0000
        /*00c8*/ 	.byte	0x00, 0xf0, 0x21, 0x00


	//----- nvinfo : EIATTR_MAXREG_COUNT
	.align		4
.L_1069:
        /*00cc*/ 	.byte	0x03, 0x1b
        /*00ce*/ 	.short	0x00ff


	//----- nvinfo : EIATTR_NUM_BARRIERS
	.align		4
        /*00d0*/ 	.byte	0x02, 0x4c
        /*00d2*/ 	.byte	0x01
	.zero		1


	//----- nvinfo : EIATTR_MERCURY_ISA_VERSION
	.align		4
        /*00d4*/ 	.byte	0x03, 0x5f
        /*00d6*/ 	.short	0x0000


	//----- nvinfo : EIATTR_COOP_GROUP_MASK_REGIDS
	.align		4
        /*00d8*/ 	.byte	0x04, 0x29
        /*00da*/ 	.short	(.L_1071 - .L_1070)


	//   ....[0]....
.L_1070:
        /*00dc*/ 	.word	0xffffffff


	//   ....[1]....
        /*00e0*/ 	.word	0xffffffff


	//   ....[2]....
        /*00e4*/ 	.word	0xffffffff


	//   ....[3]....
        /*00e8*/ 	.word	0xffffffff


	//   ....[4]....
        /*00ec*/ 	.word	0xffffffff


	//   ....[5]....
        /*00f0*/ 	.word	0xffffffff


	//   ....[6]....
        /*00f4*/ 	.word	0xffffffff


	//   ....[7]....
        /*00f8*/ 	.word	0xffffffff


	//   ....[8]....
        /*00fc*/ 	.word	0xffffffff


	//   ....[9]....
        /*0100*/ 	.word	0xffffffff


	//----- nvinfo : EIATTR_COOP_GROUP_INSTR_OFFSETS
	.align		4
.L_1071:
        /*0104*/ 	.byte	0x04, 0x28
        /*0106*/ 	.short	(.L_1073 - .L_1072)


	//   ....[0]....
.L_1072:
        /*0108*/ 	.word	0x00002400


	//   ....[1]....
        /*010c*/ 	.word	0x00002420


	//   ....[2]....
        /*0110*/ 	.word	0x00002440


	//   ....[3]....
        /*0114*/ 	.word	0x00002460


	//   ....[4]....
        /*0118*/ 	.word	0x00002490


	//   ....[5]....
        /*011c*/ 	.word	0x00002980


	//   ....[6]....
        /*0120*/ 	.word	0x000029c0


	//   ....[7]....
        /*0124*/ 	.word	0x00002a10


	//   ....[8]....
        /*0128*/ 	.word	0x00002a30


	//   ....[9]....
        /*012c*/ 	.word	0x00002a50


	//----- nvinfo : EIATTR_EXIT_INSTR_OFFSETS
	.align		4
.L_1073:
        /*0130*/ 	.byte	0x04, 0x1c
        /*0132*/ 	.short	(.L_1075 - .L_1074)


	//   ....[0]....
.L_1074:
        /*0134*/ 	.word	0x00002de0


	//   ....[1]....
        /*0138*/ 	.word	0x00003170


	//----- nvinfo : EIATTR_CRS_STACK_SIZE
	.align		4
.L_1075:
        /*013c*/ 	.byte	0x04, 0x1e
        /*013e*/ 	.short	(.L_1077 - .L_1076)
.L_1076:
        /*0140*/ 	.word	0x00000000
.L_1077:


//--------------------- .nv.info._ZN4vllm15rms_norm_kernelIN3c108BFloat16ELi1ELi3EEEvPT_PKS3_lllllS6_fii --------------------------
	.section	.nv.info._ZN4vllm15rms_norm_kernelIN3c108BFloat16ELi1ELi3EEEvPT_PKS3_lllllS6_fii,"",@"SHT_CUDA_INFO"
	.sectionflags	@""
	.align	4


	//----- nvinfo : EIATTR_CUDA_API_VERSION
	.align		4
        /*0000*/ 	.byte	0x04, 0x37
        /*0002*/ 	.short	(.L_1079 - .L_1078)
.L_1078:
        /*0004*/ 	.word	0x00000082


	//----- nvinfo : EIATTR_SW2861232_WAR
	.align		4
.L_1079:
        /*0008*/ 	.byte	0x01, 0x35
	.zero		2


	//----- nvinfo : EIATTR_PARAM_CBANK
	.align		4
        /*000c*/ 	.byte	0x04, 0x0a
        /*000e*/ 	.short	(.L_1081 - .L_1080)
	.align		4
.L_1080:
        /*0010*/ 	.word	index@(.nv.constant0._ZN4vllm15rms_norm_kernelIN3c108BFloat16ELi1ELi3EEEvPT_PKS3_lllllS6_fii)
        /*0014*/ 	.short	0x0160
        /*0016*/ 	.short	0x004c


	//----- nvinfo : EIATTR_CBANK_PARAM_SIZE
	.align		4
.L_1081:
        /*0018*/ 	.byte	0x03, 0x19
        /*001a*/ 	.short	0x004c


	//----- nvinfo : EIATTR_KPARAM_INFO
	.align		4
        /*001c*/ 	.byte	0x04, 0x17
        /*001e*/ 	.short	(.L_1083 - .L_1082)
.L_1082:
        /*0020*/ 	.word	0x00000000
        /*0024*/ 	.short	0x000a
        /*0026*/ 	.short	0x0048
        /*0028*/ 	.byte	0x00, 0xf0, 0x11, 0x00


	//----- nvinfo : EIATTR_KPARAM_INFO
	.align		4
.L_1083:
        /*002c*/ 	.byte	0x04, 0x17
        /*002e*/ 	.short	(.L_1085 - .L_1084)
.L_1084:
        /*0030*/ 	.word	0x00000000
        /*0034*/ 	.short	0x0009
        /*0036*/ 	.short	0x0044
        /*0038*/ 	.byte	0x00, 0xf0, 0x11, 0x00


	//----- nvinfo : EIATTR_KPARAM_INFO
	.align		4
.L_1085:
        /*003c*/ 	.byte	0x04, 0x17
        /*003e*/ 	.short	(.L_1087 - .L_1086)
.L_1086:
        /*0040*/ 	.word	0x00000000
        /*0044*/ 	.short	0x0008
        /*0046*/ 	.short	0x0040
        /*0048*/ 	.byte	0x00, 0xf0, 0x11, 0x00


	//----- nvinfo : EIATTR_KPARAM_INFO
	.align		4
.L_1087:
        /*004c*/ 	.byte	0x04, 0x17
        /*004e*/ 	.short	(.L_1089 - .L_1088)
.L_1088:
        /*0050*/ 	.word	0x00000000
        /*0054*/ 	.short	0x0007
        /*0056*/ 	.short	0x0038
        /*0058*/ 	.byte	0x00, 0xf0, 0x21, 0x00


	//----- nvinfo : EIATTR_KPARAM_INFO
	.align		4
.L_1089:
        /*005c*/ 	.byte	0x04, 0x17
        /*005e*/ 	.short	(.L_1091 - .L_1090)
.L_1090:
        /*0060*/ 	.word	0x00000000
        /*0064*/ 	.short	0x0006
        /*0066*/ 	.short	0x0030
        /*0068*/ 	.byte	0x00, 0xf0, 0x21, 0x00


	//----- nvinfo : EIATTR_KPARAM_INFO
	.align		4
.L_1091:
        /*006c*/ 	.byte	0x04, 0x17
        /*006e*/ 	.short	(.L_1093 - .L_1092)
.L_1092:
        /*0070*/ 	.word	0x00000000
        /*0074*/ 	.short	0x0005
        /*0076*/ 	.short	0x0028
        /*0078*/ 	.byte	0x00, 0xf0, 0x21, 0x00


	//----- nvinfo : EIATTR_KPARAM_INFO
	.align		4
.L_1093:
        /*007c*/ 	.byte	0x04, 0x17
        /*007e*/ 	.short	(.L_1095 - .L_1094)
.L_1094:
        /*0080*/ 	.word	0x00000000
        /*0084*/ 	.short	0x0004
        /*0086*/ 	.short	0x0020
        /*0088*/ 	.byte	0x00, 0xf0, 0x21, 0x00


	//----- nvinfo : EIATTR_KPARAM_INFO
	.align		4
.L_1095:
        /*008c*/ 	.byte	0x04, 0x17
        /*008e*/ 	.short	(.L_1097 - .L_1096)
.L_1096:
        /*0090*/ 	.word	0x00000000
        /*0094*/ 	.short	0x0003
        /*0096*/ 	.short	0x0018
        /*0098*/ 	.byte	0x00, 0xf0, 0x21, 0x00


	//----- nvinfo : EIATTR_KPARAM_INFO
	.align		4
.L_1097:
        /*009c*/ 	.byte	0x04, 0x17
        /*009e*/ 	.short	(.L_1099 - .L_1098)
.L_1098:
        /*00a0*/ 	.word	0x00000000
        /*00a4*/ 	.short	0x0002
        /*00a6*/ 	.short	0x0010
        /*00a8*/ 	.byte	0x00, 0xf0, 0x21, 0x00


	//----- nvinfo : EIATTR_KPARAM_INFO
	.align		4
.L_1099:
        /*00ac*/ 	.byte	0x04, 0x17
        /*00ae*/ 	.short	(.L_1101 - .L_1100)
.L_1100:
        /*00b0*/ 	.word	0x00000000
        /*00b4*/ 	.short	0x0001
        /*00b6*/ 	.short	0x0008
        /*00b8*/ 	.byte	0x00, 0xf0, 0x21, 0x00


	//----- nvinfo : EIATTR_KPARAM_INFO
	.align		4
.L_1101:
        /*00bc*/ 	.byte	0x04, 0x17
        /*00be*/ 	.short	(.L_1103 - .L_1102)
.L_1102:
        /*00c0*/ 	.word	0x00000000
        /*00c4*/ 	.short	0x0000
        /*00c6*/ 	.short	0x0000
        /*00c8*/ 	.byte	0x00, 0xf0, 0x21, 0x00


	//----- nvinfo : EIATTR_MAXREG_COUNT
	.align		4
.L_1103:
        /*00cc*/ 	.byte	0x03, 0x1b
        /*00ce*/ 	.short	0x00ff


	//----- nvinfo : EIATTR_NUM_BARRIERS
	.align		4
        /*00d0*/ 	.byte	0x02, 0x4c
        /*00d2*/ 	.byte	0x01
	.zero		1


	//----- nvinfo : EIATTR_MERCURY_ISA_VERSION
	.align		4
        /*00d4*/ 	.byte	0x03, 0x5f
        /*00d6*/ 	.short	0x0000


	//----- nvinfo : EIATTR_COOP_GROUP_MASK_REGIDS
	.align		4
        /*00d8*/ 	.byte	0x04, 0x29
        /*00da*/ 	.short	(.L_1105 - .L_1104)


	//   ....[0]....
.L_1104:
        /*00dc*/ 	.word	0xffffffff


	//   ....[1]....
        /*00e0*/ 	.word	0xffffffff


	//   ....[2]....
        /*00e4*/ 	.word	0xffffffff


	//   ....[3]....
        /*00e8*/ 	.word	0xffffffff


	//   ....[4]....
        /*00ec*/ 	.word	0xffffffff


	//   ....[5]....
        /*00f0*/ 	.word	0xffffffff


	//   ....[6]....
        /*00f4*/ 	.word	0xffffffff


	//   ....[7]....
        /*00f8*/ 	.word	0xffffffff


	//   ....[8]....
        /*00fc*/ 	.word	0xffffffff


	//   ....[9]....
        /*0100*/ 	.word	0xffffffff


	//----- nvinfo : EIATTR_COOP_GROUP_INSTR_OFFSETS
	.align		4
.L_1105:
        /*0104*/ 	.byte	0x04, 0x28
        /*0106*/ 	.short	(.L_1107 - .L_1106)


	//   ....[0]....
.L_1106:
        /*0108*/ 	.word	0x00000880


	//   ....[1]....
        /*010c*/ 	.word	0x000008b0


	//   ....[2]....
        /*0110*/ 	.word	0x000008d0


	//   ....[3]....
        /*0114*/ 	.word	0x000008f0


	//   ....[4]....
        /*0118*/ 	.word	0x00000920


	//   ....[5]....
        /*011c*/ 	.word	0x00000e10


	//   ....[6]....
        /*0120*/ 	.word	0x00000e50


	//   ....[7]....
        /*0124*/ 	.word	0x00000ea0


	//   ....[8]....
        /*0128*/ 	.word	0x00000ec0


	//   ....[9]....
        /*012c*/ 	.word	0x00000ee0


	//----- nvinfo : EIATTR_EXIT_INSTR_OFFSETS
	.align		4
.L_1107:
        /*0130*/ 	.byte	0x04, 0x1c
        /*0132*/ 	.short	(.L_1109 - .L_1108)


	//   ....[0]....
.L_1108:
        /*0134*/ 	.word	0x00001240


	//   ....[1]....
        /*0138*/ 	.word	0x00001400


	//----- nvinfo : EIATTR_CRS_STACK_SIZE
	.align		4
.L_1109:
        /*013c*/ 	.byte	0x04, 0x1e
        /*013e*/ 	.short	(.L_1111 - .L_1110)
.L_1110:
        /*0140*/ 	.word	0x00000000
.L_1111:


//--------------------- .nv.info._ZN4vllm15rms_norm_kernelIN3c108BFloat16ELi2ELi3EEEvPT_PKS3_lllllS6_fii --------------------------
	.section	.nv.info._ZN4vllm15rms_norm_kernelIN3c108BFloat16ELi2ELi3EEEvPT_PKS3_lllllS6_fii,"",@"SHT_CUDA_INFO"
	.sectionflags	@""
	.align	4


	//----- nvinfo : EIATTR_CUDA_API_VERSION
	.align		4
        /*0000*/ 	.byte	0x04, 0x37
        /*0002*/ 	.short	(.L_1113 - .L_1112)
.L_1112:
        /*0004*/ 	.word	0x00000082


	//----- nvinfo : EIATTR_SW2861232_WAR
	.align		4
.L_1113:
        /*0008*/ 	.byte	0x01, 0x35
	.zero		2


	//----- nvinfo : EIATTR_PARAM_CBANK
	.align		4
        /*000c*/ 	.byte	0x04, 0x0a
        /*000e*/ 	.short	(.L_1115 - .L_1114)
	.align		4
.L_1114:
        /*0010*/ 	.word	index@(.nv.constant0._ZN4vllm15rms_norm_kernelIN3c108BFloat16ELi2ELi3EEEvPT_PKS3_lllllS6_fii)
        /*0014*/ 	.short	0x0160
        /*0016*/ 	.short	0x004c


	//----- nvinfo : EIATTR_CBANK_PARAM_SIZE
	.align		4
.L_1115:
        /*0018*/ 	.byte	0x03, 0x19
        /*001a*/ 	.short	0x004c


	//----- nvinfo : EIATTR_KPARAM_INFO
	.align		4
        /*001c*/ 	.byte	0x04, 0x17
        /*001e*/ 	.short	(.L_1117 - .L_1116)
.L_1116:
        /*0020*/ 	.word	0x00000000
        /*0024*/ 	.short	0x000a
        /*0026*/ 	.short	0x0048
        /*0028*/ 	.byte	0x00, 0xf0, 0x11, 0x00


	//----- nvinfo : EIATTR_KPARAM_INFO
	.align		4
.L_1117:
        /*002c*/ 	.byte	0x04, 0x17
        /*002e*/ 	.short	(.L_1119 - .L_1118)
.L_1118:
        /*0030*/ 	.word	0x00000000
        /*0034*/ 	.short	0x0009
        /*0036*/ 	.short	0x0044
        /*0038*/ 	.byte	0x00, 0xf0, 0x11, 0x00


	//----- nvinfo : EIATTR_KPARAM_INFO
	.align		4
.L_1119:
        /*003c*/ 	.byte	0x04, 0x17
        /*003e*/ 	.short	(.L_1121 - .L_1120)
.L_1120:
        /*0040*/ 	.word	0x00000000
        /*0044*/ 	.short	0x0008
        /*0046*/ 	.short	0x0040
        /*0048*/ 	.byte	0x00, 0xf0, 0x11, 0x00


	//----- nvinfo : EIATTR_KPARAM_INFO
	.align		4
.L_1121:
        /*004c*/ 	.byte	0x04, 0x17
        /*004e*/ 	.short	(.L_1123 - .L_1122)
.L_1122:
        /*0050*/ 	.word	0x00000000
        /*0054*/ 	.short	0x0007
        /*0056*/ 	.short	0x0038
        /*0058*/ 	.byte	0x00, 0xf0, 0x21, 0x00


	//----- nvinfo : EIATTR_KPARAM_INFO
	.align		4
.L_1123:
        /*005c*/ 	.byte	0x04, 0x17
        /*005e*/ 	.short	(.L_1125 - .L_1124)
.L_1124:
        /*0060*/ 	.word	0x00000000
        /*0064*/ 	.short	0x0006
        /*0066*/ 	.short	0x0030
        /*0068*/ 	.byte	0x00, 0xf0, 0x21, 0x00


	//----- nvinfo : EIATTR_KPARAM_INFO
	.align		4
.L_1125:
        /*006c*/ 	.byte	0x04, 0x17
        /*006e*/ 	.short	(.L_1127 - .L_1126)
.L_1126:
        /*0070*/ 	.word	0x00000000
        /*0074*/ 	.short	0x0005
        /*0076*/ 	.short	0x0028
        /*0078*/ 	.byte	0x00, 0xf0, 0x21, 0x00


	//----- nvinfo : EIATTR_KPARAM_INFO
	.align		4
.L_1127:
        /*007c*/ 	.byte	0x04, 0x17
        /*007e*/ 	.short	(.L_1129 - .L_1128)
.L_1128:
        /*0080*/ 	.word	0x00000000
        /*0084*/ 	.short	0x0004
        /*0086*/ 	.short	0x0020
        /*0088*/ 	.byte	0x00, 0xf0, 0x21, 0x00


	//----- nvinfo : EIATTR_KPARAM_INFO
	.align		4
.L_1129:
        /*008c*/ 	.byte	0x04, 0x17
        /*008e*/ 	.short	(.L_1131 - .L_1130)
.L_1130:
        /*0090*/ 	.word	0x00000000
        /*0094*/ 	.short	0x0003
        /*0096*/ 	.short	0x0018
        /*0098*/ 	.byte	0x00, 0xf0, 0x21, 0x00


	//----- nvinfo : EIATTR_KPARAM_INFO
	.align		4
.L_1131:
        /*009c*/ 	.byte	0x04, 0x17
        /*009e*/ 	.short	(.L_1133 - .L_1132)
.L_1132:
        /*00a0*/ 	.word	0x00000000
        /*00a4*/ 	.short	0x0002
        /*00a6*/ 	.short	0x0010
        /*00a8*/ 	.byte	0x00, 0xf0, 0x21, 0x00


	//----- nvinfo : EIATTR_KPARAM_INFO
	.align		4
.L_1133:
        /*00ac*/ 	.byte	0x04, 0x17
        /*00ae*/ 	.short	(.L_1135 - .L_1134)
.L_1134:
        /*00b0*/ 	.word	0x00000000
        /*00b4*/ 	.short	0x0001
        /*00b6*/ 	.short	0x0008
        /*00b8*/ 	.byte	0x00, 0xf0, 0x21, 0x00


	//----- nvinfo : EIATTR_KPARAM_INFO
	.align		4
.L_1135:
        /*00bc*/ 	.byte	0x04, 0x17
        /*00be*/ 	.short	(.L_1137 - .L_1136)
.L_1136:
        /*00c0*/ 	.word	0x00000000
        /*00c4*/ 	.short	0x0000
        /*00c6*/ 	.short	0x0000
        /*00c8*/ 	.byte	0x00, 0xf0, 0x21, 0x00


	//----- nvinfo : EIATTR_MAXREG_COUNT
	.align		4
.L_1137:
        /*00cc*/ 	.byte	0x03, 0x1b
        /*00ce*/ 	.short	0x00ff


	//----- nvinfo : EIATTR_NUM_BARRIERS
	.align		4
        /*00d0*/ 	.byte	0x02, 0x4c
        /*00d2*/ 	.byte	0x01
	.zero		1


	//----- nvinfo : EIATTR_MERCURY_ISA_VERSION
	.align		4
        /*00d4*/ 	.byte	0x03, 0x5f
        /*00d6*/ 	.short	0x0000


	//----- nvinfo : EIATTR_COOP_GROUP_MASK_REGIDS
	.align		4
        /*00d8*/ 	.byte	0x04, 0x29
        /*00da*/ 	.short	(.L_1139 - .L_1138)


	//   ....[0]....
.L_1138:
        /*00dc*/ 	.word	0xffffffff


	//   ....[1]....
        /*00e0*/ 	.word	0xffffffff


	//   ....[2]....
        /*00e4*/ 	.word	0xffffffff


	//   ....[3]....
        /*00e8*/ 	.word	0xffffffff


	//   ....[4]....
        /*00ec*/ 	.word	0xffffffff


	//   ....[5]....
        /*00f0*/ 	.word	0xffffffff


	//   ....[6]....
        /*00f4*/ 	.word	0xffffffff


	//   ....[7]....
        /*00f8*/ 	.word	0xffffffff


	//   ....[8]....
        /*00fc*/ 	.word	0xffffffff


	//   ....[9]....
        /*0100*/ 	.word	0xffffffff


	//----- nvinfo : EIATTR_COOP_GROUP_INSTR_OFFSETS
	.align		4
.L_1139:
        /*0104*/ 	.byte	0x04, 0x28
        /*0106*/ 	.short	(.L_1141 - .L_1140)


	//   ....[0]....
.L_1140:
        /*0108*/ 	.word	0x00000860


	//   ....[1]....
        /*010c*/ 	.word	0x00000880


	//   ....[2]....
        /*0110*/ 	.word	0x000008a0


	//   ....[3]....
        /*0114*/ 	.word	0x000008c0


	//   ....[4]....
        /*0118*/ 	.word	0x00000900


	//   ....[5]....
        /*011c*/ 	.word	0x00000df0


	//   ....[6]....
        /*0120*/ 	.word	0x00000e30


	//   ....[7]....
        /*0124*/ 	.word	0x00000e80


	//   ....[8]....
        /*0128*/ 	.word	0x00000ea0


	//   ....[9]....
        /*012c*/ 	.word	0x00000ec0


	//----- nvinfo : EIATTR_EXIT_INSTR_OFFSETS
	.align		4
.L_1141:
        /*0130*/ 	.byte	0x04, 0x1c
        /*0132*/ 	.short	(.L_1143 - .L_1142)


	//   ....[0]....
.L_1142:
        /*0134*/ 	.word	0x00001250


	//   ....[1]....
        /*0138*/ 	.word	0x00001420


	//----- nvinfo : EIATTR_CRS_STACK_SIZE
	.align		4
.L_1143:
        /*013c*/ 	.byte	0x04, 0x1e
        /*013e*/ 	.short	(.L_1145 - .L_1144)
.L_1144:
        /*0140*/ 	.word	0x00000000
.L_1145:


//--------------------- .nv.info._ZN4vllm15rms_norm_kernelIN3c108BFloat16ELi4ELi3EEEvPT_PKS3_lllllS6_fii --------------------------
	.section	.nv.info._ZN4vllm15rms_norm_kernelIN3c108BFloat16ELi4ELi3EEEvPT_PKS3_lllllS6_fii,"",@"SHT_CUDA_INFO"
	.sectionflags	@""
	.align	4


	//----- nvinfo : EIATTR_CUDA_API_VERSION
	.align		4
        /*0000*/ 	.byte	0x04, 0x37
        /*0002*/ 	.short	(.L_1147 - .L_1146)
.L_1146:
        /*0004*/ 	.word	0x00000082


	//----- nvinfo : EIATTR_SW2861232_WAR
	.align		4
.L_1147:
        /*0008*/ 	.byte	0x01, 0x35
	.zero		2


	//----- nvinfo : EIATTR_PARAM_CBANK
	.align		4
        /*000c*/ 	.byte	0x04, 0x0a
        /*000e*/ 	.short	(.L_1149 - .L_1148)
	.align		4
.L_1148:
        /*0010*/ 	.word	index@(.nv.constant0._ZN4vllm15rms_norm_kernelIN3c108BFloat16ELi4ELi3EEEvPT_PKS3_lllllS6_fii)
        /*0014*/ 	.short	0x0160
        /*0016*/ 	.short	0x004c


	//----- nvinfo : EIATTR_CBANK_PARAM_SIZE
	.align		4
.L_1149:
        /*0018*/ 	.byte	0x03, 0x19
        /*001a*/ 	.short	0x004c


	//----- nvinfo : EIATTR_KPARAM_INFO
	.align		4
        /*001c*/ 	.byte	0x04, 0x17
        /*001e*/ 	.short	(.L_1151 - .L_1150)
.L_1150:
        /*0020*/ 	.word	0x00000000
        /*0024*/ 	.short	0x000a
        /*0026*/ 	.short	0x0048
        /*0028*/ 	.byte	0x00, 0xf0, 0x11, 0x00


	//----- nvinfo : EIATTR_KPARAM_INFO
	.align		4
.L_1151:
        /*002c*/ 	.byte	0x04, 0x17
        /*002e*/ 	.short	(.L_1153 - .L_1152)
.L_1152:
        /*0030*/ 	.word	0x00000000
        /*0034*/ 	.short	0x0009
        /*0036*/ 	.short	0x0044
        /*0038*/ 	.byte	0x00, 0xf0, 0x11, 0x00


	//----- nvinfo : EIATTR_KPARAM_INFO
	.align		4
.L_1153:
        /*003c*/ 	.byte	0x04, 0x17
        /*003e*/ 	.short	(.L_1155 - .L_1154)
.L_1154:
        /*0040*/ 	.word	0x00000000
        /*0044*/ 	.short	0x0008
        /*0046*/ 	.short	0x0040
        /*0048*/ 	.byte	0x00, 0xf0, 0x11, 0x00


	//----- nvinfo : EIATTR_KPARAM_INFO
	.align		4
.L_1155:
        /*004c*/ 	.byte	0x04, 0x17
        /*004e*/ 	.short	(.L_1157 - .L_1156)
.L_1156:
        /*0050*/ 	.word	0x00000000
        /*0054*/ 	.short	0x0007
        /*0056*/ 	.short	0x0038
        /*0058*/ 	.byte	0x00, 0xf0, 0x21, 0x00


	//----- nvinfo : EIATTR_KPARAM_INFO
	.align		4
.L_1157:
        /*005c*/ 	.byte	0x04, 0x17
        /*005e*/ 	.short	(.L_1159 - .L_1158)
.L_1158:
        /*0060*/ 	.word	0x00000000
        /*0064*/ 	.short	0x0006
        /*0066*/ 	.short	0x0030
        /*0068*/ 	.byte	0x00, 0xf0, 0x21, 0x00


	//----- nvinfo : EIATTR_KPARAM_INFO
	.align		4
.L_1159:
        /*006c*/ 	.byte	0x04, 0x17
        /*006e*/ 	.short	(.L_1161 - .L_1160)
.L_1160:
        /*0070*/ 	.word	0x00000000
        /*0074*/ 	.short	0x0005
        /*0076*/ 	.short	0x0028
        /*0078*/ 	.byte	0x00, 0xf0, 0x21, 0x00


	//----- nvinfo : EIATTR_KPARAM_INFO
	.align		4
.L_1161:
        /*007c*/ 	.byte	0x04, 0x17
        /*007e*/ 	.short	(.L_1163 - .L_1162)
.L_1162:
        /*0080*/ 	.word	0x00000000
        /*0084*/ 	.short	0x0004
        /*0086*/ 	.short	0x0020
        /*0088*/ 	.byte	0x00, 0xf0, 0x21, 0x00


	//----- nvinfo : EIATTR_KPARAM_INFO
	.align		4
.L_1163:
        /*008c*/ 	.byte	0x04, 0x17
        /*008e*/ 	.short	(.L_1165 - .L_1164)
.L_1164:
        /*0090*/ 	.word	0x00000000
        /*0094*/ 	.short	0x0003
        /*0096*/ 	.short	0x0018
        /*0098*/ 	.byte	0x00, 0xf0, 0x21, 0x00


	//----- nvinfo : EIATTR_KPARAM_INFO
	.align		4
.L_1165:
        /*009c*/ 	.byte	0x04, 0x17
        /*009e*/ 	.short	(.L_1167 - .L_1166)
.L_1166:
        /*00a0*/ 	.word	0x00000000
        /*00a4*/ 	.short	0x0002
        /*00a6*/ 	.short	0x0010
        /*00a8*/ 	.byte	0x00, 0xf0, 0x21, 0x00


	//----- nvinfo : EIATTR_KPARAM_INFO
	.align		4
.L_1167:
        /*00ac*/ 	.byte	0x04, 0x17
        /*00ae*/ 	.short	(.L_1169 - .L_1168)
.L_1168:
        /*00b0*/ 	.word	0x00000000
        /*00b4*/ 	.short	0x0001
        /*00b6*/ 	.short	0x0008
        /*00b8*/ 	.byte	0x00, 0xf0, 0x21, 0x00


	//----- nvinfo : EIATTR_KPARAM_INFO
	.align		4
.L_1169:
        /*00bc*/ 	.byte	0x04, 0x17
        /*00be*/ 	.short	(.L_1171 - .L_1170)
.L_1170:
        /*00c0*/ 	.word	0x00000000
        /*00c4*/ 	.short	0x0000
        /*00c6*/ 	.short	0x0000
        /*00c8*/ 	.byte	0x00, 0xf0, 0x21, 0x00


	//----- nvinfo : EIATTR_MAXREG_COUNT
	.align		4
.L_1171:
        /*00cc*/ 	.byte	0x03, 0x1b
        /*00ce*/ 	.short	0x00ff


	//----- nvinfo : EIATTR_NUM_BARRIERS
	.align		4
        /*00d0*/ 	.byte	0x02, 0x4c
        /*00d2*/ 	.byte	0x01
	.zero		1


	//----- nvinfo : EIATTR_MERCURY_ISA_VERSION
	.align		4
        /*00d4*/ 	.byte	0x03, 0x5f
        /*00d6*/ 	.short	0x0000


	//----- nvinfo : EIATTR_COOP_GROUP_MASK_REGIDS
	.align		4
        /*00d8*/ 	.byte	0x04, 0x29
        /*00da*/ 	.short	(.L_1173 - .L_1172)


	//   ....[0]....
.L_1172:
        /*00dc*/ 	.word	0xffffffff


	//   ....[1]....
        /*00e0*/ 	.word	0xffffffff


	//   ....[2]....
        /*00e4*/ 	.word	0xffffffff


	//   ....[3]....
        /*00e8*/ 	.word	0xffffffff


	//   ....[4]....
        /*00ec*/ 	.word	0xffffffff


	//   ....[5]....
        /*00f0*/ 	.word	0xffffffff


	//   ....[6]....
        /*00f4*/ 	.word	0xffffffff


	//   ....[7]....
        /*00f8*/ 	.word	0xffffffff


	//   ....[8]....
        /*00fc*/ 	.word	0xffffffff


	//   ....[9]....
        /*0100*/ 	.word	0xffffffff


	//----- nvinfo : EIATTR_COOP_GROUP_INSTR_OFFSETS
	.align		4
.L_1173:
        /*0104*/ 	.byte	0x04, 0x28
        /*0106*/ 	.short	(.L_1175 - .L_1174)


	//   ....[0]....
.L_1174:
        /*0108*/ 	.word	0x00000910


	//   ....[1]....
        /*010c*/ 	.word	0x00000940


	//   ....[2]....
        /*0110*/ 	.word	0x00000960


	//   ....[3]....
        /*0114*/ 	.word	0x00000980


	//   ....[4]....
        /*0118*/ 	.word	0x000009b0


	//   ....[5]....
        /*011c*/ 	.word	0x00000ea0


	//   ....[6]....
        /*0120*/ 	.word	0x00000ee0


	//   ....[7]....
        /*0124*/ 	.word	0x00000f30


	//   ....[8]....
        /*0128*/ 	.word	0x00000f50


	//   ....[9]....
        /*012c*/ 	.word	0x00000f70


	//----- nvinfo : EIATTR_EXIT_INSTR_OFFSETS
	.align		4
.L_1175:
        /*0130*/ 	.byte	0x04, 0x1c
        /*0132*/ 	.short	(.L_1177 - .L_1176)


	//   ....[0]....
.L_1176:
        /*0134*/ 	.word	0x00001300


	//   ....[1]....
        /*0138*/ 	.word	0x000015a0


	//----- nvinfo : EIATTR_CRS_STACK_SIZE
	.align		4
.L_1177:
        /*013c*/ 	.byte	0x04, 0x1e
        /*013e*/ 	.short	(.L_1179 - .L_1178)
.L_1178:
        /*0140*/ 	.word	0x00000000
.L_1179:


//--------------------- .nv.info._ZN4vllm15rms_norm_kernelIN3c108BFloat16ELi8ELi3EEEvPT_PKS3_lllllS6_fii --------------------------
	.section	.nv.info._ZN4vllm15rms_norm_kernelIN3c108BFloat16ELi8ELi3EEEvPT_PKS3_lllllS6_fii,"",@"SHT_CUDA_INFO"
	.sectionflags	@""
	.align	4


	//----- nvinfo : EIATTR_CUDA_API_VERSION
	.align		4
        /*0000*/ 	.byte	0x04, 0x37
        /*0002*/ 	.short	(.L_1181 - .L_1180)
.L_1180:
        /*0004*/ 	.word	0x00000082


	//----- nvinfo : EIATTR_SW2861232_WAR
	.align		4
.L_1181:
        /*0008*/ 	.byte	0x01, 0x35
	.zero		2


	//----- nvinfo : EIATTR_PARAM_CBANK
	.align		4
        /*000c*/ 	.byte	0x04, 0x0a
        /*000e*/ 	.short	(.L_1183 - .L_1182)
	.align		4
.L_1182:
        /*0010*/ 	.word	index@(.nv.constant0._ZN4vllm15rms_norm_kernelIN3c108BFloat16ELi8ELi3EEEvPT_PKS3_lllllS6_fii)
        /*0014*/ 	.short	0x0160
        /*0016*/ 	.short	0x004c


	//----- nvinfo : EIATTR_CBANK_PARAM_SIZE
	.align		4
.L_1183:
        /*0018*/ 	.byte	0x03, 0x19
        /*001a*/ 	.short	0x004c


	//----- nvinfo : EIATTR_KPARAM_INFO
	.align		4
        /*001c*/ 	.byte	0x04, 0x17
        /*001e*/ 	.short	(.L_1185 - .L_1184)
.L_1184:
        /*0020*/ 	.word	0x00000000
        /*0024*/ 	.short	0x000a
        /*0026*/ 	.short	0x0048
        /*0028*/ 	.byte	0x00, 0xf0, 0x11, 0x00


	//----- nvinfo : EIATTR_KPARAM_INFO
	.align		4
.L_1185:
        /*002c*/ 	.byte	0x04, 0x17
        /*002e*/ 	.short	(.L_1187 - .L_1186)
.L_1186:
        /*0030*/ 	.word	0x00000000
        /*0034*/ 	.short	0x0009
        /*0036*/ 	.short	0x0044
        /*0038*/ 	.byte	0x00, 0xf0, 0x11, 0x00


	//----- nvinfo : EIATTR_KPARAM_INFO
	.align		4
.L_1187:
        /*003c*/ 	.byte	0x04, 0x17
        /*003e*/ 	.short	(.L_1189 - .L_1188)
.L_1188:
        /*0040*/ 	.word	0x00000000
        /*0044*/ 	.short	0x0008
        /*0046*/ 	.short	0x0040
        /*0048*/ 	.byte	0x00, 0xf0, 0x11, 0x00


	//----- nvinfo : EIATTR_KPARAM_INFO
	.align		4
.L_1189:
        /*004c*/ 	.byte	0x04, 0x17
        /*004e*/ 	.short	(.L_1191 - .L_1190)
.L_1190:
        /*0050*/ 	.word	0x00000000
        /*0054*/ 	.short	0x0007
        /*0056*/ 	.short	0x0038
        /*0058*/ 	.byte	0x00, 0xf0, 0x21, 0x00


	//----- nvinfo : EIATTR_KPARAM_INFO
	.align		4
.L_1191:
        /*005c*/ 	.byte	0x04, 0x17
        /*005e*/ 	.short	(.L_1193 - .L_1192)
.L_1192:
        /*0060*/ 	.word	0x00000000
        /*0064*/ 	.short	0x0006
        /*0066*/ 	.short	0x0030
        /*0068*/ 	.byte	0x00, 0xf0, 0x21, 0x00


	//----- nvinfo : EIATTR_KPARAM_INFO
	.align		4
.L_1193:
        /*006c*/ 	.byte	0x04, 0x17
        /*006e*/ 	.short	(.L_1195 - .L_1194)
.L_1194:
        /*0070*/ 	.word	0x00000000
        /*0074*/ 	.short	0x0005
        /*0076*/ 	.short	0x0028
        /*0078*/ 	.byte	0x00, 0xf0, 0x21, 0x00


	//----- nvinfo : EIATTR_KPARAM_INFO
	.align		4
.L_1195:
        /*007c*/ 	.byte	0x04, 0x17
        /*007e*/ 	.short	(.L_1197 - .L_1196)
.L_1196:
        /*0080*/ 	.word	0x00000000
        /*0084*/ 	.short	0x0004
        /*0086*/ 	.short	0x0020
        /*0088*/ 	.byte	0x00, 0xf0, 0x21, 0x00


	//----- nvinfo : EIATTR_KPARAM_INFO
	.align		4
.L_1197:
        /*008c*/ 	.byte	0x04, 0x17
        /*008e*/ 	.short	(.L_1199 - .L_1198)
.L_1198:
        /*0090*/ 	.word	0x00000000
        /*0094*/ 	.short	0x0003
        /*0096*/ 	.short	0x0018
        /*0098*/ 	.byte	0x00, 0xf0, 0x21, 0x00


	//----- nvinfo : EIATTR_KPARAM_INFO
	.align		4
.L_1199:
        /*009c*/ 	.byte	0x04, 0x17
        /*009e*/ 	.short	(.L_1201 - .L_1200)
.L_1200:
        /*00a0*/ 	.word	0x00000000
        /*00a4*/ 	.short	0x0002
        /*00a6*/ 	.short	0x0010
        /*00a8*/ 	.byte	0x00, 0xf0, 0x21, 0x00


	//----- nvinfo : EIATTR_KPARAM_INFO
	.align		4
.L_1201:
        /*00ac*/ 	.byte	0x04, 0x17
        /*00ae*/ 	.short	(.L_1203 - .L_1202)
.L_1202:
        /*00b0*/ 	.word	0x00000000
        /*00b4*/ 	.short	0x0001
        /*00b6*/ 	.short	0x0008
        /*00b8*/ 	.byte	0x00, 0xf0, 0x21, 0x00


	//----- nvinfo : EIATTR_KPARAM_INFO
	.align		4
.L_1203:
        /*00bc*/ 	.byte	0x04, 0x17
        /*00be*/ 	.short	(.L_1205 - .L_1204)
.L_1204:
        /*00c0*/ 	.word	0x00000000
        /*00c4*/ 	.short	0x0000
        /*00c6*/ 	.short	0x0000
        /*00c8*/ 	.byte	0x00, 0xf0, 0x21, 0x00


	//----- nvinfo : EIATTR_MAXREG_COUNT
	.align		4
.L_1205:
        /*00cc*/ 	.byte	0x03, 0x1b
        /*00ce*/ 	.short	0x00ff


	//----- nvinfo : EIATTR_NUM_BARRIERS
	.align		4
        /*00d0*/ 	.byte	0x02, 0x4c
        /*00d2*/ 	.byte	0x01
	.zero		1


	//----- nvinfo : EIATTR_MERCURY_ISA_VERSION
	.align		4
        /*00d4*/ 	.byte	0x03, 0x5f
        /*00d6*/ 	.short	0x0000


	//----- nvinfo : EIATTR_COOP_GROUP_MASK_REGIDS
	.align		4
        /*00d8*/ 	.byte	0x04, 0x29
        /*00da*/ 	.short	(.L_1207 - .L_1206)


	//   ....[0]....
.L_1206:
        /*00dc*/ 	.word	0xffffffff


	//   ....[1]....
        /*00e0*/ 	.word	0xffffffff


	//   ....[2]....
        /*00e4*/ 	.word	0xffffffff


	//   ....[3]....
        /*00e8*/ 	.word	0xffffffff


	//   ....[4]....
        /*00ec*/ 	.word	0xffffffff


	//   ....[5]....
        /*00f0*/ 	.word	0xffffffff


	//   ....[6]....
        /*00f4*/ 	.word	0xffffffff


	//   ....[7]....
        /*00f8*/ 	.word	0xffffffff


	//   ....[8]....
        /*00fc*/ 	.word	0xffffffff


	//   ....[9]....
        /*0100*/ 	.word	0xffffffff


	//----- nvinfo : EIATTR_COOP_GROUP_INSTR_OFFSETS
	.align		4
.L_1207:
        /*0104*/ 	.byte	0x04, 0x28
        /*0106*/ 	.short	(.L_1209 - .L_1208)


	//   ....[0]....
.L_1208:
        /*0108*/ 	.word	0x00000a50


	//   ....[1]....
        /*010c*/ 	.word	0x00000a70


	//   ....[2]....
        /*0110*/ 	.word	0x00000a90


	//   ....[3]....
        /*0114*/ 	.word	0x00000ab0


	//   ....[4]....
        /*0118*/ 	.word	0x00000ae0


	//   ....[5]....
        /*011c*/ 	.word	0x00000fd0


	//   ....[6]....
        /*0120*/ 	.word	0x00001010


	//   ....[7]....
        /*0124*/ 	.word	0x00001060


	//   ....[8]....
        /*0128*/ 	.word	0x00001080


	//   ....[9]....
        /*012c*/ 	.word	0x000010a0


	//----- nvinfo : EIATTR_EXIT_INSTR_OFFSETS
	.align		4
.L_1209:
        /*0130*/ 	.byte	0x04, 0x1c
        /*0132*/ 	.short	(.L_1211 - .L_1210)


	//   ....[0]....
.L_1210:
        /*0134*/ 	.word	0x00001430


	//   ....[1]....
        /*0138*/ 	.word	0x00001870


	//----- nvinfo : EIATTR_CRS_STACK_SIZE
	.align		4
.L_1211:
        /*013c*/ 	.byte	0x04, 0x1e
        /*013e*/ 	.short	(.L_1213 - .L_1212)
.L_1212:
        /*0140*/ 	.word	0x00000000
.L_1213:


//--------------------- .nv.info._ZN4vllm15rms_norm_kernelIN3c108BFloat16ELi16ELi3EEEvPT_PKS3_lllllS6_fii --------------------------
	.section	.nv.info._ZN4vllm15rms_norm_kernelIN3c108BFloat16ELi16ELi3EEEvPT_PKS3_lllllS6_fii,"",@"SHT_CUDA_INFO"
	.sectionflags	@""
	.align	4


	//----- nvinfo : EIATTR_CUDA_API_VERSION
	.align		4
        /*0000*/ 	.byte	0x04, 0x37
        /*0002*/ 	.short	(.L_1215 - .L_1214)
.L_1214:
        /*0004*/ 	.word	0x00000082


	//----- nvinfo : EIATTR_SW2861232_WAR
	.align		4
.L_1215:
        /*0008*/ 	.byte	0x01, 0x35
	.zero		2


	//----- nvinfo : EIATTR_PARAM_CBANK
	.align		4
        /*000c*/ 	.byte	0x04, 0x0a
        /*000e*/ 	.short	(.L_1217 - .L_1216)
	.align		4
.L_1216:
        /*0010*/ 	.word	index@(.nv.constant0._ZN4vllm15rms_norm_kernelIN3c108BFloat16ELi16ELi3EEEvPT_PKS3_lllllS6_fii)
        /*0014*/ 	.short	0x0160
        /*0016*/ 	.short	0x004c


	//----- nvinfo : EIATTR_CBANK_PARAM_SIZE
	.align		4
.L_1217:
        /*0018*/ 	.byte	0x03, 0x19
        /*001a*/ 	.short	0x004c


	//----- nvinfo : EIATTR_KPARAM_INFO
	.align		4
        /*001c*/ 	.byte	0x04, 0x17
        /*001e*/ 	.short	(.L_1219 - .L_1218)
.L_1218:
        /*0020*/ 	.word	0x00000000
        /*0024*/ 	.short	0x000a
        /*0026*/ 	.short	0x0048
        /*0028*/ 	.byte	0x00, 0xf0, 0x11, 0x00


	//----- nvinfo : EIATTR_KPARAM_INFO
	.align		4
.L_1219:
        /*002c*/ 	.byte	0x04, 0x17
        /*002e*/ 	.short	(.L_1221 - .L_1220)
.L_1220:
        /*0030*/ 	.word	0x00000000
        /*0034*/ 	.short	0x0009
        /*0036*/ 	.short	0x0044
        /*0038*/ 	.byte	0x00, 0xf0, 0x11, 0x00


	//----- nvinfo : EIATTR_KPARAM_INFO
	.align		4
.L_1221:
        /*003c*/ 	.byte	0x04, 0x17
        /*003e*/ 	.short	(.L_1223 - .L_1222)
.L_1222:
        /*0040*/ 	.word	0x00000000
        /*0044*/ 	.short	0x0008
        /*0046*/ 	.short	0x0040
        /*0048*/ 	.byte	0x00, 0xf0, 0x11, 0x00


	//----- nvinfo : EIATTR_KPARAM_INFO
	.align		4
.L_1223:
        /*004c*/ 	.byte	0x04, 0x17
        /*004e*/ 	.short	(.L_1225 - .L_1224)
.L_1224:
        /*0050*/ 	.word	0x00000000
        /*0054*/ 	.short	0x0007
        /*0056*/ 	.short	0x0038
        /*0058*/ 	.byte	0x00, 0xf0, 0x21, 0x00


	//----- nvinfo : EIATTR_KPARAM_INFO
	.align		4
.L_1225:
        /*005c*/ 	.byte	0x04, 0x17
        /*005e*/ 	.short	(.L_1227 - .L_1226)
.L_1226:
        /*0060*/ 	.word	0x00000000
        /*0064*/ 	.short	0x0006
        /*0066*/ 	.short	0x0030
        /*0068*/ 	.byte	0x00, 0xf0, 0x21, 0x00


	//----- nvinfo : EIATTR_KPARAM_INFO
	.align		4
.L_1227:
        /*006c*/ 	.byte	0x04, 0x17
        /*006e*/ 	.short	(.L_1229 - .L_1228)
.L_1228:
        /*0070*/ 	.word	0x00000000
        /*0074*/ 	.short	0x0005
        /*0076*/ 	.short	0x0028
        /*0078*/ 	.byte	0x00, 0xf0, 0x21, 0x00


	//----- nvinfo : EIATTR_KPARAM_INFO
	.align		4
.L_1229:
        /*007c*/ 	.byte	0x04, 0x17
        /*007e*/ 	.short	(.L_1231 - .L_1230)
.L_1230:
        /*0080*/ 	.word	0x00000000
        /*0084*/ 	.short	0x0004
        /*0086*/ 	.short	0x0020
        /*0088*/ 	.byte	0x00, 0xf0, 0x21, 0x00


	//----- nvinfo : EIATTR_KPARAM_INFO
	.align		4
.L_1231:
        /*008c*/ 	.byte	0x04, 0x17
        /*008e*/ 	.short	(.L_1233 - .L_1232)
.L_1232:
        /*0090*/ 	.word	0x00000000
        /*0094*/ 	.short	0x0003
        /*0096*/ 	.short	0x0018
        /*0098*/ 	.byte	0x00, 0xf0, 0x21, 0x00


	//----- nvinfo : EIATTR_KPARAM_INFO
	.align		4
.L_1233:
        /*009c*/ 	.byte	0x04, 0x17
        /*009e*/ 	.short	(.L_1235 - .L_1234)
.L_1234:
        /*00a0*/ 	.word	0x00000000
        /*00a4*/ 	.short	0x0002
        /*00a6*/ 	.short	0x0010
        /*00a8*/ 	.byte	0x00, 0xf0, 0x21, 0x00


	//----- nvinfo : EIATTR_KPARAM_INFO
	.align		4
.L_1235:
        /*00ac*/ 	.byte	0x04, 0x17
        /*00ae*/ 	.short	(.L_1237 - .L_1236)
.L_1236:
        /*00b0*/ 	.word	0x00000000
        /*00b4*/ 	.short	0x0001
        /*00b6*/ 	.short	0x0008
        /*00b8*/ 	.byte	0x00, 0xf0, 0x21, 0x00


	//----- nvinfo : EIATTR_KPARAM_INFO
	.align		4
.L_1237:
        /*00bc*/ 	.byte	0x04, 0x17
        /*00be*/ 	.short	(.L_1239 - .L_1238)
.L_1238:
        /*00c0*/ 	.word	0x00000000
        /*00c4*/ 	.short	0x0000
        /*00c6*/ 	.short	0x0000
        /*00c8*/ 	.byte	0x00, 0xf0, 0x21, 0x00


	//----- nvinfo : EIATTR_MAXREG_COUNT
	.align		4
.L_1239:
        /*00cc*/ 	.byte	0x03, 0x1b
        /*00ce*/ 	.short	0x00ff


	//----- nvinfo : EIATTR_NUM_BARRIERS
	.align		4
        /*00d0*/ 	.byte	0x02, 0x4c
        /*00d2*/ 	.byte	0x01
	.zero		1


	//----- nvinfo : EIATTR_MERCURY_ISA_VERSION
	.align		4
        /*00d4*/ 	.byte	0x03, 0x5f
        /*00d6*/ 	.short	0x0000


	//----- nvinfo : EIATTR_COOP_GROUP_MASK_REGIDS
	.align		4
        /*00d8*/ 	.byte	0x04, 0x29
        /*00da*/ 	.short	(.L_1241 - .L_1240)


	//   ....[0]....
.L_1240:
        /*00dc*/ 	.word	0xffffffff


	//   ....[1]....
        /*00e0*/ 	.word	0xffffffff


	//   ....[2]....
        /*00e4*/ 	.word	0xffffffff


	//   ....[3]....
        /*00e8*/ 	.word	0xffffffff


	//   ....[4]....
        /*00ec*/ 	.word	0xffffffff


	//   ....[5]....
        /*00f0*/ 	.word	0xffffffff


	//   ....[6]....
        /*00f4*/ 	.word	0xffffffff


	//   ....[7]....
        /*00f8*/ 	.word	0xffffffff


	//   ....[8]....
        /*00fc*/ 	.word	0xffffffff


	//   ....[9]....
        /*0100*/ 	.word	0xffffffff


	//----- nvinfo : EIATTR_COOP_GROUP_INSTR_OFFSETS
	.align		4
.L_1241:
        /*0104*/ 	.byte	0x04, 0x28
        /*0106*/ 	.short	(.L_1243 - .L_1242)


	//   ....[0]....
.L_1242:
        /*0108*/ 	.word	0x00000ce0


	//   ....[1]....
        /*010c*/ 	.word	0x00000d00


	//   ....[2]....
        /*0110*/ 	.word	0x00000d20


	//   ....[3]....
        /*0114*/ 	.word	0x00000d40


	//   ....[4]....
        /*0118*/ 	.word	0x00000d70


	//   ....[5]....
        /*011c*/ 	.word	0x00001260


	//   ....[6]....
        /*0120*/ 	.word	0x000012a0


	//   ....[7]....
        /*0124*/ 	.word	0x000012f0


	//   ....[8]....
        /*0128*/ 	.word	0x00001310


	//   ....[9]....
        /*012c*/ 	.word	0x00001330


	//----- nvinfo : EIATTR_EXIT_INSTR_OFFSETS
	.align		4
.L_1243:
        /*0130*/ 	.byte	0x04, 0x1c
        /*0132*/ 	.short	(.L_1245 - .L_1244)


	//   ....[0]....
.L_1244:
        /*0134*/ 	.word	0x000016c0


	//   ....[1]....
        /*0138*/ 	.word	0x00001e70


	//----- nvinfo : EIATTR_CRS_STACK_SIZE
	.align		4
.L_1245:
        /*013c*/ 	.byte	0x04, 0x1e
        /*013e*/ 	.short	(.L_1247 - .L_1246)
.L_1246:
        /*0140*/ 	.word	0x00000000
.L_1247:


//--------------------- .nv.info._ZN4vllm15rms_norm_kernelIN3c104HalfELi1ELi3EEEvPT_PKS3_lllllS6_fii --------------------------
	.section	.nv.info._ZN4vllm15rms_norm_kernelIN3c104HalfELi1ELi3EEEvPT_PKS3_lllllS6_fii,"",@"SHT_CUDA_INFO"
	.sectionflags	@""
	.align	4


	//----- nvinfo : EIATTR_CUDA_API_VERSION
	.align		4
        /*0000*/ 	.byte	0x04, 0x37
        /*0002*/ 	.short	(.L_1249 - .L_1248)
.L_1248:
        /*0004*/ 	.word	0x00000082


	//----- nvinfo : EIATTR_SW2861232_WAR
	.align		4
.L_1249:
        /*0008*/ 	.byte	0x01, 0x35
	.zero		2


	//----- nvinfo : EIATTR_PARAM_CBANK
	.align		4
        /*000c*/ 	.byte	0x04, 0x0a
        /*000e*/ 	.short	(.L_1251 - .L_1250)
	.align		4
.L_1250:
        /*0010*/ 	.word	index@(.nv.constant0._ZN4vllm15rms_norm_kernelIN3c104HalfELi1ELi3EEEvPT_PKS3_lllllS6_fii)
        /*0014*/ 	.short	0x0160
        /*0016*/ 	.short	0x004c


	//----- nvinfo : EIATTR_CBANK_PARAM_SIZE
	.align		4
.L_1251:
        /*0018*/ 	.byte	0x03, 0x19
        /*001a*/ 	.short	0x004c


	//----- nvinfo : EIATTR_KPARAM_INFO
	.align		4
        /*001c*/ 	.byte	0x04, 0x17
        /*001e*/ 	.short	(.L_1253 - .L_1252)
.L_1252:
        /*0020*/ 	.word	0x00000000
        /*0024*/ 	.short	0x000a
        /*0026*/ 	.short	0x0048
        /*0028*/ 	.byte	0x00, 0xf0, 0x11, 0x00


	//----- nvinfo : EIATTR_KPARAM_INFO
	.align		4
.L_1253:
        /*002c*/ 	.byte	0x04, 0x17
        /*002e*/ 	.short	(.L_1255 - .L_1254)
.L_1254:
        /*0030*/ 	.word	0x00000000
        /*0034*/ 	.short	0x0009
        /*0036*/ 	.short	0x0044
        /*0038*/ 	.byte	0x00, 0xf0, 0x11, 0x00


	//----- nvinfo : EIATTR_KPARAM_INFO
	.align		4
.L_1255:
        /*003c*/ 	.byte	0x04, 0x17
        /*003e*/ 	.short	(.L_1257 - .L_1256)
.L_1256:
        /*0040*/ 	.word	0x00000000
        /*0044*/ 	.short	0x0008
        /*0046*/ 	.short	0x0040
        /*0048*/ 	.byte	0x00, 0xf0, 0x11, 0x00


	//----- nvinfo : EIATTR_KPARAM_INFO
	.align		4
.L_1257:
        /*004c*/ 	.byte	0x04, 0x17
        /*004e*/ 	.short	(.L_1259 - .L_1258)
.L_1258:
        /*0050*/ 	.word	0x00000000
        /*0054*/ 	.short	0x0007
        /*0056*/ 	.short	0x0038
        /*0058*/ 	.byte	0x00, 0xf0, 0x21, 0x00


	//----- nvinfo : EIATTR_KPARAM_INFO
	.align		4
.L_1259:
        /*005c*/ 	.byte	0x04, 0x17
        /*005e*/ 	.short	(.L_1261 - .L_1260)
.L_1260:
        /*0060*/ 	.word	0x00000000
        /*0064*/ 	.short	0x0006
        /*0066*/ 	.short	0x0030
        /*0068*/ 	.byte	0x00, 0xf0, 0x21, 0x00


	//----- nvinfo : EIATTR_KPARAM_INFO
	.align		4
.L_1261:
        /*006c*/ 	.byte	0x04, 0x17
        /*006e*/ 	.short	(.L_1263 - .L_1262)
.L_1262:
        /*0070*/ 	.word	0x00000000
        /*0074*/ 	.short	0x0005
        /*0076*/ 	.short	0x0028
        /*0078*/ 	.byte	0x00, 0xf0, 0x21, 0x00


	//----- nvinfo : EIATTR_KPARAM_INFO
	.align		4
.L_1263:
        /*007c*/ 	.byte	0x04, 0x17
        /*007e*/ 	.short	(.L_1265 - .L_1264)
.L_1264:
        /*0080*/ 	.word	0x00000000
        /*0084*/ 	.short	0x0004
        /*0086*/ 	.short	0x0020
        /*0088*/ 	.byte	0x00, 0xf0, 0x21, 0x00


	//----- nvinfo : EIATTR_KPARAM_INFO
	.align		4
.L_1265:
        /*008c*/ 	.byte	0x04, 0x17
        /*008e*/ 	.short	(.L_1267 - .L_1266)
.L_1266:
        /*0090*/ 	.word	0x00000000
        /*0094*/ 	.short	0x0003
        /*0096*/ 	.short	0x0018
        /*0098*/ 	.byte	0x00, 0xf0, 0x21, 0x00


	//----- nvinfo : EIATTR_KPARAM_INFO
	.align		4
.L_1267:
        /*009c*/ 	.byte	0x04, 0x17
        /*009e*/ 	.short	(.L_1269 - .L_1268)
.L_1268:
        /*00a0*/ 	.word	0x00000000
        /*00a4*/ 	.short	0x0002
        /*00a6*/ 	.short	0x0010
        /*00a8*/ 	.byte	0x00, 0xf0, 0x21, 0x00


	//----- nvinfo : EIATTR_KPARAM_INFO
	.align		4
.L_1269:
        /*00ac*/ 	.byte	0x04, 0x17
        /*00ae*/ 	.short	(.L_1271 - .L_1270)
.L_1270:
        /*00b0*/ 	.word	0x00000000
        /*00b4*/ 	.short	0x0001
        /*00b6*/ 	.short	0x0008
        /*00b8*/ 	.byte	0x00, 0xf0, 0x21, 0x00


	//----- nvinfo : EIATTR_KPARAM_INFO
	.align		4
.L_1271:
        /*00bc*/ 	.byte	0x04, 0x17
        /*00be*/ 	.short	(.L_1273 - .L_1272)
.L_1272:
        /*00c0*/ 	.word	0x00000000
        /*00c4*/ 	.short	0x0000
        /*00c6*/ 	.short	0x0000
        /*00c8*/ 	.byte	0x00, 0xf0, 0x21, 0x00


	//----- nvinfo : EIATTR_MAXREG_COUNT
	.align		4
.L_1273:
        /*00cc*/ 	.byte	0x03, 0x1b
        /*00ce*/ 	.short	0x00ff


	//----- nvinfo : EIATTR_NUM_BARRIERS
	.align		4
        /*00d0*/ 	.byte	0x02, 0x4c
        /*00d2*/ 	.byte	0x01
	.zero		1


	//----- nvinfo : EIATTR_MERCURY_ISA_VERSION
	.align		4
        /*00d4*/ 	.byte	0x03, 0x5f
        /*00d6*/ 	.short	0x0000


	//----- nvinfo : EIATTR_COOP_GROUP_MASK_REGIDS
	.align		4
        /*00d8*/ 	.byte	0x04, 0x29
        /*00da*/ 	.short	(.L_1275 - .L_1274)


	//   ....[0]....
.L_1274:
        /*00dc*/ 	.word	0xffffffff


	//   ....[1]....
        /*00e0*/ 	.word	0xffffffff


	//   ....[2]....
        /*00e4*/ 	.word	0xffffffff


	//   ....[3]....
        /*00e8*/ 	.word	0xffffffff


	//   ....[4]....
        /*00ec*/ 	.word	0xffffffff


	//   ....[5]....
        /*00f0*/ 	.word	0xffffffff


	//   ....[6]....
        /*00f4*/ 	.word	0xffffffff


	//   ....[7]....
        /*00f8*/ 	.word	0xffffffff


	//   ....[8]....
        /*00fc*/ 	.word	0xffffffff


	//   ....[9]....
        /*0100*/ 	.word	0xffffffff


	//----- nvinfo : EIATTR_COOP_GROUP_INSTR_OFFSETS
	.align		4
.L_1275:
        /*0104*/ 	.byte	0x04, 0x28
        /*0106*/ 	.short	(.L_1277 - .L_1276)


	//   ....[0]....
.L_1276:
        /*0108*/ 	.word	0x00000880


	//   ....[1]....
        /*010c*/ 	.word	0x000008b0


	//   ....[2]....
        /*0110*/ 	.word	0x000008d0


	//   ....[3]....
        /*0114*/ 	.word	0x000008f0


	//   ....[4]....
        /*0118*/ 	.word	0x00000920


	//   ....[5]....
        /*011c*/ 	.word	0x00000e10


	//   ....[6]....
        /*0120*/ 	.word	0x00000e50


	//   ....[7]....
        /*0124*/ 	.word	0x00000ea0


	//   ....[8]....
        /*0128*/ 	.word	0x00000ec0


	//   ....[9]....
        /*012c*/ 	.word	0x00000ee0


	//----- nvinfo : EIATTR_EXIT_INSTR_OFFSETS
	.align		4
.L_1277:
        /*0130*/ 	.byte	0x04, 0x1c
        /*0132*/ 	.short	(.L_1279 - .L_1278)


	//   ....[0]....
.L_1278:
        /*0134*/ 	.word	0x00001240


	//   ....[1]....
        /*0138*/ 	.word	0x00001400


	//----- nvinfo : EIATTR_CRS_STACK_SIZE
	.align		4
.L_1279:
        /*013c*/ 	.byte	0x04, 0x1e
        /*013e*/ 	.short	(.L_1281 - .L_1280)
.L_1280:
        /*0140*/ 	.word	0x00000000
.L_1281:


//--------------------- .nv.info._ZN4vllm15rms_norm_kernelIN3c104HalfELi2ELi3EEEvPT_PKS3_lllllS6_fii --------------------------
	.section	.nv.info._ZN4vllm15rms_norm_kernelIN3c104HalfELi2ELi3EEEvPT_PKS3_lllllS6_fii,"",@"SHT_CUDA_INFO"
	.sectionflags	@""
	.align	4


	//----- nvinfo : EIATTR_CUDA_API_VERSION
	.align		4
        /*0000*/ 	.byte	0x04, 0x37
        /*0002*/ 	.short	(.L_1283 - .L_1282)
.L_1282:
        /*0004*/ 	.word	0x00000082


	//----- nvinfo : EIATTR_SW2861232_WAR
	.align		4
.L_1283:
        /*0008*/ 	.byte	0x01, 0x35
	.zero		2


	//----- nvinfo : EIATTR_PARAM_CBANK
	.align		4
        /*000c*/ 	.byte	0x04, 0x0a
        /*000e*/ 	.short	(.L_1285 - .L_1284)
	.align		4
.L_1284:
        /*0010*/ 	.word	index@(.nv.constant0._ZN4vllm15rms_norm_kernelIN3c104HalfELi2ELi3EEEvPT_PKS3_lllllS6_fii)
        /*0014*/ 	.short	0x0160
        /*0016*/ 	.short	0x004c


	//----- nvinfo : EIATTR_CBANK_PARAM_SIZE
	.align		4
.L_1285:
        /*0018*/ 	.byte	0x03, 0x19
        /*001a*/ 	.short	0x004c


	//----- nvinfo : EIATTR_KPARAM_INFO
	.align		4
        /*001c*/ 	.byte	0x04, 0x17
        /*001e*/ 	.short	(.L_1287 - .L_1286)
.L_1286:
        /*0020*/ 	.word	0x00000000
        /*0024*/ 	.short	0x000a
        /*0026*/ 	.short	0x0048
        /*0028*/ 	.byte	0x00, 0xf0, 0x11, 0x00


	//----- nvinfo : EIATTR_KPARAM_INFO
	.align		4
.L_1287:
        /*002c*/ 	.byte	0x04, 0x17
        /*002e*/ 	.short	(.L_1289 - .L_1288)
.L_1288:
        /*0030*/ 	.word	0x00000000
        /*0034*/ 	.short	0x0009
        /*0036*/ 	.short	0x0044
        /*0038*/ 	.byte	0x00, 0xf0, 0x11, 0x00


	//----- nvinfo : EIATTR_KPARAM_INFO
	.align		4
.L_1289:
        /*003c*/ 	.byte	0x04, 0x17
        /*003e*/ 	.short	(.L_1291 - .L_1290)
.L_1290:
        /*0040*/ 	.word	0x00000000
        /*0044*/ 	.short	0x0008
        /*0046*/ 	.short	0x0040
        /*0048*/ 	.byte	0x00, 0xf0, 0x11, 0x00


	//----- nvinfo : EIATTR_KPARAM_INFO
	.align		4
.L_1291:
        /*004c*/ 	.byte	0x04, 0x17
        /*004e*/ 	.short	(.L_1293 - .L_1292)
.L_1292:
        /*0050*/ 	.word	0x00000000
        /*0054*/ 	.short	0x0007
        /*0056*/ 	.short	0x0038
        /*0058*/ 	.byte	0x00, 0xf0, 0x21, 0x00


	//----- nvinfo : EIATTR_KPARAM_INFO
	.align		4
.L_1293:
        /*005c*/ 	.byte	0x04, 0x17
        /*005e*/ 	.short	(.L_1295 - .L_1294)
.L_1294:
        /*0060*/ 	.word	0x00000000
        /*0064*/ 	.short	0x0006
        /*0066*/ 	.short	0x0030
        /*0068*/ 	.byte	0x00, 0xf0, 0x21, 0x00


	//----- nvinfo : EIATTR_KPARAM_INFO
	.align		4
.L_1295:
        /*006c*/ 	.byte	0x04, 0x17
        /*006e*/ 	.short	(.L_1297 - .L_1296)
.L_1296:
        /*0070*/ 	.word	0x00000000
        /*0074*/ 	.short	0x0005
        /*0076*/ 	.short	0x0028
        /*0078*/ 	.byte	0x00, 0xf0, 0x21, 0x00


	//----- nvinfo : EIATTR_KPARAM_INFO
	.align		4
.L_1297:
        /*007c*/ 	.byte	0x04, 0x17
        /*007e*/ 	.short	(.L_1299 - .L_1298)
.L_1298:
        /*0080*/ 	.word	0x00000000
        /*0084*/ 	.short	0x0004
        /*0086*/ 	.short	0x0020
        /*0088*/ 	.byte	0x00, 0xf0, 0x21, 0x00


	//----- nvinfo : EIATTR_KPARAM_INFO
	.align		4
.L_1299:
        /*008c*/ 	.byte	0x04, 0x17
        /*008e*/ 	.short	(.L_1301 - .L_1300)
.L_1300:
        /*0090*/ 	.word	0x00000000
        /*0094*/ 	.short	0x0003
        /*0096*/ 	.short	0x0018
        /*0098*/ 	.byte	0x00, 0xf0, 0x21, 0x00


	//----- nvinfo : EIATTR_KPARAM_INFO
	.align		4
.L_1301:
        /*009c*/ 	.byte	0x04, 0x17
        /*009e*/ 	.short	(.L_1303 - .L_1302)
.L_1302:
        /*00a0*/ 	.word	0x00000000
        /*00a4*/ 	.short	0x0002
        /*00a6*/ 	.short	0x0010
        /*00a8*/ 	.byte	0x00, 0xf0, 0x21, 0x00


	//----- nvinfo : EIATTR_KPARAM_INFO
	.align		4
.L_1303:
        /*00ac*/ 	.byte	0x04, 0x17
        /*00ae*/ 	.short	(.L_1305 - .L_1304)
.L_1304:
        /*00b0*/ 	.word	0x00000000
        /*00b4*/ 	.short	0x0001
        /*00b6*/ 	.short	0x0008
        /*00b8*/ 	.byte	0x00, 0xf0, 0x21, 0x00


	//----- nvinfo : EIATTR_KPARAM_INFO
	.align		4
.L_1305:
        /*00bc*/ 	.byte	0x04, 0x17
        /*00be*/ 	.short	(.L_1307 - .L_1306)
.L_1306:
        /*00c0*/ 	.word	0x00000000
        /*00c4*/ 	.short	0x0000
        /*00c6*/ 	.short	0x0000
        /*00c8*/ 	.byte	0x00, 0xf0, 0x21, 0x00


	//----- nvinfo : EIATTR_MAXREG_COUNT
	.align		4
.L_1307:
        /*00cc*/ 	.byte	0x03, 0x1b
        /*00ce*/ 	.short	0x00ff


	//----- nvinfo : EIATTR_NUM_BARRIERS
	.align		4
        /*00d0*/ 	.byte	0x02, 0x4c
        /*00d2*/ 	.byte	0x01
	.zero		1


	//----- nvinfo : EIATTR_MERCURY_ISA_VERSION
	.align		4
        /*00d4*/ 	.byte	0x03, 0x5f
        /*00d6*/ 	.short	0x0000


	//----- nvinfo : EIATTR_COOP_GROUP_MASK_REGIDS
	.align		4
        /*00d8*/ 	.byte	0x04, 0x29
        /*00da*/ 	.short	(.L_1309 - .L_1308)


	//   ....[0]....
.L_1308:
        /*00dc*/ 	.word	0xffffffff


	//   ....[1]....
        /*00e0*/ 	.word	0xffffffff


	//   ....[2]....
        /*00e4*/ 	.word	0xffffffff


	//   ....[3]....
        /*00e8*/ 	.word	0xffffffff


	//   ....[4]....
        /*00ec*/ 	.word	0xffffffff


	//   ....[5]....
        /*00f0*/ 	.word	0xffffffff


	//   ....[6]....
        /*00f4*/ 	.word	0xffffffff


	//   ....[7]....
        /*00f8*/ 	.word	0xffffffff


	//   ....[8]....
        /*00fc*/ 	.word	0xffffffff


	//   ....[9]....
        /*0100*/ 	.word	0xffffffff


	//----- nvinfo : EIATTR_COOP_GROUP_INSTR_OFFSETS
	.align		4
.L_1309:
        /*0104*/ 	.byte	0x04, 0x28
        /*0106*/ 	.short	(.L_1311 - .L_1310)


	//   ....[0]....
.L_1310:
        /*0108*/ 	.word	0x00000860


	//   ....[1]....
        /*010c*/ 	.word	0x00000880


	//   ....[2]....
        /*0110*/ 	.word	0x000008a0


	//   ....[3]....
        /*0114*/ 	.word	0x000008c0


	//   ....[4]....
        /*0118*/ 	.word	0x00000900


	//   ....[5]....
        /*011c*/ 	.word	0x00000df0


	//   ....[6]....
        /*0120*/ 	.word	0x00000e30


	//   ....[7]....
        /*0124*/ 	.word	0x00000e80


	//   ....[8]....
        /*0128*/ 	.word	0x00000ea0


	//   ....[9]....
        /*012c*/ 	.word	0x00000ec0


	//----- nvinfo : EIATTR_EXIT_INSTR_OFFSETS
	.align		4
.L_1311:
        /*0130*/ 	.byte	0x04, 0x1c
        /*0132*/ 	.short	(.L_1313 - .L_1312)


	//   ....[0]....
.L_1312:
        /*0134*/ 	.word	0x00001250


	//   ....[1]....
        /*0138*/ 	.word	0x00001420


	//----- nvinfo : EIATTR_CRS_STACK_SIZE
	.align		4
.L_1313:
        /*013c*/ 	.byte	0x04, 0x1e
        /*013e*/ 	.short	(.L_1315 - .L_1314)
.L_1314:
        /*0140*/ 	.word	0x00000000
.L_1315:


//--------------------- .nv.info._ZN4vllm15rms_norm_kernelIN3c104HalfELi4ELi3EEEvPT_PKS3_lllllS6_fii --------------------------
	.section	.nv.info._ZN4vllm15rms_norm_kernelIN3c104HalfELi4ELi3EEEvPT_PKS3_lllllS6_fii,"",@"SHT_CUDA_INFO"
	.sectionflags	@""
	.align	4


	//----- nvinfo : EIATTR_CUDA_API_VERSION
	.align		4
        /*0000*/ 	.byte	0x04, 0x37
        /*0002*/ 	.short	(.L_1317 - .L_1316)
.L_1316:
        /*0004*/ 	.word	0x00000082


	//----- nvinfo : EIATTR_SW2861232_WAR
	.align		4
.L_1317:
        /*0008*/ 	.byte	0x01, 0x35
	.zero		2


	//----- nvinfo : EIATTR_PARAM_CBANK
	.align		4
        /*000c*/ 	.byte	0x04, 0x0a
        /*000e*/ 	.short	(.L_1319 - .L_1318)
	.align		4
.L_1318:
        /*0010*/ 	.word	index@(.nv.constant0._ZN4vllm15rms_norm_kernelIN3c104HalfELi4ELi3EEEvPT_PKS3_lllllS6_fii)
        /*0014*/ 	.short	0x0160
        /*0016*/ 	.short	0x004c


	//----- nvinfo : EIATTR_CBANK_PARAM_SIZE
	.align		4
.L_1319:
        /*0018*/ 	.byte	0x03, 0x19
        /*001a*/ 	.short	0x004c


	//----- nvinfo : EIATTR_KPARAM_INFO
	.align		4
        /*001c*/ 	.byte	0x04, 0x17
        /*001e*/ 	.short	(.L_1321 - .L_1320)
.L_1320:
        /*0020*/ 	.word	0x00000000
        /*0024*/ 	.short	0x000a
        /*0026*/ 	.short	0x0048
        /*0028*/ 	.byte	0x00, 0xf0, 0x11, 0x00


	//----- nvinfo : EIATTR_KPARAM_INFO
	.align		4
.L_1321:
        /*002c*/ 	.byte	0x04, 0x17
        /*002e*/ 	.short	(.L_1323 - .L_1322)
.L_1322:
        /*0030*/ 	.word	0x00000000
        /*0034*/ 	.short	0x0009
        /*0036*/ 	.short	0x0044
        /*0038*/ 	.byte	0x00, 0xf0, 0x11, 0x00


	//----- nvinfo : EIATTR_KPARAM_INFO
	.align		4
.L_1323:
        /*003c*/ 	.byte	0x04, 0x17
        /*003e*/ 	.short	(.L_1325 - .L_1324)
.L_1324:
        /*0040*/ 	.word	0x00000000
        /*0044*/ 	.short	0x0008
        /*0046*/ 	.short	0x0040
        /*0048*/ 	.byte	0x00, 0xf0, 0x11, 0x00


	//----- nvinfo : EIATTR_KPARAM_INFO
	.align		4
.L_1325:
        /*004c*/ 	.byte	0x04, 0x17
        /*004e*/ 	.short	(.L_1327 - .L_1326)
.L_1326:
        /*0050*/ 	.word	0x00000000
        /*0054*/ 	.short	0x0007
        /*0056*/ 	.short	0x0038
        /*0058*/ 	.byte	0x00, 0xf0, 0x21, 0x00


	//----- nvinfo : EIATTR_KPARAM_INFO
	.align		4
.L_1327:
        /*005c*/ 	.byte	0x04, 0x17
        /*005e*/ 	.short	(.L_1329 - .L_1328)
.L_1328:
        /*0060*/ 	.word	0x00000000
        /*0064*/ 	.short	0x0006
        /*0066*/ 	.short	0x0030
        /*0068*/ 	.byte	0x00, 0xf0, 0x21, 0x00


	//----- nvinfo : EIATTR_KPARAM_INFO
	.align		4
.L_1329:
        /*006c*/ 	.byte	0x04, 0x17
        /*006e*/ 	.short	(.L_1331 - .L_1330)
.L_1330:
        /*0070*/ 	.word	0x00000000
        /*0074*/ 	.short	0x0005
        /*0076*/ 	.short	0x0028
        /*0078*/ 	.byte	0x00, 0xf0, 0x21, 0x00


	//----- nvinfo : EIATTR_KPARAM_INFO
	.align		4
.L_1331:
        /*007c*/ 	.byte	0x04, 0x17
        /*007e*/ 	.short	(.L_1333 - .L_1332)
.L_1332:
        /*0080*/ 	.word	0x00000000
        /*0084*/ 	.short	0x0004
        /*0086*/ 	.short	0x0020
        /*0088*/ 	.byte	0x00, 0xf0, 0x21, 0x00


	//----- nvinfo : EIATTR_KPARAM_INFO
	.align		4
.L_1333:
        /*008c*/ 	.byte	0x04, 0x17
        /*008e*/ 	.short	(.L_1335 - .L_1334)
.L_1334:
        /*0090*/ 	.word	0x00000000
        /*0094*/ 	.short	0x0003
        /*0096*/ 	.short	0x0018
        /*0098*/ 	.byte	0x00, 0xf0, 0x21, 0x00


	//----- nvinfo : EIATTR_KPARAM_INFO
	.align		4
.L_1335:
        /*009c*/ 	.byte	0x04, 0x17
        /*009e*/ 	.short	(.L_1337 - .L_1336)
.L_1336:
        /*00a0*/ 	.word	0x00000000
        /*00a4*/ 	.short	0x0002
        /*00a6*/ 	.short	0x0010
        /*00a8*/ 	.byte	0x00, 0xf0, 0x21, 0x00


	//----- nvinfo : EIATTR_KPARAM_INFO
	.align		4
.L_1337:
        /*00ac*/ 	.byte	0x04, 0x17
        /*00ae*/ 	.short	(.L_1339 - .L_1338)
.L_1338:
        /*00b0*/ 	.word	0x00000000
        /*00b4*/ 	.short	0x0001
        /*00b6*/ 	.short	0x0008
        /*00b8*/ 	.byte	0x00, 0xf0, 0x21, 0x00


	//----- nvinfo : EIATTR_KPARAM_INFO
	.align		4
.L_1339:
        /*00bc*/ 	.byte	0x04, 0x17
        /*00be*/ 	.short	(.L_1341 - .L_1340)
.L_1340:
        /*00c0*/ 	.word	0x00000000
        /*00c4*/ 	.short	0x0000
        /*00c6*/ 	.short	0x0000
        /*00c8*/ 	.byte	0x00, 0xf0, 0x21, 0x00


	//----- nvinfo : EIATTR_MAXREG_COUNT
	.align		4
.L_1341:
        /*00cc*/ 	.byte	0x03, 0x1b
        /*00ce*/ 	.short	0x00ff


	//----- nvinfo : EIATTR_NUM_BARRIERS
	.align		4
        /*00d0*/ 	.byte	0x02, 0x4c
        /*00d2*/ 	.byte	0x01
	.zero		1


	//----- nvinfo : EIATTR_MERCURY_ISA_VERSION
	.align		4
        /*00d4*/ 	.byte	0x03, 0x5f
        /*00d6*/ 	.short	0x0000


	//----- nvinfo : EIATTR_COOP_GROUP_MASK_REGIDS
	.align		4
        /*00d8*/ 	.byte	0x04, 0x29
        /*00da*/ 	.short	(.L_1343 - .L_1342)


	//   ....[0]....
.L_1342:
        /*00dc*/ 	.word	0xffffffff


	//   ....[1]....
        /*00e0*/ 	.word	0xffffffff


	//   ....[2]....
        /*00e4*/ 	.word	0xffffffff


	//   ....[3]....
        /*00e8*/ 	.word	0xffffffff


	//   ....[4]....
        /*00ec*/ 	.word	0xffffffff


	//   ....[5]....
        /*00f0*/ 	.word	0xffffffff


	//   ....[6]....
        /*00f4*/ 	.word	0xffffffff


	//   ....[7]....
        /*00f8*/ 	.word	0xffffffff


	//   ....[8]....
        /*00fc*/ 	.word	0xffffffff


	//   ....[9]....
        /*0100*/ 	.word	0xffffffff


	//----- nvinfo : EIATTR_COOP_GROUP_INSTR_OFFSETS
	.align		4
.L_1343:
        /*0104*/ 	.byte	0x04, 0x28
        /*0106*/ 	.short	(.L_1345 - .L_1344)


	//   ....[0]....
.L_1344:
        /*0108*/ 	.word	0x00000910


	//   ....[1]....
        /*010c*/ 	.word	0x00000940


	//   ....[2]....
        /*0110*/ 	.word	0x00000960


	//   ....[3]....
        /*0114*/ 	.word	0x00000980


	//   ....[4]....
        /*0118*/ 	.word	0x000009b0


	//   ....[5]....
        /*011c*/ 	.word	0x00000ea0


	//   ....[6]....
        /*0120*/ 	.word	0x00000ee0


	//   ....[7]....
        /*0124*/ 	.word	0x00000f30


	//   ....[8]....
        /*0128*/ 	.word	0x00000f50


	//   ....[9]....
        /*012c*/ 	.word	0x00000f70


	//----- nvinfo : EIATTR_EXIT_INSTR_OFFSETS
	.align		4
.L_1345:
        /*0130*/ 	.byte	0x04, 0x1c
        /*0132*/ 	.short	(.L_1347 - .L_1346)


	//   ....[0]....
.L_1346:
        /*0134*/ 	.word	0x00001300


	//   ....[1]....
        /*0138*/ 	.word	0x000015a0


	//----- nvinfo : EIATTR_CRS_STACK_SIZE
	.align		4
.L_1347:
        /*013c*/ 	.byte	0x04, 0x1e
        /*013e*/ 	.short	(.L_1349 - .L_1348)
.L_1348:
        /*0140*/ 	.word	0x00000000
.L_1349:


//--------------------- .nv.info._ZN4vllm15rms_norm_kernelIN3c104HalfELi8ELi3EEEvPT_PKS3_lllllS6_fii --------------------------
	.section	.nv.info._ZN4vllm15rms_norm_kernelIN3c104HalfELi8ELi3EEEvPT_PKS3_lllllS6_fii,"",@"SHT_CUDA_INFO"
	.sectionflags	@""
	.align	4


	//----- nvinfo : EIATTR_CUDA_API_VERSION
	.align		4
        /*0000*/ 	.byte	0x04, 0x37
        /*0002*/ 	.short	(.L_1351 - .L_1350)
.L_1350:
        /*0004*/ 	.word	0x00000082


	//----- nvinfo : EIATTR_SW2861232_WAR
	.align		4
.L_1351:
        /*0008*/ 	.byte	0x01, 0x35
	.zero		2


	//----- nvinfo : EIATTR_PARAM_CBANK
	.align		4
        /*000c*/ 	.byte	0x04, 0x0a
        /*000e*/ 	.short	(.L_1353 - .L_1352)
	.align		4
.L_1352:
        /*0010*/ 	.word	index@(.nv.constant0._ZN4vllm15rms_norm_kernelIN3c104HalfELi8ELi3EEEvPT_PKS3_lllllS6_fii)
        /*0014*/ 	.short	0x0160
        /*0016*/ 	.short	0x004c


	//----- nvinfo : EIATTR_CBANK_PARAM_SIZE
	.align		4
.L_1353:
        /*0018*/ 	.byte	0x03, 0x19
        /*001a*/ 	.short	0x004c


	//----- nvinfo : EIATTR_KPARAM_INFO
	.align		4
        /*001c*/ 	.byte	0x04, 0x17
        /*001e*/ 	.short	(.L_1355 - .L_1354)
.L_1354:
        /*0020*/ 	.word	0x00000000
        /*0024*/ 	.short	0x000a
        /*0026*/ 	.short	0x0048
        /*0028*/ 	.byte	0x00, 0xf0, 0x11, 0x00


	//----- nvinfo : EIATTR_KPARAM_INFO
	.align		4
.L_1355:
        /*002c*/ 	.byte	0x04, 0x17
        /*002e*/ 	.short	(.L_1357 - .L_1356)
.L_1356:
        /*0030*/ 	.word	0x00000000
        /*0034*/ 	.short	0x0009
        /*0036*/ 	.short	0x0044
        /*0038*/ 	.byte	0x00, 0xf0, 0x11, 0x00


	//----- nvinfo : EIATTR_KPARAM_INFO
	.align		4
.L_1357:
        /*003c*/ 	.byte	0x04, 0x17
        /*003e*/ 	.short	(.L_1359 - .L_1358)
.L_1358:
        /*0040*/ 	.word	0x00000000
        /*0044*/ 	.short	0x0008
        /*0046*/ 	.short	0x0040
        /*0048*/ 	.byte	0x00, 0xf0, 0x11, 0x00


	//----- nvinfo : EIATTR_KPARAM_INFO
	.align		4
.L_1359:
        /*004c*/ 	.byte	0x04, 0x17
        /*004e*/ 	.short	(.L_1361 - .L_1360)
.L_1360:
        /*0050*/ 	.word	0x00000000
        /*0054*/ 	.short	0x0007
        /*0056*/ 	.short	0x0038
        /*0058*/ 	.byte	0x00, 0xf0, 0x21, 0x00


	//----- nvinfo : EIATTR_KPARAM_INFO
	.align		4
.L_1361:
        /*005c*/ 	.byte	0x04, 0x17
        /*005e*/ 	.short	(.L_1363 - .L_1362)
.L_1362:
        /*0060*/ 	.word	0x00000000
        /*0064*/ 	.short	0x0006
        /*0066*/ 	.short	0x0030
        /*0068*/ 	.byte	0x00, 0xf0, 0x21, 0x00


	//----- nvinfo : EIATTR_KPARAM_INFO
	.align		4
.L_1363:
        /*006c*/ 	.byte	0x04, 0x17
        /*006e*/ 	.short	(.L_1365 - .L_1364)
.L_1364:
        /*0070*/ 	.word	0x00000000
        /*0074*/ 	.short	0x0005
        /*0076*/ 	.short	0x0028
        /*0078*/ 	.byte	0x00, 0xf0, 0x21, 0x00


	//----- nvinfo : EIATTR_KPARAM_INFO
	.align		4
.L_1365:
        /*007c*/ 	.byte	0x04, 0x17
        /*007e*/ 	.short	(.L_1367 - .L_1366)
.L_1366:
        /*0080*/ 	.word	0x00000000
        /*0084*/ 	.short	0x0004
        /*0086*/ 	.short	0x0020
        /*0088*/ 	.byte	0x00, 0xf0, 0x21, 0x00


	//----- nvinfo : EIATTR_KPARAM_INFO
	.align		4
.L_1367:
        /*008c*/ 	.byte	0x04, 0x17
        /*008e*/ 	.short	(.L_1369 - .L_1368)
.L_1368:
        /*0090*/ 	.word	0x00000000
        /*0094*/ 	.short	0x0003
        /*0096*/ 	.short	0x0018
        /*0098*/ 	.byte	0x00, 0xf0, 0x21, 0x00


	//----- nvinfo : EIATTR_KPARAM_INFO
	.align		4
.L_1369:
        /*009c*/ 	.byte	0x04, 0x17
        /*009e*/ 	.short	(.L_1371 - .L_1370)
.L_1370:
        /*00a0*/ 	.word	0x00000000
        /*00a4*/ 	.short	0x0002
        /*00a6*/ 	.short	0x0010
        /*00a8*/ 	.byte	0x00, 0xf0, 0x21, 0x00


	//----- nvinfo : EIATTR_KPARAM_INFO
	.align		4
.L_1371:
        /*00ac*/ 	.byte	0x04, 0x17
        /*00ae*/ 	.short	(.L_1373 - .L_1372)
.L_1372:
        /*00b0*/ 	.word	0x00000000
        /*00b4*/ 	.short	0x0001
        /*00b6*/ 	.short	0x0008
        /*00b8*/ 	.byte	0x00, 0xf0, 0x21, 0x00


	//----- nvinfo : EIATTR_KPARAM_INFO
	.align		4
.L_1373:
        /*00bc*/ 	.byte	0x04, 0x17
        /*00be*/ 	.short	(.L_1375 - .L_1374)
.L_1374:
        /*00c0*/ 	.word	0x00000000
        /*00c4*/ 	.short	0x0000
        /*00c6*/ 	.short	0x0000
        /*00c8*/ 	.byte	0x00, 0xf0, 0x21, 0x00


	//----- nvinfo : EIATTR_MAXREG_COUNT
	.align		4
.L_1375:
        /*00cc*/ 	.byte	0x03, 0x1b
        /*00ce*/ 	.short	0x00ff


	//----- nvinfo : EIATTR_NUM_BARRIERS
	.align		4
        /*00d0*/ 	.byte	0x02, 0x4c
        /*00d2*/ 	.byte	0x01
	.zero		1


	//----- nvinfo : EIATTR_MERCURY_ISA_VERSION
	.align		4
        /*00d4*/ 	.byte	0x03, 0x5f
        /*00d6*/ 	.short	0x0000


	//----- nvinfo : EIATTR_COOP_GROUP_MASK_REGIDS
	.align		4
        /*00d8*/ 	.byte	0x04, 0x29
        /*00da*/ 	.short	(.L_1377 - .L_1376)


	//   ....[0]....
.L_1376:
        /*00dc*/ 	.word	0xffffffff


	//   ....[1]....
        /*00e0*/ 	.word	0xffffffff


	//   ....[2]....
        /*00e4*/ 	.word	0xffffffff


	//   ....[3]....
        /*00e8*/ 	.word	0xffffffff


	//   ....[4]....
        /*00ec*/ 	.word	0xffffffff


	//   ....[5]....
        /*00f0*/ 	.word	0xffffffff


	//   ....[6]....
        /*00f4*/ 	.word	0xffffffff


	//   ....[7]....
        /*00f8*/ 	.word	0xffffffff


	//   ....[8]....
        /*00fc*/ 	.word	0xffffffff


	//   ....[9]....
        /*0100*/ 	.word	0xffffffff


	//----- nvinfo : EIATTR_COOP_GROUP_INSTR_OFFSETS
	.align		4
.L_1377:
        /*0104*/ 	.byte	0x04, 0x28
        /*0106*/ 	.short	(.L_1379 - .L_1378)


	//   ....[0]....
.L_1378:
        /*0108*/ 	.word	0x00000a50


	//   ....[1]....
        /*010c*/ 	.word	0x00000a70


	//   ....[2]....
        /*0110*/ 	.word	0x00000a90


	//   ....[3]....
        /*0114*/ 	.word	0x00000ab0


	//   ....[4]....
        /*0118*/ 	.word	0x00000ae0


	//   ....[5]....
        /*011c*/ 	.word	0x00000fd0


	//   ....[6]....
        /*0120*/ 	.word	0x00001010


	//   ....[7]....
        /*0124*/ 	.word	0x00001060


	//   ....[8]....
        /*0128*/ 	.word	0x00001080


	//   ....[9]....
        /*012c*/ 	.word	0x000010a0


	//----- nvinfo : EIATTR_EXIT_INSTR_OFFSETS
	.align		4
.L_1379:
        /*0130*/ 	.byte	0x04, 0x1c
        /*0132*/ 	.short	(.L_1381 - .L_1380)


	//   ....[0]....
.L_1380:
        /*0134*/ 	.word	0x00001430


	//   ....[1]....
        /*0138*/ 	.word	0x00001870


	//----- nvinfo : EIATTR_CRS_STACK_SIZE
	.align		4
.L_1381:
        /*013c*/ 	.byte	0x04, 0x1e
        /*013e*/ 	.short	(.L_1383 - .L_1382)
.L_1382:
        /*0140*/ 	.word	0x00000000
.L_1383:


//--------------------- .nv.info._ZN4vllm15rms_norm_kernelIN3c104HalfELi16ELi3EEEvPT_PKS3_lllllS6_fii --------------------------
	.section	.nv.info._ZN4vllm15rms_norm_kernelIN3c104HalfELi16ELi3EEEvPT_PKS3_lllllS6_fii,"",@"SHT_CUDA_INFO"
	.sectionflags	@""
	.align	4


	//----- nvinfo : EIATTR_CUDA_API_VERSION
	.align		4
        /*0000*/ 	.byte	0x04, 0x37
        /*0002*/ 	.short	(.L_1385 - .L_1384)
.L_1384:
        /*0004*/ 	.word	0x00000082


	//----- nvinfo : EIATTR_SW2861232_WAR
	.align		4
.L_1385:
        /*0008*/ 	.byte	0x01, 0x35
	.zero		2


	//----- nvinfo : EIATTR_PARAM_CBANK
	.align		4
        /*000c*/ 	.byte	0x04, 0x0a
        /*000e*/ 	.short	(.L_1387 - .L_1386)
	.align		4
.L_1386:
        /*0010*/ 	.word	index@(.nv.constant0._ZN4vllm15rms_norm_kernelIN3c104HalfELi16ELi3EEEvPT_PKS3_lllllS6_fii)
        /*0014*/ 	.short	0x0160
        /*0016*/ 	.short	0x004c


	//----- nvinfo : EIATTR_CBANK_PARAM_SIZE
	.align		4
.L_1387:
        /*0018*/ 	.byte	0x03, 0x19
        /*001a*/ 	.short	0x004c


	//----- nvinfo : EIATTR_KPARAM_INFO
	.align		4
        /*001c*/ 	.byte	0x04, 0x17
        /*001e*/ 	.short	(.L_1389 - .L_1388)
.L_1388:
        /*0020*/ 	.word	0x00000000
        /*0024*/ 	.short	0x000a
        /*0026*/ 	.short	0x0048
        /*0028*/ 	.byte	0x00, 0xf0, 0x11, 0x00


	//----- nvinfo : EIATTR_KPARAM_INFO
	.align		4
.L_1389:
        /*002c*/ 	.byte	0x04, 0x17
        /*002e*/ 	.short	(.L_1391 - .L_1390)
.L_1390:
        /*0030*/ 	.word	0x00000000
        /*0034*/ 	.short	0x0009
        /*0036*/ 	.short	0x0044
        /*0038*/ 	.byte	0x00, 0xf0, 0x11, 0x00


	//----- nvinfo : EIATTR_KPARAM_INFO
	.align		4
.L_1391:
        /*003c*/ 	.byte	0x04, 0x17
        /*003e*/ 	.short	(.L_1393 - .L_1392)
.L_1392:
        /*0040*/ 	.word	0x00000000
        /*0044*/ 	.short	0x0008
        /*0046*/ 	.short	0x0040
        /*0048*/ 	.byte	0x00, 0xf0, 0x11, 0x00


	//----- nvinfo : EIATTR_KPARAM_INFO
	.align		4
.L_1393:
        /*004c*/ 	.byte	0x04, 0x17
        /*004e*/ 	.short	(.L_1395 - .L_1394)
.L_1394:
        /*0050*/ 	.word	0x00000000
        /*0054*/ 	.short	0x0007
        /*0056*/ 	.short	0x0038
        /*0058*/ 	.byte	0x00, 0xf0, 0x21, 0x00


	//----- nvinfo : EIATTR_KPARAM_INFO
	.align		4
.L_1395:
        /*005c*/ 	.byte	0x04, 0x17
        /*005e*/ 	.short	(.L_1397 - .L_1396)
.L_1396:
        /*0060*/ 	.word	0x00000000
        /*0064*/ 	.short	0x0006
        /*0066*/ 	.short	0x0030
        /*0068*/ 	.byte	0x00, 0xf0, 0x21, 0x00


	//----- nvinfo : EIATTR_KPARAM_INFO
	.align		4
.L_1397:
        /*006c*/ 	.byte	0x04, 0x17
        /*006e*/ 	.short	(.L_1399 - .L_1398)
.L_1398:
        /*0070*/ 	.word	0x00000000
        /*0074*/ 	.short	0x0005
        /*0076*/ 	.short	0x0028
        /*0078*/ 	.byte	0x00, 0xf0, 0x21, 0x00


	//----- nvinfo : EIATTR_KPARAM_INFO
	.align		4
.L_1399:
        /*007c*/ 	.byte	0x04, 0x17
        /*007e*/ 	.short	(.L_1401 - .L_1400)
.L_1400:
        /*0080*/ 	.word	0x00000000
        /*0084*/ 	.short	0x0004
        /*0086*/ 	.short	0x0020
        /*0088*/ 	.byte	0x00, 0xf0, 0x21, 0x00


	//----- nvinfo : EIATTR_KPARAM_INFO
	.align		4
.L_1401:
        /*008c*/ 	.byte	0x04, 0x17
        /*008e*/ 	.short	(.L_1403 - .L_1402)
.L_1402:
        /*0090*/ 	.word	0x00000000
        /*0094*/ 	.short	0x0003
        /*0096*/ 	.short	0x0018
        /*0098*/ 	.byte	0x00, 0xf0, 0x21, 0x00


	//----- nvinfo : EIATTR_KPARAM_INFO
	.align		4
.L_1403:
        /*009c*/ 	.byte	0x04, 0x17
        /*009e*/ 	.short	(.L_1405 - .L_1404)
.L_1404:
        /*00a0*/ 	.word	0x00000000
        /*00a4*/ 	.short	0x0002
        /*00a6*/ 	.short	0x0010
        /*00a8*/ 	.byte	0x00, 0xf0, 0x21, 0x00


	//----- nvinfo : EIATTR_KPARAM_INFO
	.align		4
.L_1405:
        /*00ac*/ 	.byte	0x04, 0x17
        /*00ae*/ 	.short	(.L_1407 - .L_1406)
.L_1406:
        /*00b0*/ 	.word	0x00000000
        /*00b4*/ 	.short	0x0001
        /*00b6*/ 	.short	0x0008
        /*00b8*/ 	.byte	0x00, 0xf0, 0x21, 0x00


	//----- nvinfo : EIATTR_KPARAM_INFO
	.align		4
.L_1407:
        /*00bc*/ 	.byte	0x04, 0x17
        /*00be*/ 	.short	(.L_1409 - .L_1408)
.L_1408:
        /*00c0*/ 	.word	0x00000000
        /*00c4*/ 	.short	0x0000
        /*00c6*/ 	.short	0x0000
        /*00c8*/ 	.byte	0x00, 0xf0, 0x21, 0x00


	//----- nvinfo : EIATTR_MAXREG_COUNT
	.align		4
.L_1409:
        /*00cc*/ 	.byte	0x03, 0x1b
        /*00ce*/ 	.short	0x00ff


	//----- nvinfo : EIATTR_NUM_BARRIERS
	.align		4
        /*00d0*/ 	.byte	0x02, 0x4c
        /*00d2*/ 	.byte	0x01
	.zero		1


	//----- nvinfo : EIATTR_MERCURY_ISA_VERSION
	.align		4
        /*00d4*/ 	.byte	0x03, 0x5f
        /*00d6*/ 	.short	0x0000


	//----- nvinfo : EIATTR_COOP_GROUP_MASK_REGIDS
	.align		4
        /*00d8*/ 	.byte	0x04, 0x29
        /*00da*/ 	.short	(.L_1411 - .L_1410)


	//   ....[0]....
.L_1410:
        /*00dc*/ 	.word	0xffffffff


	//   ....[1]....
        /*00e0*/ 	.word	0xffffffff


	//   ....[2]....
        /*00e4*/ 	.word	0xffffffff


	//   ....[3]....
        /*00e8*/ 	.word	0xffffffff


	//   ....[4]....
        /*00ec*/ 	.word	0xffffffff


	//   ....[5]....
        /*00f0*/ 	.word	0xffffffff


	//   ....[6]....
        /*00f4*/ 	.word	0xffffffff


	//   ....[7]....
        /*00f8*/ 	.word	0xffffffff


	//   ....[8]....
        /*00fc*/ 	.word	0xffffffff


	//   ....[9]....
        /*0100*/ 	.word	0xffffffff


	//----- nvinfo : EIATTR_COOP_GROUP_INSTR_OFFSETS
	.align		4
.L_1411:
        /*0104*/ 	.byte	0x04, 0x28
        /*0106*/ 	.short	(.L_1413 - .L_1412)


	//   ....[0]....
.L_1412:
        /*0108*/ 	.word	0x00000ce0


	//   ....[1]....
        /*010c*/ 	.word	0x00000d00


	//   ....[2]....
        /*0110*/ 	.word	0x00000d20


	//   ....[3]....
        /*0114*/ 	.word	0x00000d40


	//   ....[4]....
        /*0118*/ 	.word	0x00000d70


	//   ....[5]....
        /*011c*/ 	.word	0x00001260


	//   ....[6]....
        /*0120*/ 	.word	0x000012a0


	//   ....[7]....
        /*0124*/ 	.word	0x000012f0


	//   ....[8]....
        /*0128*/ 	.word	0x00001310


	//   ....[9]....
        /*012c*/ 	.word	0x00001330


	//----- nvinfo : EIATTR_EXIT_INSTR_OFFSETS
	.align		4
.L_1413:
        /*0130*/ 	.byte	0x04, 0x1c
        /*0132*/ 	.short	(.L_1415 - .L_1414)


	//   ....[0]....
.L_1414:
        /*0134*/ 	.word	0x000016c0


	//   ....[1]....
        /*0138*/ 	.word	0x00001e70


	//----- nvinfo : EIATTR_CRS_STACK_SIZE
	.align		4
.L_1415:
        /*013c*/ 	.byte	0x04, 0x1e
        /*013e*/ 	.short	(.L_1417 - .L_1416)
.L_1416:
        /*0140*/ 	.word	0x00000000
.L_1417:


//--------------------- .nv.info._ZN4vllm15rms_norm_kernelIfLi1ELi3EEEvPT_PKS1_lllllS4_fii --------------------------
	.section	.nv.info._ZN4vllm15rms_norm_kernelIfLi1ELi3EEEvPT_PKS1_lllllS4_fii,"",@"SHT_CUDA_INFO"
	.sectionflags	@""
	.align	4


	//----- nvinfo : EIATTR_CUDA_API_VERSION
	.align		4
        /*0000*/ 	.byte	0x04, 0x37
        /*0002*/ 	.short	(.L_1419 - .L_1418)
.L_1418:
        /*0004*/ 	.word	0x00000082


	//----- nvinfo : EIATTR_SW2861232_WAR
	.align		4
.L_1419:
        /*0008*/ 	.byte	0x01, 0x35
	.zero		2


	//----- nvinfo : EIATTR_PARAM_CBANK
	.align		4
        /*000c*/ 	.byte	0x04, 0x0a
        /*000e*/ 	.short	(.L_1421 - .L_1420)
	.align		4
.L_1420:
        /*0010*/ 	.word	index@(.nv.constant0._ZN4vllm15rms_norm_kernelIfLi1ELi3EEEvPT_PKS1_lllllS4_fii)
        /*0014*/ 	.short	0x0160
        /*0016*/ 	.short	0x004c


	//----- nvinfo : EIATTR_CBANK_PARAM_SIZE
	.align		4
.L_1421:
        /*0018*/ 	.byte	0x03, 0x19
        /*001a*/ 	.short	0x004c


	//----- nvinfo : EIATTR_KPARAM_INFO
	.align		4
        /*001c*/ 	.byte	0x04, 0x17
        /*001e*/ 	.short	(.L_1423 - .L_1422)
.L_1422:
        /*0020*/ 	.word	0x00000000
        /*0024*/ 	.short	0x000a
        /*0026*/ 	.short	0x0048
        /*0028*/ 	.byte	0x00, 0xf0, 0x11, 0x00


	//----- nvinfo : EIATTR_KPARAM_INFO
	.align		4
.L_1423:
        /*002c*/ 	.byte	0x04, 0x17
        /*002e*/ 	.short	(.L_1425 - .L_1424)
.L_1424:
        /*0030*/ 	.word	0x00000000
        /*0034*/ 	.short	0x0009
        /*0036*/ 	.short	0x0044
        /*0038*/ 	.byte	0x00, 0xf0, 0x11, 0x00


	//----- nvinfo : EIATTR_KPARAM_INFO
	.align		4
.L_1425:
        /*003c*/ 	.byte	0x04, 0x17
        /*003e*/ 	.short	(.L_1427 - .L_1426)
.L_1426:
        /*0040*/ 	.word	0x00000000
        /*0044*/ 	.short	0x0008
        /*0046*/ 	.short	0x0040
        /*0048*/ 	.byte	0x00, 0xf0, 0x11, 0x00


	//----- nvinfo : EIATTR_KPARAM_INFO
	.align		4
.L_1427:
        /*004c*/ 	.byte	0x04, 0x17
        /*004e*/ 	.short	(.L_1429 - .L_1428)
.L_1428:
        /*0050*/ 	.word	0x00000000
        /*0054*/ 	.short	0x0007
        /*0056*/ 	.short	0x0038
        /*0058*/ 	.byte	0x00, 0xf0, 0x21, 0x00


	//----- nvinfo : EIATTR_KPARAM_INFO
	.align		4
.L_1429:
        /*005c*/ 	.byte	0x04, 0x17
        /*005e*/ 	.short	(.L_1431 - .L_1430)
.L_1430:
        /*0060*/ 	.word	0x00000000
        /*0064*/ 	.short	0x0006
        /*0066*/ 	.short	0x0030
        /*0068*/ 	.byte	0x00, 0xf0, 0x21, 0x00


	//----- nvinfo : EIATTR_KPARAM_INFO
	.align		4
.L_1431:
        /*006c*/ 	.byte	0x04, 0x17
        /*006e*/ 	.short	(.L_1433 - .L_1432)
.L_1432:
        /*0070*/ 	.word	0x00000000
        /*0074*/ 	.short	0x0005
        /*0076*/ 	.short	0x0028
        /*0078*/ 	.byte	0x00, 0xf0, 0x21, 0x00


	//----- nvinfo : EIATTR_KPARAM_INFO
	.align		4
.L_1433:
        /*007c*/ 	.byte	0x04, 0x17
        /*007e*/ 	.short	(.L_1435 - .L_1434)
.L_1434:
        /*0080*/ 	.word	0x00000000
        /*0084*/ 	.short	0x0004
        /*0086*/ 	.short	0x0020
        /*0088*/ 	.byte	0x00, 0xf0, 0x21, 0x00


	//----- nvinfo : EIATTR_KPARAM_INFO
	.align		4
.L_1435:
        /*008c*/ 	.byte	0x04, 0x17
        /*008e*/ 	.short	(.L_1437 - .L_1436)
.L_1436:
        /*0090*/ 	.word	0x00000000
        /*0094*/ 	.short	0x0003
        /*0096*/ 	.short	0x0018
        /*0098*/ 	.byte	0x00, 0xf0, 0x21, 0x00


	//----- nvinfo : EIATTR_KPARAM_INFO
	.align		4
.L_1437:
        /*009c*/ 	.byte	0x04, 0x17
        /*009e*/ 	.short	(.L_1439 - .L_1438)
.L_1438:
        /*00a0*/ 	.word	0x00000000
        /*00a4*/ 	.short	0x0002
        /*00a6*/ 	.short	0x0010
        /*00a8*/ 	.byte	0x00, 0xf0, 0x21, 0x00


	//----- nvinfo : EIATTR_KPARAM_INFO
	.align		4
.L_1439:
        /*00ac*/ 	.byte	0x04, 0x17
        /*00ae*/ 	.short	(.L_1441 - .L_1440)
.L_1440:
        /*00b0*/ 	.word	0x00000000
        /*00b4*/ 	.short	0x0001
        /*00b6*/ 	.short	0x0008
        /*00b8*/ 	.byte	0x00, 0xf0, 0x21, 0x00


	//----- nvinfo : EIATTR_KPARAM_INFO
	.align		4
.L_1441:
        /*00bc*/ 	.byte	0x04, 0x17
        /*00be*/ 	.short	(.L_1443 - .L_1442)
.L_1442:
        /*00c0*/ 	.word	0x00000000
        /*00c4*/ 	.short	0x0000
        /*00c6*/ 	.short	0x0000
        /*00c8*/ 	.byte	0x00, 0xf0, 0x21, 0x00


	//----- nvinfo : EIATTR_MAXREG_COUNT
	.align		4
.L_1443:
        /*00cc*/ 	.byte	0x03, 0x1b
        /*00ce*/ 	.short	0x00ff


	//----- nvinfo : EIATTR_NUM_BARRIERS
	.align		4
        /*00d0*/ 	.byte	0x02, 0x4c
        /*00d2*/ 	.byte	0x01
	.zero		1


	//----- nvinfo : EIATTR_MERCURY_ISA_VERSION
	.align		4
        /*00d4*/ 	.byte	0x03, 0x5f
        /*00d6*/ 	.short	0x0000


	//----- nvinfo : EIATTR_COOP_GROUP_MASK_REGIDS
	.align		4
        /*00d8*/ 	.byte	0x04, 0x29
        /*00da*/ 	.short	(.L_1445 - .L_1444)


	//   ....[0]....
.L_1444:
        /*00dc*/ 	.word	0xffffffff


	//   ....[1]....
        /*00e0*/ 	.word	0xffffffff


	//   ....[2]....
        /*00e4*/ 	.word	0xffffffff


	//   ....[3]....
        /*00e8*/ 	.word	0xffffffff


	//   ....[4]....
        /*00ec*/ 	.word	0xffffffff


	//   ....[5]....
        /*00f0*/ 	.word	0xffffffff


	//   ....[6]....
        /*00f4*/ 	.word	0xffffffff


	//   ....[7]....
        /*00f8*/ 	.word	0xffffffff


	//   ....[8]....
        /*00fc*/ 	.word	0xffffffff


	//   ....[9]....
        /*0100*/ 	.word	0xffffffff


	//----- nvinfo : EIATTR_COOP_GROUP_INSTR_OFFSETS
	.align		4
.L_1445:
        /*0104*/ 	.byte	0x04, 0x28
        /*0106*/ 	.short	(.L_1447 - .L_1446)


	//   ....[0]....
.L_1446:
        /*0108*/ 	.word	0x00001840


	//   ....[1]....
        /*010c*/ 	.word	0x00001870


	//   ....[2]....
        /*0110*/ 	.word	0x00001890


	//   ....[3]....
        /*0114*/ 	.word	0x000018b0


	//   ....[4]....
        /*0118*/ 	.word	0x000018e0


	//   ....[5]....
        /*011c*/ 	.word	0x00001dd0


	//   ....[6]....
        /*0120*/ 	.word	0x00001e10


	//   ....[7]....
        /*0124*/ 	.word	0x00001e60


	//   ....[8]....
        /*0128*/ 	.word	0x00001e80


	//   ....[9]....
        /*012c*/ 	.word	0x00001ea0


	//----- nvinfo : EIATTR_EXIT_INSTR_OFFSETS
	.align		4
.L_1447:
        /*0130*/ 	.byte	0x04, 0x1c
        /*0132*/ 	.short	(.L_1449 - .L_1448)


	//   ....[0]....
.L_1448:
        /*0134*/ 	.word	0x00002200


	//   ....[1]....
        /*0138*/ 	.word	0x00002370


	//----- nvinfo : EIATTR_CRS_STACK_SIZE
	.align		4
.L_1449:
        /*013c*/ 	.byte	0x04, 0x1e
        /*013e*/ 	.short	(.L_1451 - .L_1450)
.L_1450:
        /*0140*/ 	.word	0x00000000
.L_1451:


//--------------------- .nv.info._ZN4vllm15rms_norm_kernelIfLi2ELi3EEEvPT_PKS1_lllllS4_fii --------------------------
	.section	.nv.info._ZN4vllm15rms_norm_kernelIfLi2ELi3EEEvPT_PKS1_lllllS4_fii,"",@"SHT_CUDA_INFO"
	.sectionflags	@""
	.align	4


	//----- nvinfo : EIATTR_CUDA_API_VERSION
	.align		4
        /*0000*/ 	.byte	0x04, 0x37
        /*0002*/ 	.short	(.L_1453 - .L_1452)
.L_1452:
        /*0004*/ 	.word	0x00000082


	//----- nvinfo : EIATTR_SW2861232_WAR
	.align		4
.L_1453:
        /*0008*/ 	.byte	0x01, 0x35
	.zero		2


	//----- nvinfo : EIATTR_PARAM_CBANK
	.align		4
        /*000c*/ 	.byte	0x04, 0x0a
        /*000e*/ 	.short	(.L_1455 - .L_1454)
	.align		4
.L_1454:
        /*0010*/ 	.word	index@(.nv.constant0._ZN4vllm15rms_norm_kernelIfLi2ELi3EEEvPT_PKS1_lllllS4_fii)
        /*0014*/ 	.short	0x0160
        /*0016*/ 	.short	0x004c


	//----- nvinfo : EIATTR_CBANK_PARAM_SIZE
	.align		4
.L_1455:
        /*0018*/ 	.byte	0x03, 0x19
        /*001a*/ 	.short	0x004c


	//----- nvinfo : EIATTR_KPARAM_INFO
	.align		4
        /*001c*/ 	.byte	0x04, 0x17
        /*001e*/ 	.short	(.L_1457 - .L_1456)
.L_1456:
        /*0020*/ 	.word	0x00000000
        /*0024*/ 	.short	0x000a
        /*0026*/ 	.short	0x0048
        /*0028*/ 	.byte	0x00, 0xf0, 0x11, 0x00


	//----- nvinfo : EIATTR_KPARAM_INFO
	.align		4
.L_1457:
        /*002c*/ 	.byte	0x04, 0x17
        /*002e*/ 	.short	(.L_1459 - .L_1458)
.L_1458:
        /*0030*/ 	.word	0x00000000
        /*0034*/ 	.short	0x0009
        /*0036*/ 	.short	0x0044
        /*0038*/ 	.byte	0x00, 0xf0, 0x11, 0x00


	//----- nvinfo : EIATTR_KPARAM_INFO
	.align		4
.L_1459:
        /*003c*/ 	.byte	0x04, 0x17
        /*003e*/ 	.short	(.L_1461 - .L_1460)
.L_1460:
        /*0040*/ 	.word	0x00000000
        /*0044*/ 	.short	0x0008
        /*0046*/ 	.short	0x0040
        /*0048*/ 	.byte	0x00, 0xf0, 0x11, 0x00


	//----- nvinfo : EIATTR_KPARAM_INFO
	.align		4
.L_1461:
        /*004c*/ 	.byte	0x04, 0x17
        /*004e*/ 	.short	(.L_1463 - .L_1462)
.L_1462:
        /*0050*/ 	.word	0x00000000
        /*0054*/ 	.short	0x0007
        /*0056*/ 	.short	0x0038
        /*0058*/ 	.byte	0x00, 0xf0, 0x21, 0x00


	//----- nvinfo : EIATTR_KPARAM_INFO
	.align		4
.L_1463:
        /*005c*/ 	.byte	0x04, 0x17
        /*005e*/ 	.short	(.L_1465 - .L_1464)
.L_1464:
        /*0060*/ 	.word	0x00000000
        /*0064*/ 	.short	0x0006
        /*0066*/ 	.short	0x0030
        /*0068*/ 	.byte	0x00, 0xf0, 0x21, 0x00


	//----- nvinfo : EIATTR_KPARAM_INFO
	.align		4
.L_1465:
        /*006c*/ 	.byte	0x04, 0x17
        /*006e*/ 	.short	(.L_1467 - .L_1466)
.L_1466:
        /*0070*/ 	.word	0x00000000
        /*0074*/ 	.short	0x0005
        /*0076*/ 	.short	0x0028
        /*0078*/ 	.byte	0x00, 0xf0, 0x21, 0x00


	//----- nvinfo : EIATTR_KPARAM_INFO
	.align		4
.L_1467:
        /*007c*/ 	.byte	0x04, 0x17
        /*007e*/ 	.short	(.L_1469 - .L_1468)
.L_1468:
        /*0080*/ 	.word	0x00000000
        /*0084*/ 	.short	0x0004
        /*0086*/ 	.short	0x0020
        /*0088*/ 	.byte	0x00, 0xf0, 0x21, 0x00


	//----- nvinfo : EIATTR_KPARAM_INFO
	.align		4
.L_1469:
        /*008c*/ 	.byte	0x04, 0x17
        /*008e*/ 	.short	(.L_1471 - .L_1470)
.L_1470:
        /*0090*/ 	.word	0x00000000
        /*0094*/ 	.short	0x0003
        /*0096*/ 	.short	0x0018
        /*0098*/ 	.byte	0x00, 0xf0, 0x21, 0x00


	//----- nvinfo : EIATTR_KPARAM_INFO
	.align		4
.L_1471:
        /*009c*/ 	.byte	0x04, 0x17
        /*009e*/ 	.short	(.L_1473 - .L_1472)
.L_1472:
        /*00a0*/ 	.word	0x00000000
        /*00a4*/ 	.short	0x0002
        /*00a6*/ 	.short	0x0010
        /*00a8*/ 	.byte	0x00, 0xf0, 0x21, 0x00


	//----- nvinfo : EIATTR_KPARAM_INFO
	.align		4
.L_1473:
        /*00ac*/ 	.byte	0x04, 0x17
        /*00ae*/ 	.short	(.L_1475 - .L_1474)
.L_1474:
        /*00b0*/ 	.word	0x00000000
        /*00b4*/ 	.short	0x0001
        /*00b6*/ 	.short	0x0008
        /*00b8*/ 	.byte	0x00, 0xf0, 0x21, 0x00


	//----- nvinfo : EIATTR_KPARAM_INFO
	.align		4
.L_1475:
        /*00bc*/ 	.byte	0x04, 0x17
        /*00be*/ 	.short	(.L_1477 - .L_1476)
.L_1476:
        /*00c0*/ 	.word	0x00000000
        /*00c4*/ 	.short	0x0000
        /*00c6*/ 	.short	0x0000
        /*00c8*/ 	.byte	0x00, 0xf0, 0x21, 0x00


	//----- nvinfo : EIATTR_MAXREG_COUNT
	.align		4
.L_1477:
        /*00cc*/ 	.byte	0x03, 0x1b
        /*00ce*/ 	.short	0x00ff


	//----- nvinfo : EIATTR_NUM_BARRIERS
	.align		4
        /*00d0*/ 	.byte	0x02, 0x4c
        /*00d2*/ 	.byte	0x01
	.zero		1


	//----- nvinfo : EIATTR_MERCURY_ISA_VERSION
	.align		4
        /*00d4*/ 	.byte	0x03, 0x5f
        /*00d6*/ 	.short	0x0000


	//----- nvinfo : EIATTR_COOP_GROUP_MASK_REGIDS
	.align		4
        /*00d8*/ 	.byte	0x04, 0x29
        /*00da*/ 	.short	(.L_1479 - .L_1478)


	//   ....[0]....
.L_1478:
        /*00dc*/ 	.word	0xffffffff


	//   ....[1]....
        /*00e0*/ 	.word	0xffffffff


	//   ....[2]....
        /*00e4*/ 	.word	0xffffffff


	//   ....[3]....
        /*00e8*/ 	.word	0xffffffff


	//   ....[4]....
        /*00ec*/ 	.word	0xffffffff


	//   ....[5]....
        /*00f0*/ 	.word	0xffffffff


	//   ....[6]....
        /*00f4*/ 	.word	0xffffffff


	//   ....[7]....
        /*00f8*/ 	.word	0xffffffff


	//   ....[8]....
        /*00fc*/ 	.word	0xffffffff


	//   ....[9]....
        /*0100*/ 	.word	0xffffffff


	//----- nvinfo : EIATTR_COOP_GROUP_INSTR_OFFSETS
	.align		4
.L_1479:
        /*0104*/ 	.byte	0x04, 0x28
        /*0106*/ 	.short	(.L_1481 - .L_1480)


	//   ....[0]....
.L_1480:
        /*0108*/ 	.word	0x00001880


	//   ....[1]....
        /*010c*/ 	.word	0x000018a0


	//   ....[2]....
        /*0110*/ 	.word	0x000018c0


	//   ....[3]....
        /*0114*/ 	.word	0x000018e0


	//   ....[4]....
        /*0118*/ 	.word	0x00001910


	//   ....[5]....
        /*011c*/ 	.word	0x00001e00


	//   ....[6]....
        /*0120*/ 	.word	0x00001e40


	//   ....[7]....
        /*0124*/ 	.word	0x00001e90


	//   ....[8]....
        /*0128*/ 	.word	0x00001eb0


	//   ....[9]....
        /*012c*/ 	.word	0x00001ed0


	//----- nvinfo : EIATTR_EXIT_INSTR_OFFSETS
	.align		4
.L_1481:
        /*0130*/ 	.byte	0x04, 0x1c
        /*0132*/ 	.short	(.L_1483 - .L_1482)


	//   ....[0]....
.L_1482:
        /*0134*/ 	.word	0x00002260


	//   ....[1]....
        /*0138*/ 	.word	0x000023a0


	//----- nvinfo : EIATTR_CRS_STACK_SIZE
	.align		4
.L_1483:
        /*013c*/ 	.byte	0x04, 0x1e
        /*013e*/ 	.short	(.L_1485 - .L_1484)
.L_1484:
        /*0140*/ 	.word	0x00000000
.L_1485:


//--------------------- .nv.info._ZN4vllm15rms_norm_kernelIfLi4ELi3EEEvPT_PKS1_lllllS4_fii --------------------------
	.section	.nv.info._ZN4vllm15rms_norm_kernelIfLi4ELi3EEEvPT_PKS1_lllllS4_fii,"",@"SHT_CUDA_INFO"
	.sectionflags	@""
	.align	4


	//----- nvinfo : EIATTR_CUDA_API_VERSION
	.align		4
        /*0000*/ 	.byte	0x04, 0x37
        /*0002*/ 	.short	(.L_1487 - .L_1486)
.L_1486:
        /*0004*/ 	.word	0x00000082


	//----- nvinfo : EIATTR_SW2861232_WAR
	.align		4
.L_1487:
        /*0008*/ 	.byte	0x01, 0x35
	.zero		2


	//----- nvinfo : EIATTR_PARAM_CBANK
	.align		4
        /*000c*/ 	.byte	0x04, 0x0a
        /*000e*/ 	.short	(.L_1489 - .L_1488)
	.align		4
.L_1488:
        /*0010*/ 	.word	index@(.nv.constant0._ZN4vllm15rms_norm_kernelIfLi4ELi3EEEvPT_PKS1_lllllS4_fii)
        /*0014*/ 	.short	0x0160
        /*0016*/ 	.short	0x004c


	//----- nvinfo : EIATTR_CBANK_PARAM_SIZE
	.align		4
.L_1489:
        /*0018*/ 	.byte	0x03, 0x19
        /*001a*/ 	.short	0x004c


	//----- nvinfo : EIATTR_KPARAM_INFO
	.align		4
        /*001c*/ 	.byte	0x04, 0x17
        /*001e*/ 	.short	(.L_1491 - .L_1490)
.L_1490:
        /*0020*/ 	.word	0x00000000
        /*0024*/ 	.short	0x000a
        /*0026*/ 	.short	0x0048
        /*0028*/ 	.byte	0x00, 0xf0, 0x11, 0x00


	//----- nvinfo : EIATTR_KPARAM_INFO
	.align		4
.L_1491:
        /*002c*/ 	.byte	0x04, 0x17
        /*002e*/ 	.short	(.L_1493 - .L_1492)
.L_1492:
        /*0030*/ 	.word	0x00000000
        /*0034*/ 	.short	0x0009
        /*0036*/ 	.short	0x0044
        /*0038*/ 	.byte	0x00, 0xf0, 0x11, 0x00


	//----- nvinfo : EIATTR_KPARAM_INFO
	.align		4
.L_1493:
        /*003c*/ 	.byte	0x04, 0x17
        /*003e*/ 	.short	(.L_1495 - .L_1494)
.L_1494:
        /*0040*/ 	.word	0x00000000
        /*0044*/ 	.short	0x0008
        /*0046*/ 	.short	0x0040
        /*0048*/ 	.byte	0x00, 0xf0, 0x11, 0x00


	//----- nvinfo : EIATTR_KPARAM_INFO
	.align		4
.L_1495:
        /*004c*/ 	.byte	0x04, 0x17
        /*004e*/ 	.short	(.L_1497 - .L_1496)
.L_1496:
        /*0050*/ 	.word	0x00000000
        /*0054*/ 	.short	0x0007
        /*0056*/ 	.short	0x0038
        /*0058*/ 	.byte	0x00, 0xf0, 0x21, 0x00


	//----- nvinfo : EIATTR_KPARAM_INFO
	.align		4
.L_1497:
        /*005c*/ 	.byte	0x04, 0x17
        /*005e*/ 	.short	(.L_1499 - .L_1498)
.L_1498:
        /*0060*/ 	.word	0x00000000
        /*0064*/ 	.short	0x0006
        /*0066*/ 	.short	0x0030
        /*0068*/ 	.byte	0x00, 0xf0, 0x21, 0x00


	//----- nvinfo : EIATTR_KPARAM_INFO
	.align		4
.L_1499:
        /*006c*/ 	.byte	0x04, 0x17
        /*006e*/ 	.short	(.L_1501 - .L_1500)
.L_1500:
        /*0070*/ 	.word	0x00000000
        /*0074*/ 	.short	0x0005
        /*0076*/ 	.short	0x0028
        /*0078*/ 	.byte	0x00, 0xf0, 0x21, 0x00


	//----- nvinfo : EIATTR_KPARAM_INFO
	.align		4
.L_1501:
        /*007c*/ 	.byte	0x04, 0x17
        /*007e*/ 	.short	(.L_1503 - .L_1502)
.L_1502:
        /*0080*/ 	.word	0x00000000
        /*0084*/ 	.short	0x0004
        /*0086*/ 	.short	0x0020
        /*0088*/ 	.byte	0x00, 0xf0, 0x21, 0x00


	//----- nvinfo : EIATTR_KPARAM_INFO
	.align		4
.L_1503:
        /*008c*/ 	.byte	0x04, 0x17
        /*008e*/ 	.short	(.L_1505 - .L_1504)
.L_1504:
        /*0090*/ 	.word	0x00000000
        /*0094*/ 	.short	0x0003
        /*0096*/ 	.short	0x0018
        /*0098*/ 	.byte	0x00, 0xf0, 0x21, 0x00


	//----- nvinfo : EIATTR_KPARAM_INFO
	.align		4
.L_1505:
        /*009c*/ 	.byte	0x04, 0x17
        /*009e*/ 	.short	(.L_1507 - .L_1506)
.L_1506:
        /*00a0*/ 	.word	0x00000000
        /*00a4*/ 	.short	0x0002
        /*00a6*/ 	.short	0x0010
        /*00a8*/ 	.byte	0x00, 0xf0, 0x21, 0x00


	//----- nvinfo : EIATTR_KPARAM_INFO
	.align		4
.L_1507:
        /*00ac*/ 	.byte	0x04, 0x17
        /*00ae*/ 	.short	(.L_1509 - .L_1508)
.L_1508:
        /*00b0*/ 	.word	0x00000000
        /*00b4*/ 	.short	0x0001
        /*00b6*/ 	.short	0x0008
        /*00b8*/ 	.byte	0x00, 0xf0, 0x21, 0x00


	//----- nvinfo : EIATTR_KPARAM_INFO
	.align		4
.L_1509:
        /*00bc*/ 	.byte	0x04, 0x17
        /*00be*/ 	.short	(.L_1511 - .L_1510)
.L_1510:
        /*00c0*/ 	.word	0x00000000
        /*00c4*/ 	.short	0x0000
        /*00c6*/ 	.short	0x0000
        /*00c8*/ 	.byte	0x00, 0xf0, 0x21, 0x00


	//----- nvinfo : EIATTR_MAXREG_COUNT
	.align		4
.L_1511:
        /*00cc*/ 	.byte	0x03, 0x1b
        /*00ce*/ 	.short	0x00ff


	//----- nvinfo : EIATTR_NUM_BARRIERS
	.align		4
        /*00d0*/ 	.byte	0x02, 0x4c
        /*00d2*/ 	.byte	0x01
	.zero		1


	//----- nvinfo : EIATTR_MERCURY_ISA_VERSION
	.align		4
        /*00d4*/ 	.byte	0x03, 0x5f
        /*00d6*/ 	.short	0x0000


	//----- nvinfo : EIATTR_COOP_GROUP_MASK_REGIDS
	.align		4
        /*00d8*/ 	.byte	0x04, 0x29
        /*00da*/ 	.short	(.L_1513 - .L_1512)


	//   ....[0]....
.L_1512:
        /*00dc*/ 	.word	0xffffffff


	//   ....[1]....
        /*00e0*/ 	.word	0xffffffff


	//   ....[2]....
        /*00e4*/ 	.word	0xffffffff


	//   ....[3]....
        /*00e8*/ 	.word	0xffffffff


	//   ....[4]....
        /*00ec*/ 	.word	0xffffffff


	//   ....[5]....
        /*00f0*/ 	.word	0xffffffff


	//   ....[6]....
        /*00f4*/ 	.word	0xffffffff


	//   ....[7]....
        /*00f8*/ 	.word	0xffffffff


	//   ....[8]....
        /*00fc*/ 	.word	0xffffffff


	//   ....[9]....
        /*0100*/ 	.word	0xffffffff


	//----- nvinfo : EIATTR_COOP_GROUP_INSTR_OFFSETS
	.align		4
.L_1513:
        /*0104*/ 	.byte	0x04, 0x28
        /*0106*/ 	.short	(.L_1515 - .L_1514)


	//   ....[0]....
.L_1514:
        /*0108*/ 	.word	0x00001a80


	//   ....[1]....
        /*010c*/ 	.word	0x00001aa0


	//   ....[2]....
        /*0110*/ 	.word	0x00001ac0


	//   ....[3]....
        /*0114*/ 	.word	0x00001ae0


	//   ....[4]....
        /*0118*/ 	.word	0x00001b10


	//   ....[5]....
        /*011c*/ 	.word	0x00002000


	//   ....[6]....
        /*0120*/ 	.word	0x00002040


	//   ....[7]....
        /*0124*/ 	.word	0x00002090


	//   ....[8]....
        /*0128*/ 	.word	0x000020b0


	//   ....[9]....
        /*012c*/ 	.word	0x000020d0


	//----- nvinfo : EIATTR_EXIT_INSTR_OFFSETS
	.align		4
.L_1515:
        /*0130*/ 	.byte	0x04, 0x1c
        /*0132*/ 	.short	(.L_1517 - .L_1516)


	//   ....[0]....
.L_1516:
        /*0134*/ 	.word	0x00002460


	//   ....[1]....
        /*0138*/ 	.word	0x000025e0


	//----- nvinfo : EIATTR_CRS_STACK_SIZE
	.align		4
.L_1517:
        /*013c*/ 	.byte	0x04, 0x1e
        /*013e*/ 	.short	(.L_1519 - .L_1518)
.L_1518:
        /*0140*/ 	.word	0x00000000
.L_1519:


//--------------------- .nv.info._ZN4vllm15rms_norm_kernelIfLi8ELi3EEEvPT_PKS1_lllllS4_fii --------------------------
	.section	.nv.info._ZN4vllm15rms_norm_kernelIfLi8ELi3EEEvPT_PKS1_lllllS4_fii,"",@"SHT_CUDA_INFO"
	.sectionflags	@""
	.align	4


	//----- nvinfo : EIATTR_CUDA_API_VERSION
	.align		4
        /*0000*/ 	.byte	0x04, 0x37
        /*0002*/ 	.short	(.L_1521 - .L_1520)
.L_1520:
        /*0004*/ 	.word	0x00000082


	//----- nvinfo : EIATTR_SW2861232_WAR
	.align		4
.L_1521:
        /*0008*/ 	.byte	0x01, 0x35
	.zero		2


	//----- nvinfo : EIATTR_PARAM_CBANK
	.align		4
        /*000c*/ 	.byte	0x04, 0x0a
        /*000e*/ 	.short	(.L_1523 - .L_1522)
	.align		4
.L_1522:
        /*0010*/ 	.word	index@(.nv.constant0._ZN4vllm15rms_norm_kernelIfLi8ELi3EEEvPT_PKS1_lllllS4_fii)
        /*0014*/ 	.short	0x0160
        /*0016*/ 	.short	0x004c


	//----- nvinfo : EIATTR_CBANK_PARAM_SIZE
	.align		4
.L_1523:
        /*0018*/ 	.byte	0x03, 0x19
        /*001a*/ 	.short	0x004c


	//----- nvinfo : EIATTR_KPARAM_INFO
	.align		4
        /*001c*/ 	.byte	0x04, 0x17
        /*001e*/ 	.short	(.L_1525 - .L_1524)
.L_1524:
        /*0020*/ 	.word	0x00000000
        /*0024*/ 	.short	0x000a
        /*0026*/ 	.short	0x0048
        /*0028*/ 	.byte	0x00, 0xf0, 0x11, 0x00


	//----- nvinfo : EIATTR_KPARAM_INFO
	.align		4
.L_1525:
        /*002c*/ 	.byte	0x04, 0x17
        /*002e*/ 	.short	(.L_1527 - .L_1526)
.L_1526:
        /*0030*/ 	.word	0x00000000
        /*0034*/ 	.short	0x0009
        /*0036*/ 	.short	0x0044
        /*0038*/ 	.byte	0x00, 0xf0, 0x11, 0x00


	//----- nvinfo : EIATTR_KPARAM_INFO
	.align		4
.L_1527:
        /*003c*/ 	.byte	0x04, 0x17
        /*003e*/ 	.short	(.L_1529 - .L_1528)
.L_1528:
        /*0040*/ 	.word	0x00000000
        /*0044*/ 	.short	0x0008
        /*0046*/ 	.short	0x0040
        /*0048*/ 	.byte	0x00, 0xf0, 0x11, 0x00


	//----- nvinfo : EIATTR_KPARAM_INFO
	.align		4
.L_1529:
        /*004c*/ 	.byte	0x04, 0x17
        /*004e*/ 	.short	(.L_1531 - .L_1530)
.L_1530:
        /*0050*/ 	.word	0x00000000
        /*0054*/ 	.short	0x0007
        /*0056*/ 	.short	0x0038
        /*0058*/ 	.byte	0x00, 0xf0, 0x21, 0x00


	//----- nvinfo : EIATTR_KPARAM_INFO
	.align		4
.L_1531:
        /*005c*/ 	.byte	0x04, 0x17
        /*005e*/ 	.short	(.L_1533 - .L_1532)
.L_1532:
        /*0060*/ 	.word	0x00000000
        /*0064*/ 	.short	0x0006
        /*0066*/ 	.short	0x0030
        /*0068*/ 	.byte	0x00, 0xf0, 0x21, 0x00


	//----- nvinfo : EIATTR_KPARAM_INFO
	.align		4
.L_1533:
        /*006c*/ 	.byte	0x04, 0x17
        /*006e*/ 	.short	(.L_1535 - .L_1534)
.L_1534:
        /*0070*/ 	.word	0x00000000
        /*0074*/ 	.short	0x0005
        /*0076*/ 	.short	0x0028
        /*0078*/ 	.byte	0x00, 0xf0, 0x21, 0x00


	//----- nvinfo : EIATTR_KPARAM_INFO
	.align		4
.L_1535:
        /*007c*/ 	.byte	0x04, 0x17
        /*007e*/ 	.short	(.L_1537 - .L_1536)
.L_1536:
        /*0080*/ 	.word	0x00000000
        /*0084*/ 	.short	0x0004
        /*0086*/ 	.short	0x0020
        /*0088*/ 	.byte	0x00, 0xf0, 0x21, 0x00


	//----- nvinfo : EIATTR_KPARAM_INFO
	.align		4
.L_1537:
        /*008c*/ 	.byte	0x04, 0x17
        /*008e*/ 	.short	(.L_1539 - .L_1538)
.L_1538:
        /*0090*/ 	.word	0x00000000
        /*0094*/ 	.short	0x0003
        /*0096*/ 	.short	0x0018
        /*0098*/ 	.byte	0x00, 0xf0, 0x21, 0x00


	//----- nvinfo : EIATTR_KPARAM_INFO
	.align		4
.L_1539:
        /*009c*/ 	.byte	0x04, 0x17
        /*009e*/ 	.short	(.L_1541 - .L_1540)
.L_1540:
        /*00a0*/ 	.word	0x00000000
        /*00a4*/ 	.short	0x0002
        /*00a6*/ 	.short	0x0010
        /*00a8*/ 	.byte	0x00, 0xf0, 0x21, 0x00


	//----- nvinfo : EIATTR_KPARAM_INFO
	.align		4
.L_1541:
        /*00ac*/ 	.byte	0x04, 0x17
        /*00ae*/ 	.short	(.L_1543 - .L_1542)
.L_1542:
        /*00b0*/ 	.word	0x00000000
        /*00b4*/ 	.short	0x0001
        /*00b6*/ 	.short	0x0008
        /*00b8*/ 	.byte	0x00, 0xf0, 0x21, 0x00


	//----- nvinfo : EIATTR_KPARAM_INFO
	.align		4
.L_1543:
        /*00bc*/ 	.byte	0x04, 0x17
        /*00be*/ 	.short	(.L_1545 - .L_1544)
.L_1544:
        /*00c0*/ 	.word	0x00000000
        /*00c4*/ 	.short	0x0000
        /*00c6*/ 	.short	0x0000
        /*00c8*/ 	.byte	0x00, 0xf0, 0x21, 0x00


	//----- nvinfo : EIATTR_MAXREG_COUNT
	.align		4
.L_1545:
        /*00cc*/ 	.byte	0x03, 0x1b
        /*00ce*/ 	.short	0x00ff


	//----- nvinfo : EIATTR_NUM_BARRIERS
	.align		4
        /*00d0*/ 	.byte	0x02, 0x4c
        /*00d2*/ 	.byte	0x01
	.zero		1


	//----- nvinfo : EIATTR_MERCURY_ISA_VERSION
	.align		4
        /*00d4*/ 	.byte	0x03, 0x5f
        /*00d6*/ 	.short	0x0000


	//----- nvinfo : EIATTR_COOP_GROUP_MASK_REGIDS
	.align		4
        /*00d8*/ 	.byte	0x04, 0x29
        /*00da*/ 	.short	(.L_1547 - .L_1546)


	//   ....[0]....
.L_1546:
        /*00dc*/ 	.word	0xffffffff


	//   ....[1]....
        /*00e0*/ 	.word	0xffffffff


	//   ....[2]....
        /*00e4*/ 	.word	0xffffffff


	//   ....[3]....
        /*00e8*/ 	.word	0xffffffff


	//   ....[4]....
        /*00ec*/ 	.word	0xffffffff


	//   ....[5]....
        /*00f0*/ 	.word	0xffffffff


	//   ....[6]....
        /*00f4*/ 	.word	0xffffffff


	//   ....[7]....
        /*00f8*/ 	.word	0xffffffff


	//   ....[8]....
        /*00fc*/ 	.word	0xffffffff


	//   ....[9]....
        /*0100*/ 	.word	0xffffffff


	//----- nvinfo : EIATTR_COOP_GROUP_INSTR_OFFSETS
	.align		4
.L_1547:
        /*0104*/ 	.byte	0x04, 0x28
        /*0106*/ 	.short	(.L_1549 - .L_1548)


	//   ....[0]....
.L_1548:
        /*0108*/ 	.word	0x00001e80


	//   ....[1]....
        /*010c*/ 	.word	0x00001ea0


	//   ....[2]....
        /*0110*/ 	.word	0x00001ec0


	//   ....[3]....
        /*0114*/ 	.word	0x00001ee0


	//   ....[4]....
        /*0118*/ 	.word	0x00001f10


	//   ....[5]....
        /*011c*/ 	.word	0x00002400


	//   ....[6]....
        /*0120*/ 	.word	0x00002440


	//   ....[7]....
        /*0124*/ 	.word	0x00002490


	//   ....[8]....
        /*0128*/ 	.word	0x000024b0


	//   ....[9]....
        /*012c*/ 	.word	0x000024d0


	//----- nvinfo : EIATTR_EXIT_INSTR_OFFSETS
	.align		4
.L_1549:
        /*0130*/ 	.byte	0x04, 0x1c
        /*0132*/ 	.short	(.L_1551 - .L_1550)


	//   ....[0]....
.L_1550:
        /*0134*/ 	.word	0x00002860


	//   ....[1]....
        /*0138*/ 	.word	0x00002a90


	//----- nvinfo : EIATTR_CRS_STACK_SIZE
	.align		4
.L_1551:
        /*013c*/ 	.byte	0x04, 0x1e
        /*013e*/ 	.short	(.L_1553 - .L_1552)
.L_1552:
        /*0140*/ 	.word	0x00000000
.L_1553:


//--------------------- .nv.info._ZN4vllm15rms_norm_kernelIfLi16ELi3EEEvPT_PKS1_lllllS4_fii --------------------------
	.section	.nv.info._ZN4vllm15rms_norm_kernelIfLi16ELi3EEEvPT_PKS1_lllllS4_fii,"",@"SHT_CUDA_INFO"
	.sectionflags	@""
	.align	4


	//----- nvinfo : EIATTR_CUDA_API_VERSION
	.align		4
        /*0000*/ 	.byte	0x04, 0x37
        /*0002*/ 	.short	(.L_1555 - .L_1554)
.L_1554:
        /*0004*/ 	.word	0x00000082


	//----- nvinfo : EIATTR_SW2861232_WAR
	.align		4
.L_1555:
        /*0008*/ 	.byte	0x01, 0x35
	.zero		2


	//----- nvinfo : EIATTR_PARAM_CBANK
	.align		4
        /*000c*/ 	.byte	0x04, 0x0a
        /*000e*/ 	.short	(.L_1557 - .L_1556)
	.align		4
.L_1556:
        /*0010*/ 	.word	index@(.nv.constant0._ZN4vllm15rms_norm_kernelIfLi16ELi3EEEvPT_PKS1_lllllS4_fii)
        /*0014*/ 	.short	0x0160
        /*0016*/ 	.short	0x004c


	//----- nvinfo : EIATTR_CBANK_PARAM_SIZE
	.align		4
.L_1557:
        /*0018*/ 	.byte	0x03, 0x19
        /*001a*/ 	.short	0x004c


	//----- nvinfo : EIATTR_KPARAM_INFO
	.align		4
        /*001c*/ 	.byte	0x04, 0x17
        /*001e*/ 	.short	(.L_1559 - .L_1558)
.L_1558:
        /*0020*/ 	.word	0x00000000
        /*0024*/ 	.short	0x000a
        /*0026*/ 	.short	0x0048
        /*0028*/ 	.byte	0x00, 0xf0, 0x11, 0x00


	//----- nvinfo : EIATTR_KPARAM_INFO
	.align		4
.L_1559:
        /*002c*/ 	.byte	0x04, 0x17
        /*002e*/ 	.short	(.L_1561 - .L_1560)
.L_1560:
        /*0030*/ 	.word	0x00000000
        /*0034*/ 	.short	0x0009
        /*0036*/ 	.short	0x0044
        /*0038*/ 	.byte	0x00, 0xf0, 0x11, 0x00


	//----- nvinfo : EIATTR_KPARAM_INFO
	.align		4
.L_1561:
        /*003c*/ 	.byte	0x04, 0x17
        /*003e*/ 	.short	(.L_1563 - .L_1562)
.L_1562:
        /*0040*/ 	.word	0x00000000
        /*0044*/ 	.short	0x0008
        /*0046*/ 	.short	0x0040
        /*0048*/ 	.byte	0x00, 0xf0, 0x11, 0x00


	//----- nvinfo : EIATTR_KPARAM_INFO
	.align		4
.L_1563:
        /*004c*/ 	.byte	0x04, 0x17
        /*004e*/ 	.short	(.L_1565 - .L_1564)
.L_1564:
        /*0050*/ 	.word	0x00000000
        /*0054*/ 	.short	0x0007
        /*0056*/ 	.short	0x0038
        /*0058*/ 	.byte	0x00, 0xf0, 0x21, 0x00


	//----- nvinfo : EIATTR_KPARAM_INFO
	.align		4
.L_1565:
        /*005c*/ 	.byte	0x04, 0x17
        /*005e*/ 	.short	(.L_1567 - .L_1566)
.L_1566:
        /*0060*/ 	.word	0x00000000
        /*0064*/ 	.short	0x0006
        /*0066*/ 	.short	0x0030
        /*0068*/ 	.byte	0x00, 0xf0, 0x21, 0x00


	//----- nvinfo : EIATTR_KPARAM_INFO
	.align		4
.L_1567:
        /*006c*/ 	.byte	0x04, 0x17
        /*006e*/ 	.short	(.L_1569 - .L_1568)
.L_1568:
        /*0070*/ 	.word	0x00000000
        /*0074*/ 	.short	0x0005
        /*0076*/ 	.short	0x0028
        /*0078*/ 	.byte	0x00, 0xf0, 0x21, 0x00


	//----- nvinfo : EIATTR_KPARAM_INFO
	.align		4
.L_1569:
        /*007c*/ 	.byte	0x04, 0x17
        /*007e*/ 	.short	(.L_1571 - .L_1570)
.L_1570:
        /*0080*/ 	.word	0x00000000
        /*0084*/ 	.short	0x0004
        /*0086*/ 	.short	0x0020
        /*0088*/ 	.byte	0x00, 0xf0, 0x21, 0x00


	//----- nvinfo : EIATTR_KPARAM_INFO
	.align		4
.L_1571:
        /*008c*/ 	.byte	0x04, 0x17
        /*008e*/ 	.short	(.L_1573 - .L_1572)
.L_1572:
        /*0090*/ 	.word	0x00000000
        /*0094*/ 	.short	0x0003
        /*0096*/ 	.short	0x0018
        /*0098*/ 	.byte	0x00, 0xf0, 0x21, 0x00


	//----- nvinfo : EIATTR_KPARAM_INFO
	.align		4
.L_1573:
        /*009c*/ 	.byte	0x04, 0x17
        /*009e*/ 	.short	(.L_1575 - .L_1574)
.L_1574:
        /*00a0*/ 	.word	0x00000000
        /*00a4*/ 	.short	0x0002
        /*00a6*/ 	.short	0x0010
        /*00a8*/ 	.byte	0x00, 0xf0, 0x21, 0x00


	//----- nvinfo : EIATTR_KPARAM_INFO
	.align		4
.L_1575:
        /*00ac*/ 	.byte	0x04, 0x17
        /*00ae*/ 	.short	(.L_1577 - .L_1576)
.L_1576:
        /*00b0*/ 	.word	0x00000000
        /*00b4*/ 	.short	0x0001
        /*00b6*/ 	.short	0x0008
        /*00b8*/ 	.byte	0x00, 0xf0, 0x21, 0x00


	//----- nvinfo : EIATTR_KPARAM_INFO
	.align		4
.L_1577:
        /*00bc*/ 	.byte	0x04, 0x17
        /*00be*/ 	.short	(.L_1579 - .L_1578)
.L_1578:
        /*00c0*/ 	.word	0x00000000
        /*00c4*/ 	.short	0x0000
        /*00c6*/ 	.short	0x0000
        /*00c8*/ 	.byte	0x00, 0xf0, 0x21, 0x00


	//----- nvinfo : EIATTR_MAXREG_COUNT
	.align		4
.L_1579:
        /*00cc*/ 	.byte	0x03, 0x1b
        /*00ce*/ 	.short	0x00ff


	//----- nvinfo : EIATTR_NUM_BARRIERS
	.align		4
        /*00d0*/ 	.byte	0x02, 0x4c
        /*00d2*/ 	.byte	0x01
	.zero		1


	//----- nvinfo : EIATTR_MERCURY_ISA_VERSION
	.align		4
        /*00d4*/ 	.byte	0x03, 0x5f
        /*00d6*/ 	.short	0x0000


	//----- nvinfo : EIATTR_COOP_GROUP_MASK_REGIDS
	.align		4
        /*00d8*/ 	.byte	0x04, 0x29
        /*00da*/ 	.short	(.L_1581 - .L_1580)


	//   ....[0]....
.L_1580:
        /*00dc*/ 	.word	0xffffffff


	//   ....[1]....
        /*00e0*/ 	.word	0xffffffff


	//   ....[2]....
        /*00e4*/ 	.word	0xffffffff


	//   ....[3]....
        /*00e8*/ 	.word	0xffffffff


	//   ....[4]....
        /*00ec*/ 	.word	0xffffffff


	//   ....[5]....
        /*00f0*/ 	.word	0xffffffff


	//   ....[6]....
        /*00f4*/ 	.word	0xffffffff


	//   ....[7]....
        /*00f8*/ 	.word	0xffffffff


	//   ....[8]....
        /*00fc*/ 	.word	0xffffffff


	//   ....[9]....
        /*0100*/ 	.word	0xffffffff


	//----- nvinfo : EIATTR_COOP_GROUP_INSTR_OFFSETS
	.align		4
.L_1581:
        /*0104*/ 	.byte	0x04, 0x28
        /*0106*/ 	.short	(.L_1583 - .L_1582)


	//   ....[0]....
.L_1582:
        /*0108*/ 	.word	0x00002080


	//   ....[1]....
        /*010c*/ 	.word	0x000020a0


	//   ....[2]....
        /*0110*/ 	.word	0x000020c0


	//   ....[3]....
        /*0114*/ 	.word	0x000020e0


	//   ....[4]....
        /*0118*/ 	.word	0x00002110


	//   ....[5]....
        /*011c*/ 	.word	0x00002600


	//   ....[6]....
        /*0120*/ 	.word	0x00002640


	//   ....[7]....
        /*0124*/ 	.word	0x00002690


	//   ....[8]....
        /*0128*/ 	.word	0x000026b0


	//   ....[9]....
        /*012c*/ 	.word	0x000026d0


	//----- nvinfo : EIATTR_EXIT_INSTR_OFFSETS
	.align		4
.L_1583:
        /*0130*/ 	.byte	0x04, 0x1c
        /*0132*/ 	.short	(.L_1585 - .L_1584)


	//   ....[0]....
.L_1584:
        /*0134*/ 	.word	0x00002a60


	//   ....[1]....
        /*0138*/ 	.word	0x00002df0


	//----- nvinfo : EIATTR_CRS_STACK_SIZE
	.align		4
.L_1585:
        /*013c*/ 	.byte	0x04, 0x1e
        /*013e*/ 	.short	(.L_1587 - .L_1586)
.L_1586:
        /*0140*/ 	.word	0x00000000
.L_1587:


//--------------------- .nv.info._ZN4vllm15rms_norm_kernelIN3c108BFloat16ELi1ELi2EEEvPT_PKS3_lllllS6_fii --------------------------
	.section	.nv.info._ZN4vllm15rms_norm_kernelIN3c108BFloat16ELi1ELi2EEEvPT_PKS3_lllllS6_fii,"",@"SHT_CUDA_INFO"
	.sectionflags	@""
	.align	4


	//----- nvinfo : EIATTR_CUDA_API_VERSION
	.align		4
        /*0000*/ 	.byte	0x04, 0x37
        /*0002*/ 	.short	(.L_1589 - .L_1588)
.L_1588:
        /*0004*/ 	.word	0x00000082


	//----- nvinfo : EIATTR_SW2861232_WAR
	.align		4
.L_1589:
        /*0008*/ 	.byte	0x01, 0x35
	.zero		2


	//----- nvinfo : EIATTR_PARAM_CBANK
	.align		4
        /*000c*/ 	.byte	0x04, 0x0a
        /*000e*/ 	.short	(.L_1591 - .L_1590)
	.align		4
.L_1590:
        /*0010*/ 	.word	index@(.nv.constant0._ZN4vllm15rms_norm_kernelIN3c108BFloat16ELi1ELi2EEEvPT_PKS3_lllllS6_fii)
        /*0014*/ 	.short	0x0160
        /*0016*/ 	.short	0x004c


	//----- nvinfo : EIATTR_CBANK_PARAM_SIZE
	.align		4
.L_1591:
        /*0018*/ 	.byte	0x03, 0x19
        /*001a*/ 	.short	0x004c


	//----- nvinfo : EIATTR_KPARAM_INFO
	.align		4
        /*001c*/ 	.byte	0x04, 0x17
        /*001e*/ 	.short	(.L_1593 - .L_1592)
.L_1592:
        /*0020*/ 	.word	0x00000000
        /*0024*/ 	.short	0x000a
        /*0026*/ 	.short	0x0048
        /*0028*/ 	.byte	0x00, 0xf0, 0x11, 0x00


	//----- nvinfo : EIATTR_KPARAM_INFO
	.align		4
.L_1593:
        /*002c*/ 	.byte	0x04, 0x17
        /*002e*/ 	.short	(.L_1595 - .L_1594)
.L_1594:
        /*0030*/ 	.word	0x00000000
        /*0034*/ 	.short	0x0009
        /*0036*/ 	.short	0x0044
        /*0038*/ 	.byte	0x00, 0xf0, 0x11, 0x00


	//----- nvinfo : EIATTR_KPARAM_INFO
	.align		4
.L_1595:
        /*003c*/ 	.byte	0x04, 0x17
        /*003e*/ 	.short	(.L_1597 - .L_1596)
.L_1596:
        /*0040*/ 	.word	0x00000000
        /*0044*/ 	.short	0x0008
        /*0046*/ 	.short	0x0040
        /*0048*/ 	.byte	0x00, 0xf0, 0x11, 0x00


	//----- nvinfo : EIATTR_KPARAM_INFO
	.align		4
.L_1597:
        /*004c*/ 	.byte	0x04, 0x17
        /*004e*/ 	.short	(.L_1599 - .L_1598)
.L_1598:
        /*0050*/ 	.word	0x00000000
        /*0054*/ 	.short	0x0007
        /*0056*/ 	.short	0x0038
        /*0058*/ 	.byte	0x00, 0xf0, 0x21, 0x00


	//----- nvinfo : EIATTR_KPARAM_INFO
	.align		4
.L_1599:
        /*005c*/ 	.byte	0x04, 0x17
        /*005e*/ 	.short	(.L_1601 - .L_1600)
.L_1600:
        /*0060*/ 	.word	0x00000000
        /*0064*/ 	.short	0x0006
        /*0066*/ 	.short	0x0030
        /*0068*/ 	.byte	0x00, 0xf0, 0x21, 0x00


	//----- nvinfo : EIATTR_KPARAM_INFO
	.align		4
.L_1601:
        /*006c*/ 	.byte	0x04, 0x17
        /*006e*/ 	.short	(.L_1603 - .L_1602)
.L_1602:
        /*0070*/ 	.word	0x00000000
        /*0074*/ 	.short	0x0005
        /*0076*/ 	.short	0x0028
        /*0078*/ 	.byte	0x00, 0xf0, 0x21, 0x00


	//----- nvinfo : EIATTR_KPARAM_INFO
	.align		4
.L_1603:
        /*007c*/ 	.byte	0x04, 0x17
        /*007e*/ 	.short	(.L_1605 - .L_1604)
.L_1604:
        /*0080*/ 	.word	0x00000000
        /*0084*/ 	.short	0x0004
        /*0086*/ 	.short	0x0020
        /*0088*/ 	.byte	0x00, 0xf0, 0x21, 0x00


	//----- nvinfo : EIATTR_KPARAM_INFO
	.align		4
.L_1605:
        /*008c*/ 	.byte	0x04, 0x17
        /*008e*/ 	.short	(.L_1607 - .L_1606)
.L_1606:
        /*0090*/ 	.word	0x00000000
        /*0094*/ 	.short	0x0003
        /*0096*/ 	.short	0x0018
        /*0098*/ 	.byte	0x00, 0xf0, 0x21, 0x00


	//----- nvinfo : EIATTR_KPARAM_INFO
	.align		4
.L_1607:
        /*009c*/ 	.byte	0x04, 0x17
        /*009e*/ 	.short	(.L_1609 - .L_1608)
.L_1608:
        /*00a0*/ 	.word	0x00000000
        /*00a4*/ 	.short	0x0002
        /*00a6*/ 	.short	0x0010
        /*00a8*/ 	.byte	0x00, 0xf0, 0x21, 0x00


	//----- nvinfo : EIATTR_KPARAM_INFO
	.align		4
.L_1609:
        /*00ac*/ 	.byte	0x04, 0x17
        /*00ae*/ 	.short	(.L_1611 - .L_1610)
.L_1610:
        /*00b0*/ 	.word	0x00000000
        /*00b4*/ 	.short	0x0001
        /*00b6*/ 	.short	0x0008
        /*00b8*/ 	.byte	0x00, 0xf0, 0x21, 0x00


	//----- nvinfo : EIATTR_KPARAM_INFO
	.align		4
.L_1611:
        /*00bc*/ 	.byte	0x04, 0x17
        /*00be*/ 	.short	(.L_1613 - .L_1612)
.L_1612:
        /*00c0*/ 	.word	0x00000000
        /*00c4*/ 	.short	0x0000
        /*00c6*/ 	.short	0x0000
        /*00c8*/ 	.byte	0x00, 0xf0, 0x21, 0x00


	//----- nvinfo : EIATTR_MAXREG_COUNT
	.align		4
.L_1613:
        /*00cc*/ 	.byte	0x03, 0x1b
        /*00ce*/ 	.short	0x00ff


	//----- nvinfo : EIATTR_NUM_BARRIERS
	.align		4
        /*00d0*/ 	.byte	0x02, 0x4c
        /*00d2*/ 	.byte	0x01
	.zero		1


	//----- nvinfo : EIATTR_MERCURY_ISA_VERSION
	.align		4
        /*00d4*/ 	.byte	0x03, 0x5f
        /*00d6*/ 	.short	0x0000


	//----- nvinfo : EIATTR_COOP_GROUP_MASK_REGIDS
	.align		4
        /*00d8*/ 	.byte	0x04, 0x29
        /*00da*/ 	.short	(.L_1615 - .L_1614)


	//   ....[0]....
.L_1614:
        /*00dc*/ 	.word	0xffffffff


	//   ....[1]....
        /*00e0*/ 	.word	0xffffffff


	//   ....[2]....
        /*00e4*/ 	.word	0xffffffff


	//   ....[3]....
        /*00e8*/ 	.word	0xffffffff


	//   ....[4]....
        /*00ec*/ 	.word	0xffffffff


	//   ....[5]....
        /*00f0*/ 	.word	0xffffffff


	//   ....[6]....
        /*00f4*/ 	.word	0xffffffff


	//   ....[7]....
        /*00f8*/ 	.word	0xffffffff


	//   ....[8]....
        /*00fc*/ 	.word	0xffffffff


	//   ....[9]....
        /*0100*/ 	.word	0xffffffff


	//----- nvinfo : EIATTR_COOP_GROUP_INSTR_OFFSETS
	.align		4
.L_1615:
        /*0104*/ 	.byte	0x04, 0x28
        /*0106*/ 	.short	(.L_1617 - .L_1616)


	//   ....[0]....
.L_1616:
        /*0108*/ 	.word	0x00000690


	//   ....[1]....
        /*010c*/ 	.word	0x000006c0


	//   ....[2]....
        /*0110*/ 	.word	0x000006e0


	//   ....[3]....
        /*0114*/ 	.word	0x00000700


	//   ....[4]....
        /*0118*/ 	.word	0x00000730


	//   ....[5]....
        /*011c*/ 	.word	0x00000c20


	//   ....[6]....
        /*0120*/ 	.word	0x00000c60


	//   ....[7]....
        /*0124*/ 	.word	0x00000cb0


	//   ....[8]....
        /*0128*/ 	.word	0x00000cd0


	//   ....[9]....
        /*012c*/ 	.word	0x00000cf0


	//----- nvinfo : EIATTR_EXIT_INSTR_OFFSETS
	.align		4
.L_1617:
        /*0130*/ 	.byte	0x04, 0x1c
        /*0132*/ 	.short	(.L_1619 - .L_1618)


	//   ....[0]....
.L_1618:
        /*0134*/ 	.word	0x00001050


	//   ....[1]....
        /*0138*/ 	.word	0x00001200


	//----- nvinfo : EIATTR_CRS_STACK_SIZE
	.align		4
.L_1619:
        /*013c*/ 	.byte	0x04, 0x1e
        /*013e*/ 	.short	(.L_1621 - .L_1620)
.L_1620:
        /*0140*/ 	.word	0x00000000
.L_1621:


//--------------------- .nv.info._ZN4vllm15rms_norm_kernelIN3c108BFloat16ELi2ELi2EEEvPT_PKS3_lllllS6_fii --------------------------
	.section	.nv.info._ZN4vllm15rms_norm_kernelIN3c108BFloat16ELi2ELi2EEEvPT_PKS3_lllllS6_fii,"",@"SHT_CUDA_INFO"
	.sectionflags	@""
	.align	4


	//----- nvinfo : EIATTR_CUDA_API_VERSION
	.align		4
        /*0000*/ 	.byte	0x04, 0x37
        /*0002*/ 	.short	(.L_1623 - .L_1622)
.L_1622:
        /*0004*/ 	.word	0x00000082


	//----- nvinfo : EIATTR_SW2861232_WAR
	.align		4
.L_1623:
        /*0008*/ 	.byte	0x01, 0x35
	.zero		2


	//----- nvinfo : EIATTR_PARAM_CBANK
	.align		4
        /*000c*/ 	.byte	0x04, 0x0a
        /*000e*/ 	.short	(.L_1625 - .L_1624)
	.align		4
.L_1624:
        /*0010*/ 	.word	index@(.nv.constant0._ZN4vllm15rms_norm_kernelIN3c108BFloat16ELi2ELi2EEEvPT_PKS3_lllllS6_fii)
        /*0014*/ 	.short	0x0160
        /*0016*/ 	.short	0x004c


	//----- nvinfo : EIATTR_CBANK_PARAM_SIZE
	.align		4
.L_1625:
        /*0018*/ 	.byte	0x03, 0x19
        /*001a*/ 	.short	0x004c


	//----- nvinfo : EIATTR_KPARAM_INFO
	.align		4
        /*001c*/ 	.byte	0x04, 0x17
        /*001e*/ 	.short	(.L_1627 - .L_1626)
.L_1626:
        /*0020*/ 	.word	0x00000000
        /*0024*/ 	.short	0x000a
        /*0026*/ 	.short	0x0048
        /*0028*/ 	.byte	0x00, 0xf0, 0x11, 0x00


	//----- nvinfo : EIATTR_KPARAM_INFO
	.align		4
.L_1627:
        /*002c*/ 	.byte	0x04, 0x17
        /*002e*/ 	.short	(.L_1629 - .L_1628)
.L_1628:
        /*0030*/ 	.word	0x00000000
        /*0034*/ 	.short	0x0009
        /*0036*/ 	.short	0x0044
        /*0038*/ 	.byte	0x00, 0xf0, 0x11, 0x00


	//----- nvinfo : EIATTR_KPARAM_INFO
	.align		4
.L_1629:
        /*003c*/ 	.byte	0x04, 0x17
        /*003e*/ 	.short	(.L_1631 - .L_1630)
.L_1630:
        /*0040*/ 	.word	0x00000000
        /*0044*/ 	.short	0x0008
        /*0046*/ 	.short	0x0040
        /*0048*/ 	.byte	0x00, 0xf0, 0x11, 0x00


	//----- nvinfo : EIATTR_KPARAM_INFO
	.align		4
.L_1631:
        /*004c*/ 	.byte	0x04, 0x17
        /*004e*/ 	.short	(.L_1633 - .L_1632)
.L_1632:
        /*0050*/ 	.word	0x00000000
        /*0054*/ 	.short	0x0007
        /*0056*/ 	.short	0x0038
        /*0058*/ 	.byte	0x00, 0xf0, 0x21, 0x00


	//----- nvinfo : EIATTR_KPARAM_INFO
	.align		4
.L_1633:
        /*005c*/ 	.byte	0x04, 0x17
        /*005e*/ 	.short	(.L_1635 - .L_1634)
.L_1634:
        /*0060*/ 	.word	0x00000000
        /*0064*/ 	.short	0x0006
        /*0066*/ 	.short	0x0030
        /*0068*/ 	.byte	0x00, 0xf0, 0x21, 0x00


	//----- nvinfo : EIATTR_KPARAM_INFO
	.align		4
.L_1635:
        /*006c*/ 	.byte	0x04, 0x17
        /*006e*/ 	.short	(.L_1637 - .L_1636)
.L_1636:
        /*0070*/ 	.word	0x00000000
        /*0074*/ 	.short	0x0005
        /*0076*/ 	.short	0x0028
        /*0078*/ 	.byte	0x00, 0xf0, 0x21, 0x00


	//----- nvinfo : EIATTR_KPARAM_INFO
	.align		4
.L_1637:
        /*007c*/ 	.byte	0x04, 0x17
        /*007e*/ 	.short	(.L_1639 - .L_1638)
.L_1638:
        /*0080*/ 	.word	0x00000000
        /*0084*/ 	.short	0x0004
        /*0086*/ 	.short	0x0020
        /*0088*/ 	.byte	0x00, 0xf0, 0x21, 0x00


	//----- nvinfo : EIATTR_KPARAM_INFO
	.align		4
.L_1639:
        /*008c*/ 	.byte	0x04, 0x17
        /*008e*/ 	.short	(.L_1641 - .L_1640)
.L_1640:
        /*0090*/ 	.word	0x00000000
        /*0094*/ 	.short	0x0003
        /*0096*/ 	.short	0x0018
        /*0098*/ 	.byte	0x00, 0xf0, 0x21, 0x00


	//----- nvinfo : EIATTR_KPARAM_INFO
	.align		4
.L_1641:
        /*009c*/ 	.byte	0x04, 0x17
        /*009e*/ 	.short	(.L_1643 - .L_1642)
.L_1642:
        /*00a0*/ 	.word	0x00000000
        /*00a4*/ 	.short	0x0002
        /*00a6*/ 	.short	0x0010
        /*00a8*/ 	.byte	0x00, 0xf0, 0x21, 0x00


	//----- nvinfo : EIATTR_KPARAM_INFO
	.align		4
.L_1643:
        /*00ac*/ 	.byte	0x04, 0x17
        /*00ae*/ 	.short	(.L_1645 - .L_1644)
.L_1644:
        /*00b0*/ 	.word	0x00000000
        /*00b4*/ 	.short	0x0001
        /*00b6*/ 	.short	0x0008
        /*00b8*/ 	.byte	0x00, 0xf0, 0x21, 0x00


	//----- nvinfo : EIATTR_KPARAM_INFO
	.align		4
.L_1645:
        /*00bc*/ 	.byte	0x04, 0x17
        /*00be*/ 	.short	(.L_1647 - .L_1646)
.L_1646:
        /*00c0*/ 	.word	0x00000000
        /*00c4*/ 	.short	0x0000
        /*00c6*/ 	.short	0x0000
        /*00c8*/ 	.byte	0x00, 0xf0, 0x21, 0x00


	//----- nvinfo : EIATTR_MAXREG_COUNT
	.align		4
.L_1647:
        /*00cc*/ 	.byte	0x03, 0x1b
        /*00ce*/ 	.short	0x00ff


	//----- nvinfo : EIATTR_NUM_BARRIERS
	.align		4
        /*00d0*/ 	.byte	0x02, 0x4c
        /*00d2*/ 	.byte	0x01
	.zero		1


	//----- nvinfo : EIATTR_MERCURY_ISA_VERSION
	.align		4
        /*00d4*/ 	.byte	0x03, 0x5f
        /*00d6*/ 	.short	0x0000


	//----- nvinfo : EIATTR_COOP_GROUP_MASK_REGIDS
	.align		4
        /*00d8*/ 	.byte	0x04, 0x29
        /*00da*/ 	.short	(.L_1649 - .L_1648)


	//   ....[0]....
.L_1648:
        /*00dc*/ 	.word	0xffffffff


	//   ....[1]....
        /*00e0*/ 	.word	0xffffffff


	//   ....[2]....
        /*00e4*/ 	.word	0xffffffff


	//   ....[3]....
        /*00e8*/ 	.word	0xffffffff


	//   ....[4]....
        /*00ec*/ 	.word	0xffffffff


	//   ....[5]....
        /*00f0*/ 	.word	0xffffffff


	//   ....[6]....
        /*00f4*/ 	.word	0xffffffff


	//   ....[7]....
        /*00f8*/ 	.word	0xffffffff


	//   ....[8]....
        /*00fc*/ 	.word	0xffffffff


	//   ....[9]....
        /*0100*/ 	.word	0xffffffff


	//----- nvinfo : EIATTR_COOP_GROUP_INSTR_OFFSETS
	.align		4
.L_1649:
        /*0104*/ 	.byte	0x04, 0x28
        /*0106*/ 	.short	(.L_1651 - .L_1650)


	//   ....[0]....
.L_1650:
        /*0108*/ 	.word	0x00000600


	//   ....[1]....
        /*010c*/ 	.word	0x00000630


	//   ....[2]....
        /*0110*/ 	.word	0x00000650


	//   ....[3]....
        /*0114*/ 	.word	0x00000670


	//   ....[4]....
        /*0118*/ 	.word	0x000006a0


	//   ....[5]....
        /*011c*/ 	.word	0x00000b90


	//   ....[6]....
        /*0120*/ 	.word	0x00000bd0


	//   ....[7]....
        /*0124*/ 	.word	0x00000c20


	//   ....[8]....
        /*0128*/ 	.word	0x00000c40


	//   ....[9]....
        /*012c*/ 	.word	0x00000c60


	//----- nvinfo : EIATTR_EXIT_INSTR_OFFSETS
	.align		4
.L_1651:
        /*0130*/ 	.byte	0x04, 0x1c
        /*0132*/ 	.short	(.L_1653 - .L_1652)


	//   ....[0]....
.L_1652:
        /*0134*/ 	.word	0x00000ff0


	//   ....[1]....
        /*0138*/ 	.word	0x000011b0


	//----- nvinfo : EIATTR_CRS_STACK_SIZE
	.align		4
.L_1653:
        /*013c*/ 	.byte	0x04, 0x1e
        /*013e*/ 	.short	(.L_1655 - .L_1654)
.L_1654:
        /*0140*/ 	.word	0x00000000
.L_1655:


//--------------------- .nv.info._ZN4vllm15rms_norm_kernelIN3c108BFloat16ELi4ELi2EEEvPT_PKS3_lllllS6_fii --------------------------
	.section	.nv.info._ZN4vllm15rms_norm_kernelIN3c108BFloat16ELi4ELi2EEEvPT_PKS3_lllllS6_fii,"",@"SHT_CUDA_INFO"
	.sectionflags	@""
	.align	4


	//----- nvinfo : EIATTR_CUDA_API_VERSION
	.align		4
        /*0000*/ 	.byte	0x04, 0x37
        /*0002*/ 	.short	(.L_1657 - .L_1656)
.L_1656:
        /*0004*/ 	.word	0x00000082


	//----- nvinfo : EIATTR_SW2861232_WAR
	.align		4
.L_1657:
        /*0008*/ 	.byte	0x01, 0x35
	.zero		2


	//----- nvinfo : EIATTR_PARAM_CBANK
	.align		4
        /*000c*/ 	.byte	0x04, 0x0a
        /*000e*/ 	.short	(.L_1659 - .L_1658)
	.align		4
.L_1658:
        /*0010*/ 	.word	index@(.nv.constant0._ZN4vllm15rms_norm_kernelIN3c108BFloat16ELi4ELi2EEEvPT_PKS3_lllllS6_fii)
        /*0014*/ 	.short	0x0160
        /*0016*/ 	.short	0x004c


	//----- nvinfo : EIATTR_CBANK_PARAM_SIZE
	.align		4
.L_1659:
        /*0018*/ 	.byte	0x03, 0x19
        /*001a*/ 	.short	0x004c


	//----- nvinfo : EIATTR_KPARAM_INFO
	.align		4
        /*001c*/ 	.byte	0x04, 0x17
        /*001e*/ 	.short	(.L_1661 - .L_1660)
.L_1660:
        /*0020*/ 	.word	0x00000000
        /*0024*/ 	.short	0x000a
        /*0026*/ 	.short	0x0048
        /*0028*/ 	.byte	0x00, 0xf0, 0x11, 0x00


	//----- nvinfo : EIATTR_KPARAM_INFO
	.align		4
.L_1661:
        /*002c*/ 	.byte	0x04, 0x17
        /*002e*/ 	.short	(.L_1663 - .L_1662)
.L_1662:
        /*0030*/ 	.word	0x00000000
        /*0034*/ 	.short	0x0009
        /*0036*/ 	.short	0x0044
        /*0038*/ 	.byte	0x00, 0xf0, 0x11, 0x00


	//----- nvinfo : EIATTR_KPARAM_INFO
	.align		4
.L_1663:
        /*003c*/ 	.byte	0x04, 0x17
        /*003e*/ 	.short	(.L_1665 - .L_1664)
.L_1664:
        /*0040*/ 	.word	0x00000000
        /*0044*/ 	.short	0x0008
        /*0046*/ 	.short	0x0040
        /*0048*/ 	.byte	0x00, 0xf0, 0x11, 0x00


	//----- nvinfo : EIATTR_KPARAM_INFO
	.align		4
.L_1665:
        /*004c*/ 	.byte	0x04, 0x17
        /*004e*/ 	.short	(.L_1667 - .L_1666)
.L_1666:
        /*0050*/ 	.word	0x00000000
        /*0054*/ 	.short	0x0007
        /*0056*/ 	.short	0x0038
        /*0058*/ 	.byte	0x00, 0xf0, 0x21, 0x00


	//----- nvinfo : EIATTR_KPARAM_INFO
	.align		4
.L_1667:
        /*005c*/ 	.byte	0x04, 0x17
        /*005e*/ 	.short	(.L_1669 - .L_1668)
.L_1668:
        /*0060*/ 	.word	0x00000000
        /*0064*/ 	.short	0x0006
        /*0066*/ 	.short	0x0030
        /*0068*/ 	.byte	0x00, 0xf0, 0x21, 0x00


	//----- nvinfo : EIATTR_KPARAM_INFO
	.align		4
.L_1669:
        /*006c*/ 	.byte	0x04, 0x17
        /*006e*/ 	.short	(.L_1671 - .L_1670)
.L_1670:
        /*0070*/ 	.word	0x00000000
        /*0074*/ 	.short	0x0005
        /*0076*/ 	.short	0x0028
        /*0078*/ 	.byte	0x00, 0xf0, 0x21, 0x00


	//----- nvinfo : EIATTR_KPARAM_INFO
	.align		4
.L_1671:
        /*007c*/ 	.byte	0x04, 0x17
        /*007e*/ 	.short	(.L_1673 - .L_1672)
.L_1672:
        /*0080*/ 	.word	0x00000000
        /*0084*/ 	.short	0x0004
        /*0086*/ 	.short	0x0020
        /*0088*/ 	.byte	0x00, 0xf0, 0x21, 0x00


	//----- nvinfo : EIATTR_KPARAM_INFO
	.align		4
.L_1673:
        /*008c*/ 	.byte	0x04, 0x17
        /*008e*/ 	.short	(.L_1675 - .L_1674)
.L_1674:
        /*0090*/ 	.word	0x00000000
        /*0094*/ 	.short	0x0003
        /*0096*/ 	.short	0x0018
        /*0098*/ 	.byte	0x00, 0xf0, 0x21, 0x00


	//----- nvinfo : EIATTR_KPARAM_INFO
	.align		4
.L_1675:
        /*009c*/ 	.byte	0x04, 0x17
        /*009e*/ 	.short	(.L_1677 - .L_1676)
.L_1676:
        /*00a0*/ 	.word	0x00000000
        /*00a4*/ 	.short	0x0002
        /*00a6*/ 	.short	0x0010
        /*00a8*/ 	.byte	0x00, 0xf0, 0x21, 0x00


	//----- nvinfo : EIATTR_KPARAM_INFO
	.align		4
.L_1677:
        /*00ac*/ 	.byte	0x04, 0x17
        /*00ae*/ 	.short	(.L_1679 - .L_1678)
.L_1678:
        /*00b0*/ 	.word	0x00000000
        /*00b4*/ 	.short	0x0001
        /*00b6*/ 	.short	0x0008
        /*00b8*/ 	.byte	0x00, 0xf0, 0x21, 0x00


	//----- nvinfo : EIATTR_KPARAM_INFO
	.align		4
.L_1679:
        /*00bc*/ 	.byte	0x04, 0x17
        /*00be*/ 	.short	(.L_1681 - .L_1680)
.L_1680:
        /*00c0*/ 	.word	0x00000000
        /*00c4*/ 	.short	0x0000
        /*00c6*/ 	.short	0x0000
        /*00c8*/ 	.byte	0x00, 0xf0, 0x21, 0x00


	//----- nvinfo : EIATTR_MAXREG_COUNT
	.align		4
.L_1681:
        /*00cc*/ 	.byte	0x03, 0x1b
        /*00ce*/ 	.short	0x00ff


	//----- nvinfo : EIATTR_NUM_BARRIERS
	.align		4
        /*00d0*/ 	.byte	0x02, 0x4c
        /*00d2*/ 	.byte	0x01
	.zero		1


	//----- nvinfo : EIATTR_MERCURY_ISA_VERSION
	.align		4
        /*00d4*/ 	.byte	0x03, 0x5f
        /*00d6*/ 	.short	0x0000


	//----- nvinfo : EIATTR_COOP_GROUP_MASK_REGIDS
	.align		4
        /*00d8*/ 	.byte	0x04, 0x29
        /*00da*/ 	.short	(.L_1683 - .L_1682)


	//   ....[0]....
.L_1682:
        /*00dc*/ 	.word	0xffffffff


	//   ....[1]....
        /*00e0*/ 	.word	0xffffffff


	//   ....[2]....
        /*00e4*/ 	.word	0xffffffff


	//   ....[3]....
        /*00e8*/ 	.word	0xffffffff


	//   ....[4]....
        /*00ec*/ 	.word	0xffffffff


	//   ....[5]....
        /*00f0*/ 	.word	0xffffffff


	//   ....[6]....
        /*00f4*/ 	.word	0xffffffff


	//   ....[7]....
        /*00f8*/ 	.word	0xffffffff


	//   ....[8]....
        /*00fc*/ 	.word	0xffffffff


	//   ....[9]....
        /*0100*/ 	.word	0xffffffff


	//----- nvinfo : EIATTR_COOP_GROUP_INSTR_OFFSETS
	.align		4
.L_1683:
        /*0104*/ 	.byte	0x04, 0x28
        /*0106*/ 	.short	(.L_1685 - .L_1684)


	//   ....[0]....
.L_1684:
        /*0108*/ 	.word	0x000006b0


	//   ....[1]....
        /*010c*/ 	.word	0x000006d0


	//   ....[2]....
        /*0110*/ 	.word	0x000006f0


	//   ....[3]....
        /*0114*/ 	.word	0x00000710


	//   ....[4]....
        /*0118*/ 	.word	0x00000750


	//   ....[5]....
        /*011c*/ 	.word	0x00000c40


	//   ....[6]....
        /*0120*/ 	.word	0x00000c80


	//   ....[7]....
        /*0124*/ 	.word	0x00000cd0


	//   ....[8]....
        /*0128*/ 	.word	0x00000cf0


	//   ....[9]....
        /*012c*/ 	.word	0x00000d10


	//----- nvinfo : EIATTR_EXIT_INSTR_OFFSETS
	.align		4
.L_1685:
        /*0130*/ 	.byte	0x04, 0x1c
        /*0132*/ 	.short	(.L_1687 - .L_1686)


	//   ....[0]....
.L_1686:
        /*0134*/ 	.word	0x000010a0


	//   ....[1]....
        /*0138*/ 	.word	0x00001330


	//----- nvinfo : EIATTR_CRS_STACK_SIZE
	.align		4
.L_1687:
        /*013c*/ 	.byte	0x04, 0x1e
        /*013e*/ 	.short	(.L_1689 - .L_1688)
.L_1688:
        /*0140*/ 	.word	0x00000000
.L_1689:


//--------------------- .nv.info._ZN4vllm15rms_norm_kernelIN3c108BFloat16ELi8ELi2EEEvPT_PKS3_lllllS6_fii --------------------------
	.section	.nv.info._ZN4vllm15rms_norm_kernelIN3c108BFloat16ELi8ELi2EEEvPT_PKS3_lllllS6_fii,"",@"SHT_CUDA_INFO"
	.sectionflags	@""
	.align	4


	//----- nvinfo : EIATTR_CUDA_API_VERSION
	.align		4
        /*0000*/ 	.byte	0x04, 0x37
        /*0002*/ 	.short	(.L_1691 - .L_1690)
.L_1690:
        /*0004*/ 	.word	0x00000082


	//----- nvinfo : EIATTR_SW2861232_WAR
	.align		4
.L_1691:
        /*0008*/ 	.byte	0x01, 0x35
	.zero		2


	//----- nvinfo : EIATTR_PARAM_CBANK
	.align		4
        /*000c*/ 	.byte	0x04, 0x0a
        /*000e*/ 	.short	(.L_1693 - .L_1692)
	.align		4
.L_1692:
        /*0010*/ 	.word	index@(.nv.constant0._ZN4vllm15rms_norm_kernelIN3c108BFloat16ELi8ELi2EEEvPT_PKS3_lllllS6_fii)
        /*0014*/ 	.short	0x0160
        /*0016*/ 	.short	0x004c


	//----- nvinfo : EIATTR_CBANK_PARAM_SIZE
	.align		4
.L_1693:
        /*0018*/ 	.byte	0x03, 0x19
        /*001a*/ 	.short	0x004c


	//----- nvinfo : EIATTR_KPARAM_INFO
	.align		4
        /*001c*/ 	.byte	0x04, 0x17
        /*001e*/ 	.short	(.L_1695 - .L_1694)
.L_1694:
        /*0020*/ 	.word	0x00000000
        /*0024*/ 	.short	0x000a
        /*0026*/ 	.short	0x0048
        /*0028*/ 	.byte	0x00, 0xf0, 0x11, 0x00


	//----- nvinfo : EIATTR_KPARAM_INFO
	.align		4
.L_1695:
        /*002c*/ 	.byte	0x04, 0x17
        /*002e*/ 	.short	(.L_1697 - .L_1696)
.L_1696:
        /*0030*/ 	.word	0x00000000
        /*0034*/ 	.short	0x0009
        /*0036*/ 	.short	0x0044
        /*0038*/ 	.byte	0x00, 0xf0, 0x11, 0x00


	//----- nvinfo : EIATTR_KPARAM_INFO
	.align		4
.L_1697:
        /*003c*/ 	.byte	0x04, 0x17
        /*003e*/ 	.short	(.L_1699 - .L_1698)
.L_1698:
        /*0040*/ 	.word	0x00000000
        /*0044*/ 	.short	0x0008
        /*0046*/ 	.short	0x0040
        /*0048*/ 	.byte	0x00, 0xf0, 0x11, 0x00


	//----- nvinfo : EIATTR_KPARAM_INFO
	.align		4
.L_1699:
        /*004c*/ 	.byte	0x04, 0x17
        /*004e*/ 	.short	(.L_1701 - .L_1700)
.L_1700:
        /*0050*/ 	.word	0x00000000
        /*0054*/ 	.short	0x0007
        /*0056*/ 	.short	0x0038
        /*0058*/ 	.byte	0x00, 0xf0, 0x21, 0x00


	//----- nvinfo : EIATTR_KPARAM_INFO
	.align		4
.L_1701:
        /*005c*/ 	.byte	0x04, 0x17
        /*005e*/ 	.short	(.L_1703 - .L_1702)
.L_1702:
        /*0060*/ 	.word	0x00000000
        /*0064*/ 	.short	0x0006
        /*0066*/ 	.short	0x0030
        /*0068*/ 	.byte	0x00, 0xf0, 0x21, 0x00


	//----- nvinfo : EIATTR_KPARAM_INFO
	.align		4
.L_1703:
        /*006c*/ 	.byte	0x04, 0x17
        /*006e*/ 	.short	(.L_1705 - .L_1704)
.L_1704:
        /*0070*/ 	.word	0x00000000
        /*0074*/ 	.short	0x0005
        /*0076*/ 	.short	0x0028
        /*0078*/ 	.byte	0x00, 0xf0, 0x21, 0x00


	//----- nvinfo : EIATTR_KPARAM_INFO
	.align		4
.L_1705:
        /*007c*/ 	.byte	0x04, 0x17
        /*007e*/ 	.short	(.L_1707 - .L_1706)
.L_1706:
        /*0080*/ 	.word	0x00000000
        /*0084*/ 	.short	0x0004
        /*0086*/ 	.short	0x0020
        /*0088*/ 	.byte	0x00, 0xf0, 0x21, 0x00


	//----- nvinfo : EIATTR_KPARAM_INFO
	.align		4
.L_1707:
        /*008c*/ 	.byte	0x04, 0x17
        /*008e*/ 	.short	(.L_1709 - .L_1708)
.L_1708:
        /*0090*/ 	.word	0x00000000
        /*0094*/ 	.short	0x0003
        /*0096*/ 	.short	0x0018
        /*0098*/ 	.byte	0x00, 0xf0, 0x21, 0x00


	//----- nvinfo : EIATTR_KPARAM_INFO
	.align		4
.L_1709:
        /*009c*/ 	.byte	0x04, 0x17
        /*009e*/ 	.short	(.L_1711 - .L_1710)
.L_1710:
        /*00a0*/ 	.word	0x00000000
        /*00a4*/ 	.short	0x0002
        /*00a6*/ 	.short	0x0010
        /*00a8*/ 	.byte	0x00, 0xf0, 0x21, 0x00


	//----- nvinfo : EIATTR_KPARAM_INFO
	.align		4
.L_1711:
        /*00ac*/ 	.byte	0x04, 0x17
        /*00ae*/ 	.short	(.L_1713 - .L_1712)
.L_1712:
        /*00b0*/ 	.word	0x00000000
        /*00b4*/ 	.short	0x0001
        /*00b6*/ 	.short	0x0008
        /*00b8*/ 	.byte	0x00, 0xf0, 0x21, 0x00


	//----- nvinfo : EIATTR_KPARAM_INFO
	.align		4
.L_1713:
        /*00bc*/ 	.byte	0x04, 0x17
        /*00be*/ 	.short	(.L_1715 - .L_1714)
.L_1714:
        /*00c0*/ 	.word	0x00000000
        /*00c4*/ 	.short	0x0000
        /*00c6*/ 	.short	0x0000
        /*00c8*/ 	.byte	0x00, 0xf0, 0x21, 0x00


	//----- nvinfo : EIATTR_MAXREG_COUNT
	.align		4
.L_1715:
        /*00cc*/ 	.byte	0x03, 0x1b
        /*00ce*/ 	.short	0x00ff


	//----- nvinfo : EIATTR_NUM_BARRIERS
	.align		4
        /*00d0*/ 	.byte	0x02, 0x4c
        /*00d2*/ 	.byte	0x01
	.zero		1


	//----- nvinfo : EIATTR_MERCURY_ISA_VERSION
	.align		4
        /*00d4*/ 	.byte	0x03, 0x5f
        /*00d6*/ 	.short	0x0000


	//----- nvinfo : EIATTR_COOP_GROUP_MASK_REGIDS
	.align		4
        /*00d8*/ 	.byte	0x04, 0x29
        /*00da*/ 	.short	(.L_1717 - .L_1716)


	//   ....[0]....
.L_1716:
        /*00dc*/ 	.word	0xffffffff


	//   ....[1]....
        /*00e0*/ 	.word	0xffffffff


	//   ....[2]....
        /*00e4*/ 	.word	0xffffffff


	//   ....[3]....
        /*00e8*/ 	.word	0xffffffff


	//   ....[4]....
        /*00ec*/ 	.word	0xffffffff


	//   ....[5]....
        /*00f0*/ 	.word	0xffffffff


	//   ....[6]....
        /*00f4*/ 	.word	0xffffffff


	//   ....[7]....
        /*00f8*/ 	.word	0xffffffff


	//   ....[8]....
        /*00fc*/ 	.word	0xffffffff


	//   ....[9]....
        /*0100*/ 	.word	0xffffffff


	//----- nvinfo : EIATTR_COOP_GROUP_INSTR_OFFSETS
	.align		4
.L_1717:
        /*0104*/ 	.byte	0x04, 0x28
        /*0106*/ 	.short	(.L_1719 - .L_1718)


	//   ....[0]....
.L_1718:
        /*0108*/ 	.word	0x000007f0


	//   ....[1]....
        /*010c*/ 	.word	0x00000810


	//   ....[2]....
        /*0110*/ 	.word	0x00000830


	//   ....[3]....
        /*0114*/ 	.word	0x00000850


	//   ....[4]....
        /*0118*/ 	.word	0x00000890


	//   ....[5]....
        /*011c*/ 	.word	0x00000d80


	//   ....[6]....
        /*0120*/ 	.word	0x00000dc0


	//   ....[7]....
        /*0124*/ 	.word	0x00000e10


	//   ....[8]....
        /*0128*/ 	.word	0x00000e30


	//   ....[9]....
        /*012c*/ 	.word	0x00000e50


	//----- nvinfo : EIATTR_EXIT_INSTR_OFFSETS
	.align		4
.L_1719:
        /*0130*/ 	.byte	0x04, 0x1c
        /*0132*/ 	.short	(.L_1721 - .L_1720)


	//   ....[0]....
.L_1720:
        /*0134*/ 	.word	0x000011e0


	//   ....[1]....
        /*0138*/ 	.word	0x00001610


	//----- nvinfo : EIATTR_CRS_STACK_SIZE
	.align		4
.L_1721:
        /*013c*/ 	.byte	0x04, 0x1e
        /*013e*/ 	.short	(.L_1723 - .L_1722)
.L_1722:
        /*0140*/ 	.word	0x00000000
.L_1723:


//--------------------- .nv.info._ZN4vllm15rms_norm_kernelIN3c108BFloat16ELi16ELi2EEEvPT_PKS3_lllllS6_fii --------------------------
	.section	.nv.info._ZN4vllm15rms_norm_kernelIN3c108BFloat16ELi16ELi2EEEvPT_PKS3_lllllS6_fii,"",@"SHT_CUDA_INFO"
	.sectionflags	@""
	.align	4


	//----- nvinfo : EIATTR_CUDA_API_VERSION
	.align		4
        /*0000*/ 	.byte	0x04, 0x37
        /*0002*/ 	.short	(.L_1725 - .L_1724)
.L_1724:
        /*0004*/ 	.word	0x00000082


	//----- nvinfo : EIATTR_SW2861232_WAR
	.align		4
.L_1725:
        /*0008*/ 	.byte	0x01, 0x35
	.zero		2


	//----- nvinfo : EIATTR_PARAM_CBANK
	.align		4
        /*000c*/ 	.byte	0x04, 0x0a
        /*000e*/ 	.short	(.L_1727 - .L_1726)
	.align		4
.L_1726:
        /*0010*/ 	.word	index@(.nv.constant0._ZN4vllm15rms_norm_kernelIN3c108BFloat16ELi16ELi2EEEvPT_PKS3_lllllS6_fii)
        /*0014*/ 	.short	0x0160
        /*0016*/ 	.short	0x004c


	//----- nvinfo : EIATTR_CBANK_PARAM_SIZE
	.align		4
.L_1727:
        /*0018*/ 	.byte	0x03, 0x19
        /*001a*/ 	.short	0x004c


	//----- nvinfo : EIATTR_KPARAM_INFO
	.align		4
        /*001c*/ 	.byte	0x04, 0x17
        /*001e*/ 	.short	(.L_1729 - .L_1728)
.L_1728:
        /*0020*/ 	.word	0x00000000
        /*0024*/ 	.short	0x000a
        /*0026*/ 	.short	0x0048
        /*0028*/ 	.byte	0x00, 0xf0, 0x11, 0x00


	//----- nvinfo : EIATTR_KPARAM_INFO
	.align		4
.L_1729:
        /*002c*/ 	.byte	0x04, 0x17
        /*002e*/ 	.short	(.L_1731 - .L_1730)
.L_1730:
        /*0030*/ 	.word	0x00000000
        /*0034*/ 	.short	0x0009
        /*0036*/ 	.short	0x0044
        /*0038*/ 	.byte	0x00, 0xf0, 0x11, 0x00


	//----- nvinfo : EIATTR_KPARAM_INFO
	.align		4
.L_1731:
        /*003c*/ 	.byte	0x04, 0x17
        /*003e*/ 	.short	(.L_1733 - .L_1732)
.L_1732:
        /*0040*/ 	.word	0x00000000
        /*0044*/ 	.short	0x0008
        /*0046*/ 	.short	0x0040
        /*0048*/ 	.byte	0x00, 0xf0, 0x11, 0x00


	//----- nvinfo : EIATTR_KPARAM_INFO
	.align		4
.L_1733:
        /*004c*/ 	.byte	0x04, 0x17
        /*004e*/ 	.short	(.L_1735 - .L_1734)
.L_1734:
        /*0050*/ 	.word	0x00000000
        /*0054*/ 	.short	0x0007
        /*0056*/ 	.short	0x0038
        /*0058*/ 	.byte	0x00, 0xf0, 0x21, 0x00


	//----- nvinfo : EIATTR_KPARAM_INFO
	.align		4
.L_1735:
        /*005c*/ 	.byte	0x04, 0x17
        /*005e*/ 	.short	(.L_1737 - .L_1736)
.L_1736:
        /*0060*/ 	.word	0x00000000
        /*0064*/ 	.short	0x0006
        /*0066*/ 	.short	0x0030
        /*0068*/ 	.byte	0x00, 0xf0, 0x21, 0x00


	//----- nvinfo : EIATTR_KPARAM_INFO
	.align		4
.L_1737:
        /*006c*/ 	.byte	0x04, 0x17
        /*006e*/ 	.short	(.L_1739 - .L_1738)
.L_1738:
        /*0070*/ 	.word	0x00000000
        /*0074*/ 	.short	0x0005
        /*0076*/ 	.short	0x0028
        /*0078*/ 	.byte	0x00, 0xf0, 0x21, 0x00


	//----- nvinfo : EIATTR_KPARAM_INFO
	.align		4
.L_1739:
        /*007c*/ 	.byte	0x04, 0x17
        /*007e*/ 	.short	(.L_1741 - .L_1740)
.L_1740:
        /*0080*/ 	.word	0x00000000
        /*0084*/ 	.short	0x0004
        /*0086*/ 	.short	0x0020
        /*0088*/ 	.byte	0x00, 0xf0, 0x21, 0x00


	//----- nvinfo : EIATTR_KPARAM_INFO
	.align		4
.L_1741:
        /*008c*/ 	.byte	0x04, 0x17
        /*008e*/ 	.short	(.L_1743 - .L_1742)
.L_1742:
        /*0090*/ 	.word	0x00000000
        /*0094*/ 	.short	0x0003
        /*0096*/ 	.short	0x0018
        /*0098*/ 	.byte	0x00, 0xf0, 0x21, 0x00


	//----- nvinfo : EIATTR_KPARAM_INFO
	.align		4
.L_1743:
        /*009c*/ 	.byte	0x04, 0x17
        /*009e*/ 	.short	(.L_1745 - .L_1744)
.L_1744:
        /*00a0*/ 	.word	0x00000000
        /*00a4*/ 	.short	0x0002
        /*00a6*/ 	.short	0x0010
        /*00a8*/ 	.byte	0x00, 0xf0, 0x21, 0x00


	//----- nvinfo : EIATTR_KPARAM_INFO
	.align		4
.L_1745:
        /*00ac*/ 	.byte	0x04, 0x17
        /*00ae*/ 	.short	(.L_1747 - .L_1746)
.L_1746:
        /*00b0*/ 	.word	0x00000000
        /*00b4*/ 	.short	0x0001
        /*00b6*/ 	.short	0x0008
        /*00b8*/ 	.byte	0x00, 0xf0, 0x21, 0x00


	//----- nvinfo : EIATTR_KPARAM_INFO
	.align		4
.L_1747:
        /*00bc*/ 	.byte	0x04, 0x17
        /*00be*/ 	.short	(.L_1749 - .L_1748)
.L_1748:
        /*00c0*/ 	.word	0x00000000
        /*00c4*/ 	.short	0x0000
        /*00c6*/ 	.short	0x0000
        /*00c8*/ 	.byte	0x00, 0xf0, 0x21, 0x00


	//----- nvinfo : EIATTR_MAXREG_COUNT
	.align		4
.L_1749:
        /*00cc*/ 	.byte	0x03, 0x1b
        /*00ce*/ 	.short	0x00ff


	//----- nvinfo : EIATTR_NUM_BARRIERS
	.align		4
        /*00d0*/ 	.byte	0x02, 0x4c
        /*00d2*/ 	.byte	0x01
	.zero		1


	//----- nvinfo : EIATTR_MERCURY_ISA_VERSION
	.align		4
        /*00d4*/ 	.byte	0x03, 0x5f
        /*00d6*/ 	.short	0x0000


	//----- nvinfo : EIATTR_COOP_GROUP_MASK_REGIDS
	.align		4
        /*00d8*/ 	.byte	0x04, 0x29
        /*00da*/ 	.short	(.L_1751 - .L_1750)


	//   ....[0]....
.L_1750:
        /*00dc*/ 	.word	0xffffffff


	//   ....[1]....
        /*00e0*/ 	.word	0xffffffff


	//   ....[2]....
        /*00e4*/ 	.word	0xffffffff


	//   ....[3]....
        /*00e8*/ 	.word	0xffffffff


	//   ....[4]....
        /*00ec*/ 	.word	0xffffffff


	//   ....[5]....
        /*00f0*/ 	.word	0xffffffff


	//   ....[6]....
        /*00f4*/ 	.word	0xffffffff


	//   ....[7]....
        /*00f8*/ 	.word	0xffffffff


	//   ....[8]....
        /*00fc*/ 	.word	0xffffffff


	//   ....[9]....
        /*0100*/ 	.word	0xffffffff


	//----- nvinfo : EIATTR_COOP_GROUP_INSTR_OFFSETS
	.align		4
.L_1751:
        /*0104*/ 	.byte	0x04, 0x28
        /*0106*/ 	.short	(.L_1753 - .L_1752)


	//   ....[0]....
.L_1752:
        /*0108*/ 	.word	0x00000a90


	//   ....[1]....
        /*010c*/ 	.word	0x00000ab0


	//   ....[2]....
        /*0110*/ 	.word	0x00000ad0


	//   ....[3]....
        /*0114*/ 	.word	0x00000af0


	//   ....[4]....
        /*0118*/ 	.word	0x00000b20


	//   ....[5]....
        /*011c*/ 	.word	0x00001010


	//   ....[6]....
        /*0120*/ 	.word	0x00001050


	//   ....[7]....
        /*0124*/ 	.word	0x000010a0


	//   ....[8]....
        /*0128*/ 	.word	0x000010c0


	//   ....[9]....
        /*012c*/ 	.word	0x000010e0


	//----- nvinfo : EIATTR_EXIT_INSTR_OFFSETS
	.align		4
.L_1753:
        /*0130*/ 	.byte	0x04, 0x1c
        /*0132*/ 	.short	(.L_1755 - .L_1754)


	//   ....[0]....
.L_1754:
        /*0134*/ 	.word	0x00001470


	//   ....[1]....
        /*0138*/ 	.word	0x00001c10


	//----- nvinfo : EIATTR_CRS_STACK_SIZE
	.align		4
.L_1755:
        /*013c*/ 	.byte	0x04, 0x1e
        /*013e*/ 	.short	(.L_1757 - .L_1756)
.L_1756:
        /*0140*/ 	.word	0x00000000
.L_1757:


//--------------------- .nv.info._ZN4vllm15rms_norm_kernelIN3c104HalfELi1ELi2EEEvPT_PKS3_lllllS6_fii --------------------------
	.section	.nv.info._ZN4vllm15rms_norm_kernelIN3c104HalfELi1ELi2EEEvPT_PKS3_lllllS6_fii,"",@"SHT_CUDA_INFO"
	.sectionflags	@""
	.align	4


	//----- nvinfo : EIATTR_CUDA_API_VERSION
	.align		4
        /*0000*/ 	.byte	0x04, 0x37
        /*0002*/ 	.short	(.L_1759 - .L_1758)
.L_1758:
        /*0004*/ 	.word	0x00000082


	//----- nvinfo : EIATTR_SW2861232_WAR
	.align		4
.L_1759:
        /*0008*/ 	.byte	0x01, 0x35
	.zero		2


	//----- nvinfo : EIATTR_PARAM_CBANK
	.align		4
        /*000c*/ 	.byte	0x04, 0x0a
        /*000e*/ 	.short	(.L_1761 - .L_1760)
	.align		4
.L_1760:
        /*0010*/ 	.word	index@(.nv.constant0._ZN4vllm15rms_norm_kernelIN3c104HalfELi1ELi2EEEvPT_PKS3_lllllS6_fii)
        /*0014*/ 	.short	0x0160
        /*0016*/ 	.short	0x004c


	//----- nvinfo : EIATTR_CBANK_PARAM_SIZE
	.align		4
.L_1761:
        /*0018*/ 	.byte	0x03, 0x19
        /*001a*/ 	.short	0x004c


	//----- nvinfo : EIATTR_KPARAM_INFO
	.align		4
        /*001c*/ 	.byte	0x04, 0x17
        /*001e*/ 	.short	(.L_1763 - .L_1762)
.L_1762:
        /*0020*/ 	.word	0x00000000
        /*0024*/ 	.short	0x000a
        /*0026*/ 	.short	0x0048
        /*0028*/ 	.byte	0x00, 0xf0, 0x11, 0x00


	//----- nvinfo : EIATTR_KPARAM_INFO
	.align		4
.L_1763:
        /*002c*/ 	.byte	0x04, 0x17
        /*002e*/ 	.short	(.L_1765 - .L_1764)
.L_1764:
        /*0030*/ 	.word	0x00000000
        /*0034*/ 	.short	0x0009
        /*0036*/ 	.short	0x0044
        /*0038*/ 	.byte	0x00, 0xf0, 0x11, 0x00


	//----- nvinfo : EIATTR_KPARAM_INFO
	.align		4
.L_1765:
        /*003c*/ 	.byte	0x04, 0x17
        /*003e*/ 	.short	(.L_1767 - .L_1766)
.L_1766:
        /*0040*/ 	.word	0x00000000
        /*0044*/ 	.short	0x0008
        /*0046*/ 	.short	0x0040
        /*0048*/ 	.byte	0x00, 0xf0, 0x11, 0x00


	//----- nvinfo : EIATTR_KPARAM_INFO
	.align		4
.L_1767:
        /*004c*/ 	.byte	0x04, 0x17
        /*004e*/ 	.short	(.L_1769 - .L_1768)
.L_1768:
        /*0050*/ 	.word	0x00000000
        /*0054*/ 	.short	0x0007
        /*0056*/ 	.short	0x0038
        /*0058*/ 	.byte	0x00, 0xf0, 0x21, 0x00


	//----- nvinfo : EIATTR_KPARAM_INFO
	.align		4
.L_1769:
        /*005c*/ 	.byte	0x04, 0x17
        /*005e*/ 	.short	(.L_1771 - .L_1770)
.L_1770:
        /*0060*/ 	.word	0x00000000
        /*0064*/ 	.short	0x0006
        /*0066*/ 	.short	0x0030
        /*0068*/ 	.byte	0x00, 0xf0, 0x21, 0x00


	//----- nvinfo : EIATTR_KPARAM_INFO
	.align		4
.L_1771:
        /*006c*/ 	.byte	0x04, 0x17
        /*006e*/ 	.short	(.L_1773 - .L_1772)
.L_1772:
        /*0070*/ 	.word	0x00000000
        /*0074*/ 	.short	0x0005
        /*0076*/ 	.short	0x0028
        /*0078*/ 	.byte	0x00, 0xf0, 0x21, 0x00


	//----- nvinfo : EIATTR_KPARAM_INFO
	.align		4
.L_1773:
        /*007c*/ 	.byte	0x04, 0x17
        /*007e*/ 	.short	(.L_1775 - .L_1774)
.L_1774:
        /*0080*/ 	.word	0x00000000
        /*0084*/ 	.short	0x0004
        /*0086*/ 	.short	0x0020
        /*0088*/ 	.byte	0x00, 0xf0, 0x21, 0x00


	//----- nvinfo : EIATTR_KPARAM_INFO
	.align		4
.L_1775:
        /*008c*/ 	.byte	0x04, 0x17
        /*008e*/ 	.short	(.L_1777 - .L_1776)
.L_1776:
        /*0090*/ 	.word	0x00000000
        /*0094*/ 	.short	0x0003
        /*0096*/ 	.short	0x0018
        /*0098*/ 	.byte	0x00, 0xf0, 0x21, 0x00


	//----- nvinfo : EIATTR_KPARAM_INFO
	.align		4
.L_1777:
        /*009c*/ 	.byte	0x04, 0x17
        /*009e*/ 	.short	(.L_1779 - .L_1778)
.L_1778:
        /*00a0*/ 	.word	0x00000000
        /*00a4*/ 	.short	0x0002
        /*00a6*/ 	.short	0x0010
        /*00a8*/ 	.byte	0x00, 0xf0, 0x21, 0x00


	//----- nvinfo : EIATTR_KPARAM_INFO
	.align		4
.L_1779:
        /*00ac*/ 	.byte	0x04, 0x17
        /*00ae*/ 	.short	(.L_1781 - .L_1780)
.L_1780:
        /*00b0*/ 	.word	0x00000000
        /*00b4*/ 	.short	0x0001
        /*00b6*/ 	.short	0x0008
        /*00b8*/ 	.byte	0x00, 0xf0, 0x21, 0x00


	//----- nvinfo : EIATTR_KPARAM_INFO
	.align		4
.L_1781:
        /*00bc*/ 	.byte	0x04, 0x17
        /*00be*/ 	.short	(.L_1783 - .L_1782)
.L_1782:
        /*00c0*/ 	.word	0x00000000
        /*00c4*/ 	.short	0x0000
        /*00c6*/ 	.short	0x0000
        /*00c8*/ 	.byte	0x00, 0xf0, 0x21, 0x00


	//----- nvinfo : EIATTR_MAXREG_COUNT
	.align		4
.L_1783:
        /*00cc*/ 	.byte	0x03, 0x1b
        /*00ce*/ 	.short	0x00ff


	//----- nvinfo : EIATTR_NUM_BARRIERS
	.align		4
        /*00d0*/ 	.byte	0x02, 0x4c
        /*00d2*/ 	.byte	0x01
	.zero		1


	//----- nvinfo : EIATTR_MERCURY_ISA_VERSION
	.align		4
        /*00d4*/ 	.byte	0x03, 0x5f
        /*00d6*/ 	.short	0x0000


	//----- nvinfo : EIATTR_COOP_GROUP_MASK_REGIDS
	.align		4
        /*00d8*/ 	.byte	0x04, 0x29
        /*00da*/ 	.short	(.L_1785 - .L_1784)


	//   ....[0]....
.L_1784:
        /*00dc*/ 	.word	0xffffffff


	//   ....[1]....
        /*00e0*/ 	.word	0xffffffff


	//   ....[2]....
        /*00e4*/ 	.word	0xffffffff


	//   ....[3]....
        /*00e8*/ 	.word	0xffffffff


	//   ....[4]....
        /*00ec*/ 	.word	0xffffffff


	//   ....[5]....
        /*00f0*/ 	.word	0xffffffff


	//   ....[6]....
        /*00f4*/ 	.word	0xffffffff


	//   ....[7]....
        /*00f8*/ 	.word	0xffffffff


	//   ....[8]....
        /*00fc*/ 	.word	0xffffffff


	//   ....[9]....
        /*0100*/ 	.word	0xffffffff


	//----- nvinfo : EIATTR_COOP_GROUP_INSTR_OFFSETS
	.align		4
.L_1785:
        /*0104*/ 	.byte	0x04, 0x28
        /*0106*/ 	.short	(.L_1787 - .L_1786)


	//   ....[0]....
.L_1786:
        /*0108*/ 	.word	0x00000690


	//   ....[1]....
        /*010c*/ 	.word	0x000006c0


	//   ....[2]....
        /*0110*/ 	.word	0x000006e0


	//   ....[3]....
        /*0114*/ 	.word	0x00000700


	//   ....[4]....
        /*0118*/ 	.word	0x00000730


	//   ....[5]....
        /*011c*/ 	.word	0x00000c20


	//   ....[6]....
        /*0120*/ 	.word	0x00000c60


	//   ....[7]....
        /*0124*/ 	.word	0x00000cb0


	//   ....[8]....
        /*0128*/ 	.word	0x00000cd0


	//   ....[9]....
        /*012c*/ 	.word	0x00000cf0


	//----- nvinfo : EIATTR_EXIT_INSTR_OFFSETS
	.align		4
.L_1787:
        /*0130*/ 	.byte	0x04, 0x1c
        /*0132*/ 	.short	(.L_1789 - .L_1788)


	//   ....[0]....
.L_1788:
        /*0134*/ 	.word	0x00001050


	//   ....[1]....
        /*0138*/ 	.word	0x00001200


	//----- nvinfo : EIATTR_CRS_STACK_SIZE
	.align		4
.L_1789:
        /*013c*/ 	.byte	0x04, 0x1e
        /*013e*/ 	.short	(.L_1791 - .L_1790)
.L_1790:
        /*0140*/ 	.word	0x00000000
.L_1791:


//--------------------- .nv.info._ZN4vllm15rms_norm_kernelIN3c104HalfELi2ELi2EEEvPT_PKS3_lllllS6_fii --------------------------
	.section	.nv.info._ZN4vllm15rms_norm_kernelIN3c104HalfELi2ELi2EEEvPT_PKS3_lllllS6_fii,"",@"SHT_CUDA_INFO"
	.sectionflags	@""
	.align	4


	//----- nvinfo : EIATTR_CUDA_API_VERSION
	.align		4
        /*0000*/ 	.byte	0x04, 0x37
        /*0002*/ 	.short	(.L_1793 - .L_1792)
.L_1792:
        /*0004*/ 	.word	0x00000082


	//----- nvinfo : EIATTR_SW2861232_WAR
	.align		4
.L_1793:
        /*0008*/ 	.byte	0x01, 0x35
	.zero		2


	//----- nvinfo : EIATTR_PARAM_CBANK
	.align		4
        /*000c*/ 	.byte	0x04, 0x0a
        /*000e*/ 	.short	(.L_1795 - .L_1794)
	.align		4
.L_1794:
        /*0010*/ 	.word	index@(.nv.constant0._ZN4vllm15rms_norm_kernelIN3c104HalfELi2ELi2EEEvPT_PKS3_lllllS6_fii)
        /*0014*/ 	.short	0x0160
        /*0016*/ 	.short	0x004c


	//----- nvinfo : EIATTR_CBANK_PARAM_SIZE
	.align		4
.L_1795:
        /*0018*/ 	.byte	0x03, 0x19
        /*001a*/ 	.short	0x004c


	//----- nvinfo : EIATTR_KPARAM_INFO
	.align		4
        /*001c*/ 	.byte	0x04, 0x17
        /*001e*/ 	.short	(.L_1797 - .L_1796)
.L_1796:
        /*0020*/ 	.word	0x00000000
        /*0024*/ 	.short	0x000a
        /*0026*/ 	.short	0x0048
        /*0028*/ 	.byte	0x00, 0xf0, 0x11, 0x00


	//----- nvinfo : EIATTR_KPARAM_INFO
	.align		4
.L_1797:
        /*002c*/ 	.byte	0x04, 0x17
        /*002e*/ 	.short	(.L_1799 - .L_1798)
.L_1798:
        /*0030*/ 	.word	0x00000000
        /*0034*/ 	.short	0x0009
        /*0036*/ 	.short	0x0044
        /*0038*/ 	.byte	0x00, 0xf0, 0x11, 0x00


	//----- nvinfo : EIATTR_KPARAM_INFO
	.align		4
.L_1799:
        /*003c*/ 	.byte	0x04, 0x17
        /*003e*/ 	.short	(.L_1801 - .L_1800)
.L_1800:
        /*0040*/ 	.word	0x00000000
        /*0044*/ 	.short	0x0008
        /*0046*/ 	.short	0x0040
        /*0048*/ 	.byte	0x00, 0xf0, 0x11, 0x00


	//----- nvinfo : EIATTR_KPARAM_INFO
	.align		4
.L_1801:
        /*004c*/ 	.byte	0x04, 0x17
        /*004e*/ 	.short	(.L_1803 - .L_1802)
.L_1802:
        /*0050*/ 	.word	0x00000000
        /*0054*/ 	.short	0x0007
        /*0056*/ 	.short	0x0038
        /*0058*/ 	.byte	0x00, 0xf0, 0x21, 0x00


	//----- nvinfo : EIATTR_KPARAM_INFO
	.align		4
.L_1803:
        /*005c*/ 	.byte	0x04, 0x17
        /*005e*/ 	.short	(.L_1805 - .L_1804)
.L_1804:
        /*0060*/ 	.word	0x00000000
        /*0064*/ 	.short	0x0006
        /*0066*/ 	.short	0x0030
        /*0068*/ 	.byte	0x00, 0xf0, 0x21, 0x00


	//----- nvinfo : EIATTR_KPARAM_INFO
	.align		4
.L_1805:
        /*006c*/ 	.byte	0x04, 0x17
        /*006e*/ 	.short	(.L_1807 - .L_1806)
.L_1806:
        /*0070*/ 	.word	0x00000000
        /*0074*/ 	.short	0x0005
        /*0076*/ 	.short	0x0028
        /*0078*/ 	.byte	0x00, 0xf0, 0x21, 0x00


	//----- nvinfo : EIATTR_KPARAM_INFO
	.align		4
.L_1807:
        /*007c*/ 	.byte	0x04, 0x17
        /*007e*/ 	.short	(.L_1809 - .L_1808)
.L_1808:
        /*0080*/ 	.word	0x00000000
        /*0084*/ 	.short	0x0004
        /*0086*/ 	.short	0x0020
        /*0088*/ 	.byte	0x00, 0xf0, 0x21, 0x00


	//----- nvinfo : EIATTR_KPARAM_INFO
	.align		4
.L_1809:
        /*008c*/ 	.byte	0x04, 0x17
        /*008e*/ 	.short	(.L_1811 - .L_1810)
.L_1810:
        /*0090*/ 	.word	0x00000000
        /*0094*/ 	.short	0x0003
        /*0096*/ 	.short	0x0018
        /*0098*/ 	.byte	0x00, 0xf0, 0x21, 0x00


	//----- nvinfo : EIATTR_KPARAM_INFO
	.align		4
.L_1811:
        /*009c*/ 	.byte	0x04, 0x17
        /*009e*/ 	.short	(.L_1813 - .L_1812)
.L_1812:
        /*00a0*/ 	.word	0x00000000
        /*00a4*/ 	.short	0x0002
        /*00a6*/ 	.short	0x0010
        /*00a8*/ 	.byte	0x00, 0xf0, 0x21, 0x00


	//----- nvinfo : EIATTR_KPARAM_INFO
	.align		4
.L_1813:
        /*00ac*/ 	.byte	0x04, 0x17
        /*00ae*/ 	.short	(.L_1815 - .L_1814)
.L_1814:
        /*00b0*/ 	.word	0x00000000
        /*00b4*/ 	.short	0x0001
        /*00b6*/ 	.short	0x0008
        /*00b8*/ 	.byte	0x00, 0xf0, 0x21, 0x00


	//----- nvinfo : EIATTR_KPARAM_INFO
	.align		4
.L_1815:
        /*00bc*/ 	.byte	0x04, 0x17
        /*00be*/ 	.short	(.L_1817 - .L_1816)
.L_1816:
        /*00c0*/ 	.word	0x00000000
        /*00c4*/ 	.short	0x0000
        /*00c6*/ 	.short	0x0000
        /*00c8*/ 	.byte	0x00, 0xf0, 0x21, 0x00


	//----- nvinfo : EIATTR_MAXREG_COUNT
	.align		4
.L_1817:
        /*00cc*/ 	.byte	0x03, 0x1b
        /*00ce*/ 	.short	0x00ff


	//----- nvinfo : EIATTR_NUM_BARRIERS
	.align		4
        /*00d0*/ 	.byte	0x02, 0x4c
        /*00d2*/ 	.byte	0x01
	.zero		1


	//----- nvinfo : EIATTR_MERCURY_ISA_VERSION
	.align		4
        /*00d4*/ 	.byte	0x03, 0x5f
        /*00d6*/ 	.short	0x0000


	//----- nvinfo : EIATTR_COOP_GROUP_MASK_REGIDS
	.align		4
        /*00d8*/ 	.byte	0x04, 0x29
        /*00da*/ 	.short	(.L_1819 - .L_1818)


	//   ....[0]....
.L_1818:
        /*00dc*/ 	.word	0xffffffff


	//   ....[1]....
        /*00e0*/ 	.word	0xffffffff


	//   ....[2]....
        /*00e4*/ 	.word	0xffffffff


	//   ....[3]....
        /*00e8*/ 	.word	0xffffffff


	//   ....[4]....
        /*00ec*/ 	.word	0xffffffff


	//   ....[5]....
        /*00f0*/ 	.word	0xffffffff


	//   ....[6]....
        /*00f4*/ 	.word	0xffffffff


	//   ....[7]....
        /*00f8*/ 	.word	0xffffffff


	//   ....[8]....
        /*00fc*/ 	.word	0xffffffff


	//   ....[9]....
        /*0100*/ 	.word	0xffffffff


	//----- nvinfo : EIATTR_COOP_GROUP_INSTR_OFFSETS
	.align		4
.L_1819:
        /*0104*/ 	.byte	0x04, 0x28
        /*0106*/ 	.short	(.L_1821 - .L_1820)


	//   ....[0]....
.L_1820:
        /*0108*/ 	.word	0x00000600


	//   ....[1]....
        /*010c*/ 	.word	0x00000630


	//   ....[2]....
        /*0110*/ 	.word	0x00000650


	//   ....[3]....
        /*0114*/ 	.word	0x00000670


	//   ....[4]....
        /*0118*/ 	.word	0x000006a0


	//   ....[5]....
        /*011c*/ 	.word	0x00000b90


	//   ....[6]....
        /*0120*/ 	.word	0x00000bd0


	//   ....[7]....
        /*0124*/ 	.word	0x00000c20


	//   ....[8]....
        /*0128*/ 	.word	0x00000c40


	//   ....[9]....
        /*012c*/ 	.word	0x00000c60


	//----- nvinfo : EIATTR_EXIT_INSTR_OFFSETS
	.align		4
.L_1821:
        /*0130*/ 	.byte	0x04, 0x1c
        /*0132*/ 	.short	(.L_1823 - .L_1822)


	//   ....[0]....
.L_1822:
        /*0134*/ 	.word	0x00000ff0


	//   ....[1]....
        /*0138*/ 	.word	0x000011b0


	//----- nvinfo : EIATTR_CRS_STACK_SIZE
	.align		4
.L_1823:
        /*013c*/ 	.byte	0x04, 0x1e
        /*013e*/ 	.short	(.L_1825 - .L_1824)
.L_1824:
        /*0140*/ 	.word	0x00000000
.L_1825:


//--------------------- .nv.info._ZN4vllm15rms_norm_kernelIN3c104HalfELi4ELi2EEEvPT_PKS3_lllllS6_fii --------------------------
	.section	.nv.info._ZN4vllm15rms_norm_kernelIN3c104HalfELi4ELi2EEEvPT_PKS3_lllllS6_fii,"",@"SHT_CUDA_INFO"
	.sectionflags	@""
	.align	4


	//----- nvinfo : EIATTR_CUDA_API_VERSION
	.align		4
        /*0000*/ 	.byte	0x04, 0x37
        /*0002*/ 	.short	(.L_1827 - .L_1826)
.L_1826:
        /*0004*/ 	.word	0x00000082


	//----- nvinfo : EIATTR_SW2861232_WAR
	.align		4
.L_1827:
        /*0008*/ 	.byte	0x01, 0x35
	.zero		2


	//----- nvinfo : EIATTR_PARAM_CBANK
	.align		4
        /*000c*/ 	.byte	0x04, 0x0a
        /*000e*/ 	.short	(.L_1829 - .L_1828)
	.align		4
.L_1828:
        /*0010*/ 	.word	index@(.nv.constant0._ZN4vllm15rms_norm_kernelIN3c104HalfELi4ELi2EEEvPT_PKS3_lllllS6_fii)
        /*0014*/ 	.short	0x0160
        /*0016*/ 	.short	0x004c


	//----- nvinfo : EIATTR_CBANK_PARAM_SIZE
	.align		4
.L_1829:
        /*0018*/ 	.byte	0x03, 0x19
        /*001a*/ 	.short	0x004c


	//----- nvinfo : EIATTR_KPARAM_INFO
	.align		4
        /*001c*/ 	.byte	0x04, 0x17
        /*001e*/ 	.short	(.L_1831 - .L_1830)
.L_1830:
        /*0020*/ 	.word	0x00000000
        /*0024*/ 	.short	0x000a
        /*0026*/ 	.short	0x0048
        /*0028*/ 	.byte	0x00, 0xf0, 0x11, 0x00


	//----- nvinfo : EIATTR_KPARAM_INFO
	.align		4
.L_1831:
        /*002c*/ 	.byte	0x04, 0x17
        /*002e*/ 	.short	(.L_1833 - .L_1832)
.L_1832:
        /*0030*/ 	.word	0x00000000
        /*0034*/ 	.short	0x0009
        /*0036*/ 	.short	0x0044
        /*0038*/ 	.byte	0x00, 0xf0, 0x11, 0x00


	//----- nvinfo : EIATTR_KPARAM_INFO
	.align		4
.L_1833:
        /*003c*/ 	.byte	0x04, 0x17
        /*003e*/ 	.short	(.L_1835 - .L_1834)
.L_1834:
        /*0040*/ 	.word	0x00000000
        /*0044*/ 	.short	0x0008
        /*0046*/ 	.short	0x0040
        /*0048*/ 	.byte	0x00, 0xf0, 0x11, 0x00


	//----- nvinfo : EIATTR_KPARAM_INFO
	.align		4
.L_1835:
        /*004c*/ 	.byte	0x04, 0x17
        /*004e*/ 	.short	(.L_1837 - .L_1836)
.L_1836:
        /*0050*/ 	.word	0x00000000
        /*0054*/ 	.short	0x0007
        /*0056*/ 	.short	0x0038
        /*0058*/ 	.byte	0x00, 0xf0, 0x21, 0x00


	//----- nvinfo : EIATTR_KPARAM_INFO
	.align		4
.L_1837:
        /*005c*/ 	.byte	0x04, 0x17
        /*005e*/ 	.short	(.L_1839 - .L_1838)
.L_1838:
        /*0060*/ 	.word	0x00000000
        /*0064*/ 	.short	0x0006
        /*0066*/ 	.short	0x0030
        /*0068*/ 	.byte	0x00, 0xf0, 0x21, 0x00


	//----- nvinfo : EIATTR_KPARAM_INFO
	.align		4
.L_1839:
        /*006c*/ 	.byte	0x04, 0x17
        /*006e*/ 	.short	(.L_1841 - .L_1840)
.L_1840:
        /*0070*/ 	.word	0x00000000
        /*0074*/ 	.short	0x0005
        /*0076*/ 	.short	0x0028
        /*0078*/ 	.byte	0x00, 0xf0, 0x21, 0x00


	//----- nvinfo : EIATTR_KPARAM_INFO
	.align		4
.L_1841:
        /*007c*/ 	.byte	0x04, 0x17
        /*007e*/ 	.short	(.L_1843 - .L_1842)
.L_1842:
        /*0080*/ 	.word	0x00000000
        /*0084*/ 	.short	0x0004
        /*0086*/ 	.short	0x0020
        /*0088*/ 	.byte	0x00, 0xf0, 0x21, 0x00


	//----- nvinfo : EIATTR_KPARAM_INFO
	.align		4
.L_1843:
        /*008c*/ 	.byte	0x04, 0x17
        /*008e*/ 	.short	(.L_1845 - .L_1844)
.L_1844:
        /*0090*/ 	.word	0x00000000
        /*0094*/ 	.short	0x0003
        /*0096*/ 	.short	0x0018
        /*0098*/ 	.byte	0x00, 0xf0, 0x21, 0x00


	//----- nvinfo : EIATTR_KPARAM_INFO
	.align		4
.L_1845:
        /*009c*/ 	.byte	0x04, 0x17
        /*009e*/ 	.short	(.L_1847 - .L_1846)
.L_1846:
        /*00a0*/ 	.word	0x00000000
        /*00a4*/ 	.short	0x0002
        /*00a6*/ 	.short	0x0010
        /*00a8*/ 	.byte	0x00, 0xf0, 0x21, 0x00


	//----- nvinfo : EIATTR_KPARAM_INFO
	.align		4
.L_1847:
        /*00ac*/ 	.byte	0x04, 0x17
        /*00ae*/ 	.short	(.L_1849 - .L_1848)
.L_1848:
        /*00b0*/ 	.word	0x00000000
        /*00b4*/ 	.short	0x0001
        /*00b6*/ 	.short	0x0008
        /*00b8*/ 	.byte	0x00, 0xf0, 0x21, 0x00


	//----- nvinfo : EIATTR_KPARAM_INFO
	.align		4
.L_1849:
        /*00bc*/ 	.byte	0x04, 0x17
        /*00be*/ 	.short	(.L_1851 - .L_1850)
.L_1850:
        /*00c0*/ 	.word	0x00000000
        /*00c4*/ 	.short	0x0000
        /*00c6*/ 	.short	0x0000
        /*00c8*/ 	.byte	0x00, 0xf0, 0x21, 0x00


	//----- nvinfo : EIATTR_MAXREG_COUNT
	.align		4
.L_1851:
        /*00cc*/ 	.byte	0x03, 0x1b
        /*00ce*/ 	.short	0x00ff


	//----- nvinfo : EIATTR_NUM_BARRIERS
	.align		4
        /*00d0*/ 	.byte	0x02, 0x4c
        /*00d2*/ 	.byte	0x01
	.zero		1


	//----- nvinfo : EIATTR_MERCURY_ISA_VERSION
	.align		4
        /*00d4*/ 	.byte	0x03, 0x5f
        /*00d6*/ 	.short	0x0000


	//----- nvinfo : EIATTR_COOP_GROUP_MASK_REGIDS
	.align		4
        /*00d8*/ 	.byte	0x04, 0x29
        /*00da*/ 	.short	(.L_1853 - .L_1852)


	//   ....[0]....
.L_1852:
        /*00dc*/ 	.word	0xffffffff


	//   ....[1]....
        /*00e0*/ 	.word	0xffffffff


	//   ....[2]....
        /*00e4*/ 	.word	0xffffffff


	//   ....[3]....
        /*00e8*/ 	.word	0xffffffff


	//   ....[4]....
        /*00ec*/ 	.word	0xffffffff


	//   ....[5]....
        /*00f0*/ 	.word	0xffffffff


	//   ....[6]....
        /*00f4*/ 	.word	0xffffffff


	//   ....[7]....
        /*00f8*/ 	.word	0xffffffff


	//   ....[8]....
        /*00fc*/ 	.word	0xffffffff


	//   ....[9]....
        /*0100*/ 	.word	0xffffffff


	//----- nvinfo : EIATTR_COOP_GROUP_INSTR_OFFSETS
	.align		4
.L_1853:
        /*0104*/ 	.byte	0x04, 0x28
        /*0106*/ 	.short	(.L_1855 - .L_1854)


	//   ....[0]....
.L_1854:
        /*0108*/ 	.word	0x000006b0


	//   ....[1]....
        /*010c*/ 	.word	0x000006d0


	//   ....[2]....
        /*0110*/ 	.word	0x000006f0


	//   ....[3]....
        /*0114*/ 	.word	0x00000710


	//   ....[4]....
        /*0118*/ 	.word	0x00000750


	//   ....[5]....
        /*011c*/ 	.word	0x00000c40


	//   ....[6]....
        /*0120*/ 	.word	0x00000c80


	//   ....[7]....
        /*0124*/ 	.word	0x00000cd0


	//   ....[8]....
        /*0128*/ 	.word	0x00000cf0


	//   ....[9]....
        /*012c*/ 	.word	0x00000d10


	//----- nvinfo : EIATTR_EXIT_INSTR_OFFSETS
	.align		4
.L_1855:
        /*0130*/ 	.byte	0x04, 0x1c
        /*0132*/ 	.short	(.L_1857 - .L_1856)


	//   ....[0]....
.L_1856:
        /*0134*/ 	.word	0x000010a0


	//   ....[1]....
        /*0138*/ 	.word	0x00001330


	//----- nvinfo : EIATTR_CRS_STACK_SIZE
	.align		4
.L_1857:
        /*013c*/ 	.byte	0x04, 0x1e
        /*013e*/ 	.short	(.L_1859 - .L_1858)
.L_1858:
        /*0140*/ 	.word	0x00000000
.L_1859:


//--------------------- .nv.info._ZN4vllm15rms_norm_kernelIN3c104HalfELi8ELi2EEEvPT_PKS3_lllllS6_fii --------------------------
	.section	.nv.info._ZN4vllm15rms_norm_kernelIN3c104HalfELi8ELi2EEEvPT_PKS3_lllllS6_fii,"",@"SHT_CUDA_INFO"
	.sectionflags	@""
	.align	4


	//----- nvinfo : EIATTR_CUDA_API_VERSION
	.align		4
        /*0000*/ 	.byte	0x04, 0x37
        /*0002*/ 	.short	(.L_1861 - .L_1860)
.L_1860:
        /*0004*/ 	.word	0x00000082


	//----- nvinfo : EIATTR_SW2861232_WAR
	.align		4
.L_1861:
        /*0008*/ 	.byte	0x01, 0x35
	.zero		2


	//----- nvinfo : EIATTR_PARAM_CBANK
	.align		4
        /*000c*/ 	.byte	0x04, 0x0a
        /*000e*/ 	.short	(.L_1863 - .L_1862)
	.align		4
.L_1862:
        /*0010*/ 	.word	index@(.nv.constant0._ZN4vllm15rms_norm_kernelIN3c104HalfELi8ELi2EEEvPT_PKS3_lllllS6_fii)
        /*0014*/ 	.short	0x0160
        /*0016*/ 	.short	0x004c


	//----- nvinfo : EIATTR_CBANK_PARAM_SIZE
	.align		4
.L_1863:
        /*0018*/ 	.byte	0x03, 0x19
        /*001a*/ 	.short	0x004c


	//----- nvinfo : EIATTR_KPARAM_INFO
	.align		4
        /*001c*/ 	.byte	0x04, 0x17
        /*001e*/ 	.short	(.L_1865 - .L_1864)
.L_1864:
        /*0020*/ 	.word	0x00000000
        /*0024*/ 	.short	0x000a
        /*0026*/ 	.short	0x0048
        /*0028*/ 	.byte	0x00, 0xf0, 0x11, 0x00


	//----- nvinfo : EIATTR_KPARAM_INFO
	.align		4
.L_1865:
        /*002c*/ 	.byte	0x04, 0x17
        /*002e*/ 	.short	(.L_1867 - .L_1866)
.L_1866:
        /*0030*/ 	.word	0x00000000
        /*0034*/ 	.short	0x0009
        /*0036*/ 	.short	0x0044
        /*0038*/ 	.byte	0x00, 0xf0, 0x11, 0x00


	//----- nvinfo : EIATTR_KPARAM_INFO
	.align		4
.L_1867:
        /*003c*/ 	.byte	0x04, 0x17
        /*003e*/ 	.short	(.L_1869 - .L_1868)
.L_1868:
        /*0040*/ 	.word	0x00000000
        /*0044*/ 	.short	0x0008
        /*0046*/ 	.short	0x0040
        /*0048*/ 	.byte	0x00, 0xf0, 0x11, 0x00


	//----- nvinfo : EIATTR_KPARAM_INFO
	.align		4
.L_1869:
        /*004c*/ 	.byte	0x04, 0x17
        /*004e*/ 	.short	(.L_1871 - .L_1870)
.L_1870:
        /*0050*/ 	.word	0x00000000
        /*0054*/ 	.short	0x0007
        /*0056*/ 	.short	0x0038
        /*0058*/ 	.byte	0x00, 0xf0, 0x21, 0x00


	//----- nvinfo : EIATTR_KPARAM_INFO
	.align		4
.L_1871:
        /*005c*/ 	.byte	0x04, 0x17
        /*005e*/ 	.short	(.L_1873 - .L_1872)
.L_1872:
        /*0060*/ 	.word	0x00000000
        /*0064*/ 	.short	0x0006
        /*0066*/ 	.short	0x0030
        /*0068*/ 	.byte	0x00, 0xf0, 0x21, 0x00


	//----- nvinfo : EIATTR_KPARAM_INFO
	.align		4
.L_1873:
        /*006c*/ 	.byte	0x04, 0x17
        /*006e*/ 	.short	(.L_1875 - .L_1874)
.L_1874:
        /*0070*/ 	.word	0x00000000
        /*0074*/ 	.short	0x0005
        /*0076*/ 	.short	0x0028
        /*0078*/ 	.byte	0x00, 0xf0, 0x21, 0x00


	//----- nvinfo : EIATTR_KPARAM_INFO
	.align		4
.L_1875:
        /*007c*/ 	.byte	0x04, 0x17
        /*007e*/ 	.short	(.L_1877 - .L_1876)
.L_1876:
        /*0080*/ 	.word	0x00000000
        /*0084*/ 	.short	0x0004
        /*0086*/ 	.short	0x0020
        /*0088*/ 	.byte	0x00, 0xf0, 0x21, 0x00


	//----- nvinfo : EIATTR_KPARAM_INFO
	.align		4
.L_1877:
        /*008c*/ 	.byte	0x04, 0x17
        /*008e*/ 	.short	(.L_1879 - .L_1878)
.L_1878:
        /*0090*/ 	.word	0x00000000
        /*0094*/ 	.short	0x0003
        /*0096*/ 	.short	0x0018
        /*0098*/ 	.byte	0x00, 0xf0, 0x21, 0x00


	//----- nvinfo : EIATTR_KPARAM_INFO
	.align		4
.L_1879:
        /*009c*/ 	.byte	0x04, 0x17
        /*009e*/ 	.short	(.L_1881 - .L_1880)
.L_1880:
        /*00a0*/ 	.word	0x00000000
        /*00a4*/ 	.short	0x0002
        /*00a6*/ 	.short	0x0010
        /*00a8*/ 	.byte	0x00, 0xf0, 0x21, 0x00


	//----- nvinfo : EIATTR_KPARAM_INFO
	.align		4
.L_1881:
        /*00ac*/ 	.byte	0x04, 0x17
        /*00ae*/ 	.short	(.L_1883 - .L_1882)
.L_1882:
        /*00b0*/ 	.word	0x00000000
        /*00b4*/ 	.short	0x0001
        /*00b6*/ 	.short	0x0008
        /*00b8*/ 	.byte	0x00, 0xf0, 0x21, 0x00


	//----- nvinfo : EIATTR_KPARAM_INFO
	.align		4
.L_1883:
        /*00bc*/ 	.byte	0x04, 0x17
        /*00be*/ 	.short	(.L_1885 - .L_1884)
.L_1884:
        /*00c0*/ 	.word	0x00000000
        /*00c4*/ 	.short	0x0000
        /*00c6*/ 	.short	0x0000
        /*00c8*/ 	.byte	0x00, 0xf0, 0x21, 0x00


	//----- nvinfo : EIATTR_MAXREG_COUNT
	.align		4
.L_1885:
        /*00cc*/ 	.byte	0x03, 0x1b
        /*00ce*/ 	.short	0x00ff


	//----- nvinfo : EIATTR_NUM_BARRIERS
	.align		4
        /*00d0*/ 	.byte	0x02, 0x4c
        /*00d2*/ 	.byte	0x01
	.zero		1


	//----- nvinfo : EIATTR_MERCURY_ISA_VERSION
	.align		4
        /*00d4*/ 	.byte	0x03, 0x5f
        /*00d6*/ 	.short	0x0000


	//----- nvinfo : EIATTR_COOP_GROUP_MASK_REGIDS
	.align		4
        /*00d8*/ 	.byte	0x04, 0x29
        /*00da*/ 	.short	(.L_1887 - .L_1886)


	//   ....[0]....
.L_1886:
        /*00dc*/ 	.word	0xffffffff


	//   ....[1]....
        /*00e0*/ 	.word	0xffffffff


	//   ....[2]....
        /*00e4*/ 	.word	0xffffffff


	//   ....[3]....
        /*00e8*/ 	.word	0xffffffff


	//   ....[4]....
        /*00ec*/ 	.word	0xffffffff


	//   ....[5]....
        /*00f0*/ 	.word	0xffffffff


	//   ....[6]....
        /*00f4*/ 	.word	0xffffffff


	//   ....[7]....
        /*00f8*/ 	.word	0xffffffff


	//   ....[8]....
        /*00fc*/ 	.word	0xffffffff


	//   ....[9]....
        /*0100*/ 	.word	0xffffffff


	//----- nvinfo : EIATTR_COOP_GROUP_INSTR_OFFSETS
	.align		4
.L_1887:
        /*0104*/ 	.byte	0x04, 0x28
        /*0106*/ 	.short	(.L_1889 - .L_1888)


	//   ....[0]....
.L_1888:
        /*0108*/ 	.word	0x000007f0


	//   ....[1]....
        /*010c*/ 	.word	0x00000810


	//   ....[2]....
        /*0110*/ 	.word	0x00000830


	//   ....[3]....
        /*0114*/ 	.word	0x00000850


	//   ....[4]....
        /*0118*/ 	.word	0x00000890


	//   ....[5]....
        /*011c*/ 	.word	0x00000d80


	//   ....[6]....
        /*0120*/ 	.word	0x00000dc0


	//   ....[7]....
        /*0124*/ 	.word	0x00000e10


	//   ....[8]....
        /*0128*/ 	.word	0x00000e30


	//   ....[9]....
        /*012c*/ 	.word	0x00000e50


	//----- nvinfo : EIATTR_EXIT_INSTR_OFFSETS
	.align		4
.L_1889:
        /*0130*/ 	.byte	0x04, 0x1c
        /*0132*/ 	.short	(.L_1891 - .L_1890)


	//   ....[0]....
.L_1890:
        /*0134*/ 	.word	0x000011e0


	//   ....[1]....
        /*0138*/ 	.word	0x00001610


	//----- nvinfo : EIATTR_CRS_STACK_SIZE
	.align		4
.L_1891:
        /*013c*/ 	.byte	0x04, 0x1e
        /*013e*/ 	.short	(.L_1893 - .L_1892)
.L_1892:
        /*0140*/ 	.word	0x00000000
.L_1893:


//--------------------- .nv.info._ZN4vllm15rms_norm_kernelIN3c104HalfELi16ELi2EEEvPT_PKS3_lllllS6_fii --------------------------
	.section	.nv.info._ZN4vllm15rms_norm_kernelIN3c104HalfELi16ELi2EEEvPT_PKS3_lllllS6_fii,"",@"SHT_CUDA_INFO"
	.sectionflags	@""
	.align	4


	//----- nvinfo : EIATTR_CUDA_API_VERSION
	.align		4
        /*0000*/ 	.byte	0x04, 0x37
        /*0002*/ 	.short	(.L_1895 - .L_1894)
.L_1894:
        /*0004*/ 	.word	0x00000082


	//----- nvinfo : EIATTR_SW2861232_WAR
	.align		4
.L_1895:
        /*0008*/ 	.byte	0x01, 0x35
	.zero		2


	//----- nvinfo : EIATTR_PARAM_CBANK
	.align		4
        /*000c*/ 	.byte	0x04, 0x0a
        /*000e*/ 	.short	(.L_1897 - .L_1896)
	.align		4
.L_1896:
        /*0010*/ 	.word	index@(.nv.constant0._ZN4vllm15rms_norm_kernelIN3c104HalfELi16ELi2EEEvPT_PKS3_lllllS6_fii)
        /*0014*/ 	.short	0x0160
        /*0016*/ 	.short	0x004c


	//----- nvinfo : EIATTR_CBANK_PARAM_SIZE
	.align		4
.L_1897:
        /*0018*/ 	.byte	0x03, 0x19
        /*001a*/ 	.short	0x004c


	//----- nvinfo : EIATTR_KPARAM_INFO
	.align		4
        /*001c*/ 	.byte	0x04, 0x17
        /*001e*/ 	.short	(.L_1899 - .L_1898)
.L_1898:
        /*0020*/ 	.word	0x00000000
        /*0024*/ 	.short	0x000a
        /*0026*/ 	.short	0x0048
        /*0028*/ 	.byte	0x00, 0xf0, 0x11, 0x00


	//----- nvinfo : EIATTR_KPARAM_INFO
	.align		4
.L_1899:
        /*002c*/ 	.byte	0x04, 0x17
        /*002e*/ 	.short	(.L_1901 - .L_1900)
.L_1900:
        /*0030*/ 	.word	0x00000000
        /*0034*/ 	.short	0x0009
        /*0036*/ 	.short	0x0044
        /*0038*/ 	.byte	0x00, 0xf0, 0x11, 0x00


	//----- nvinfo : EIATTR_KPARAM_INFO
	.align		4
.L_1901:
        /*003c*/ 	.byte	0x04, 0x17
        /*003e*/ 	.short	(.L_1903 - .L_1902)
.L_1902:
        /*0040*/ 	.word	0x00000000
        /*0044*/ 	.short	0x0008
        /*0046*/ 	.short	0x0040
        /*0048*/ 	.byte	0x00, 0xf0, 0x11, 0x00


	//----- nvinfo : EIATTR_KPARAM_INFO
	.align		4
.L_1903:
        /*004c*/ 	.byte	0x04, 0x17
        /*004e*/ 	.short	(.L_1905 - .L_1904)
.L_1904:
        /*0050*/ 	.word	0x00000000
        /*0054*/ 	.short	0x0007
        /*0056*/ 	.short	0x0038
        /*0058*/ 	.byte	0x00, 0xf0, 0x21, 0x00


	//----- nvinfo : EIATTR_KPARAM_INFO
	.align		4
.L_1905:
        /*005c*/ 	.byte	0x04, 0x17
        /*005e*/ 	.short	(.L_1907 - .L_1906)
.L_1906:
        /*0060*/ 	.word	0x00000000
        /*0064*/ 	.short	0x0006
        /*0066*/ 	.short	0x0030
        /*0068*/ 	.byte	0x00, 0xf0, 0x21, 0x00


	//----- nvinfo : EIATTR_KPARAM_INFO
	.align		4
.L_1907:
        /*006c*/ 	.byte	0x04, 0x17
        /*006e*/ 	.short	(.L_1909 - .L_1908)
.L_1908:
        /*0070*/ 	.word	0x00000000
        /*0074*/ 	.short	0x0005
        /*0076*/ 	.short	0x0028
        /*0078*/ 	.byte	0x00, 0xf0, 0x21, 0x00


	//----- nvinfo : EIATTR_KPARAM_INFO
	.align		4
.L_1909:
        /*007c*/ 	.byte	0x04, 0x17
        /*007e*/ 	.short	(.L_1911 - .L_1910)
.L_1910:
        /*0080*/ 	.word	0x00000000
        /*0084*/ 	.short	0x0004
        /*0086*/ 	.short	0x0020
        /*0088*/ 	.byte	0x00, 0xf0, 0x21, 0x00


	//----- nvinfo : EIATTR_KPARAM_INFO
	.align		4
.L_1911:
        /*008c*/ 	.byte	0x04, 0x17
        /*008e*/ 	.short	(.L_1913 - .L_1912)
.L_1912:
        /*0090*/ 	.word	0x00000000
        /*0094*/ 	.short	0x0003
        /*0096*/ 	.short	0x0018
        /*0098*/ 	.byte	0x00, 0xf0, 0x21, 0x00


	//----- nvinfo : EIATTR_KPARAM_INFO
	.align		4
.L_1913:
        /*009c*/ 	.byte	0x04, 0x17
        /*009e*/ 	.short	(.L_1915 - .L_1914)
.L_1914:
        /*00a0*/ 	.word	0x00000000
        /*00a4*/ 	.short	0x0002
        /*00a6*/ 	.short	0x0010
        /*00a8*/ 	.byte	0x00, 0xf0, 0x21, 0x00


	//----- nvinfo : EIATTR_KPARAM_INFO
	.align		4
.L_1915:
        /*00ac*/ 	.byte	0x04, 0x17
        /*00ae*/ 	.short	(.L_1917 - .L_1916)
.L_1916:
        /*00b0*/ 	.word	0x00000000
        /*00b4*/ 	.short	0x0001
        /*00b6*/ 	.short	0x0008
        /*00b8*/ 	.byte	0x00, 0xf0, 0x21, 0x00


	//----- nvinfo : EIATTR_KPARAM_INFO
	.align		4
.L_1917:
        /*00bc*/ 	.byte	0x04, 0x17
        /*00be*/ 	.short	(.L_1919 - .L_1918)
.L_1918:
        /*00c0*/ 	.word	0x00000000
        /*00c4*/ 	.short	0x0000
        /*00c6*/ 	.short	0x0000
        /*00c8*/ 	.byte	0x00, 0xf0, 0x21, 0x00


	//----- nvinfo : EIATTR_MAXREG_COUNT
	.align		4
.L_1919:
        /*00cc*/ 	.byte	0x03, 0x1b
        /*00ce*/ 	.short	0x00ff


	//----- nvinfo : EIATTR_NUM_BARRIERS
	.align		4
        /*00d0*/ 	.byte	0x02, 0x4c
        /*00d2*/ 	.byte	0x01
	.zero		1


	//----- nvinfo : EIATTR_MERCURY_ISA_VERSION
	.align		4
        /*00d4*/ 	.byte	0x03, 0x5f
        /*00d6*/ 	.short	0x0000


	//----- nvinfo : EIATTR_COOP_GROUP_MASK_REGIDS
	.align		4
        /*00d8*/ 	.byte	0x04, 0x29
        /*00da*/ 	.short	(.L_1921 - .L_1920)


	//   ....[0]....
.L_1920:
        /*00dc*/ 	.word	0xffffffff


	//   ....[1]....
        /*00e0*/ 	.word	0xffffffff


	//   ....[2]....
        /*00e4*/ 	.word	0xffffffff


	//   ....[3]....
        /*00e8*/ 	.word	0xffffffff


	//   ....[4]....
        /*00ec*/ 	.word	0xffffffff


	//   ....[5]....
        /*00f0*/ 	.word	0xffffffff


	//   ....[6]....
        /*00f4*/ 	.word	0xffffffff


	//   ....[7]....
        /*00f8*/ 	.word	0xffffffff


	//   ....[8]....
        /*00fc*/ 	.word	0xffffffff


	//   ....[9]....
        /*0100*/ 	.word	0xffffffff


	//----- nvinfo : EIATTR_COOP_GROUP_INSTR_OFFSETS
	.align		4
.L_1921:
        /*0104*/ 	.byte	0x04, 0x28
        /*0106*/ 	.short	(.L_1923 - .L_1922)


	//   ....[0]....
.L_1922:
        /*0108*/ 	.word	0x00000a90


	//   ....[1]....
        /*010c*/ 	.word	0x00000ab0


	//   ....[2]....
        /*0110*/ 	.word	0x00000ad0


	//   ....[3]....
        /*0114*/ 	.word	0x00000af0


	//   ....[4]....
        /*0118*/ 	.word	0x00000b20


	//   ....[5]....
        /*011c*/ 	.word	0x00001010


	//   ....[6]....
        /*0120*/ 	.word	0x00001050


	//   ....[7]....
        /*0124*/ 	.word	0x000010a0


	//   ....[8]....
        /*0128*/ 	.word	0x000010c0


	//   ....[9]....
        /*012c*/ 	.word	0x000010e0


	//----- nvinfo : EIATTR_EXIT_INSTR_OFFSETS
	.align		4
.L_1923:
        /*0130*/ 	.byte	0x04, 0x1c
        /*0132*/ 	.short	(.L_1925 - .L_1924)


	//   ....[0]....
.L_1924:
        /*0134*/ 	.word	0x00001470


	//   ....[1]....
        /*0138*/ 	.word	0x00001c10


	//----- nvinfo : EIATTR_CRS_STACK_SIZE
	.align		4
.L_1925:
        /*013c*/ 	.byte	0x04, 0x1e
        /*013e*/ 	.short	(.L_1927 - .L_1926)
.L_1926:
        /*0140*/ 	.word	0x00000000
.L_1927:


//--------------------- .nv.info._ZN4vllm15rms_norm_kernelIfLi1ELi2EEEvPT_PKS1_lllllS4_fii --------------------------
	.section	.nv.info._ZN4vllm15rms_norm_kernelIfLi1ELi2EEEvPT_PKS1_lllllS4_fii,"",@"SHT_CUDA_INFO"
	.sectionflags	@""
	.align	4


	//----- nvinfo : EIATTR_CUDA_API_VERSION
	.align		4
        /*0000*/ 	.byte	0x04, 0x37
        /*0002*/ 	.short	(.L_1929 - .L_1928)
.L_1928:
        /*0004*/ 	.word	0x00000082


	//----- nvinfo : EIATTR_SW2861232_WAR
	.align		4
.L_1929:
        /*0008*/ 	.byte	0x01, 0x35
	.zero		2


	//----- nvinfo : EIATTR_PARAM_CBANK
	.align		4
        /*000c*/ 	.byte	0x04, 0x0a
        /*000e*/ 	.short	(.L_1931 - .L_1930)
	.align		4
.L_1930:
        /*0010*/ 	.word	index@(.nv.constant0._ZN4vllm15rms_norm_kernelIfLi1ELi2EEEvPT_PKS1_lllllS4_fii)
        /*0014*/ 	.short	0x0160
        /*0016*/ 	.short	0x004c


	//----- nvinfo : EIATTR_CBANK_PARAM_SIZE
	.align		4
.L_1931:
        /*0018*/ 	.byte	0x03, 0x19
        /*001a*/ 	.short	0x004c


	//----- nvinfo : EIATTR_KPARAM_INFO
	.align		4
        /*001c*/ 	.byte	0x04, 0x17
        /*001e*/ 	.short	(.L_1933 - .L_1932)
.L_1932:
        /*0020*/ 	.word	0x00000000
        /*0024*/ 	.short	0x000a
        /*0026*/ 	.short	0x0048
        /*0028*/ 	.byte	0x00, 0xf0, 0x11, 0x00


	//----- nvinfo : EIATTR_KPARAM_INFO
	.align		4
.L_1933:
        /*002c*/ 	.byte	0x04, 0x17
        /*002e*/ 	.short	(.L_1935 - .L_1934)
.L_1934:
        /*0030*/ 	.word	0x00000000
        /*0034*/ 	.short	0x0009
        /*0036*/ 	.short	0x0044
        /*0038*/ 	.byte	0x00, 0xf0, 0x11, 0x00


	//----- nvinfo : EIATTR_KPARAM_INFO
	.align		4
.L_1935:
        /*003c*/ 	.byte	0x04, 0x17
        /*003e*/ 	.short	(.L_1937 - .L_1936)
.L_1936:
        /*0040*/ 	.word	0x00000000
        /*0044*/ 	.short	0x0008
        /*0046*/ 	.short	0x0040
        /*0048*/ 	.byte	0x00, 0xf0, 0x11, 0x00


	//----- nvinfo : EIATTR_KPARAM_INFO
	.align		4
.L_1937:
        /*004c*/ 	.byte	0x04, 0x17
        /*004e*/ 	.short	(.L_1939 - .L_1938)
.L_1938:
        /*0050*/ 	.word	0x00000000
        /*0054*/ 	.short	0x0007
        /*0056*/ 	.short	0x0038
        /*0058*/ 	.byte	0x00, 0xf0, 0x21, 0x00


	//----- nvinfo : EIATTR_KPARAM_INFO
	.align		4
.L_1939:
        /*005c*/ 	.byte	0x04, 0x17
        /*005e*/ 	.short	(.L_1941 - .L_1940)
.L_1940:
        /*0060*/ 	.word	0x00000000
        /*0064*/ 	.short	0x0006
        /*0066*/ 	.short	0x0030
        /*0068*/ 	.byte	0x00, 0xf0, 0x21, 0x00


	//----- nvinfo : EIATTR_KPARAM_INFO
	.align		4
.L_1941:
        /*006c*/ 	.byte	0x04, 0x17
        /*006e*/ 	.short	(.L_1943 - .L_1942)
.L_1942:
        /*0070*/ 	.word	0x00000000
        /*0074*/ 	.short	0x0005
        /*0076*/ 	.short	0x0028
        /*0078*/ 	.byte	0x00, 0xf0, 0x21, 0x00


	//----- nvinfo : EIATTR_KPARAM_INFO
	.align		4
.L_1943:
        /*007c*/ 	.byte	0x04, 0x17
        /*007e*/ 	.short	(.L_1945 - .L_1944)
.L_1944:
        /*0080*/ 	.word	0x00000000
        /*0084*/ 	.short	0x0004
        /*0086*/ 	.short	0x0020
        /*0088*/ 	.byte	0x00, 0xf0, 0x21, 0x00


	//----- nvinfo : EIATTR_KPARAM_INFO
	.align		4
.L_1945:
        /*008c*/ 	.byte	0x04, 0x17
        /*008e*/ 	.short	(.L_1947 - .L_1946)
.L_1946:
        /*0090*/ 	.word	0x00000000
        /*0094*/ 	.short	0x0003
        /*0096*/ 	.short	0x0018
        /*0098*/ 	.byte	0x00, 0xf0, 0x21, 0x00


	//----- nvinfo : EIATTR_KPARAM_INFO
	.align		4
.L_1947:
        /*009c*/ 	.byte	0x04, 0x17
        /*009e*/ 	.short	(.L_1949 - .L_1948)
.L_1948:
        /*00a0*/ 	.word	0x00000000
        /*00a4*/ 	.short	0x0002
        /*00a6*/ 	.short	0x0010
        /*00a8*/ 	.byte	0x00, 0xf0, 0x21, 0x00


	//----- nvinfo : EIATTR_KPARAM_INFO
	.align		4
.L_1949:
        /*00ac*/ 	.byte	0x04, 0x17
        /*00ae*/ 	.short	(.L_1951 - .L_1950)
.L_1950:
        /*00b0*/ 	.word	0x00000000
        /*00b4*/ 	.short	0x0001
        /*00b6*/ 	.short	0x0008
        /*00b8*/ 	.byte	0x00, 0xf0, 0x21, 0x00


	//----- nvinfo : EIATTR_KPARAM_INFO
	.align		4
.L_1951:
        /*00bc*/ 	.byte	0x04, 0x17
        /*00be*/ 	.short	(.L_1953 - .L_1952)
.L_1952:
        /*00c0*/ 	.word	0x00000000
        /*00c4*/ 	.short	0x0000
        /*00c6*/ 	.short	0x0000
        /*00c8*/ 	.byte	0x00, 0xf0, 0x21, 0x00


	//----- nvinfo : EIATTR_MAXREG_COUNT
	.align		4
.L_1953:
        /*00cc*/ 	.byte	0x03, 0x1b
        /*00ce*/ 	.short	0x00ff


	//----- nvinfo : EIATTR_NUM_BARRIERS
	.align		4
        /*00d0*/ 	.byte	0x02, 0x4c
        /*00d2*/ 	.byte	0x01
	.zero		1


	//----- nvinfo : EIATTR_MERCURY_ISA_VERSION
	.align		4
        /*00d4*/ 	.byte	0x03, 0x5f
        /*00d6*/ 	.short	0x0000


	//----- nvinfo : EIATTR_COOP_GROUP_MASK_REGIDS
	.align		4
        /*00d8*/ 	.byte	0x04, 0x29
        /*00da*/ 	.short	(.L_1955 - .L_1954)


	//   ....[0]....
.L_1954:
        /*00dc*/ 	.word	0xffffffff


	//   ....[1]....
        /*00e0*/ 	.word	0xffffffff


	//   ....[2]....
        /*00e4*/ 	.word	0xffffffff


	//   ....[3]....
        /*00e8*/ 	.word	0xffffffff


	//   ....[4]....
        /*00ec*/ 	.word	0xffffffff


	//   ....[5]....
        /*00f0*/ 	.word	0xffffffff


	//   ....[6]....
        /*00f4*/ 	.word	0xffffffff


	//   ....[7]....
        /*00f8*/ 	.word	0xffffffff


	//   ....[8]....
        /*00fc*/ 	.word	0xffffffff


	//   ....[9]....
        /*0100*/ 	.word	0xffffffff


	//----- nvinfo : EIATTR_COOP_GROUP_INSTR_OFFSETS
	.align		4
.L_1955:
        /*0104*/ 	.byte	0x04, 0x28
        /*0106*/ 	.short	(.L_1957 - .L_1956)


	//   ....[0]....
.L_1956:
        /*0108*/ 	.word	0x000014f0


	//   ....[1]....
        /*010c*/ 	.word	0x00001520


	//   ....[2]....
        /*0110*/ 	.word	0x00001540


	//   ....[3]....
        /*0114*/ 	.word	0x00001560


	//   ....[4]....
        /*0118*/ 	.word	0x00001590


	//   ....[5]....
        /*011c*/ 	.word	0x00001a80


	//   ....[6]....
        /*0120*/ 	.word	0x00001ac0


	//   ....[7]....
        /*0124*/ 	.word	0x00001b10


	//   ....[8]....
        /*0128*/ 	.word	0x00001b30


	//   ....[9]....
        /*012c*/ 	.word	0x00001b50


	//----- nvinfo : EIATTR_EXIT_INSTR_OFFSETS
	.align		4
.L_1957:
        /*0130*/ 	.byte	0x04, 0x1c
        /*0132*/ 	.short	(.L_1959 - .L_1958)


	//   ....[0]....
.L_1958:
        /*0134*/ 	.word	0x00001eb0


	//   ....[1]....
        /*0138*/ 	.word	0x00002010


	//----- nvinfo : EIATTR_CRS_STACK_SIZE
	.align		4
.L_1959:
        /*013c*/ 	.byte	0x04, 0x1e
        /*013e*/ 	.short	(.L_1961 - .L_1960)
.L_1960:
        /*0140*/ 	.word	0x00000000
.L_1961:


//--------------------- .nv.info._ZN4vllm15rms_norm_kernelIfLi2ELi2EEEvPT_PKS1_lllllS4_fii --------------------------
	.section	.nv.info._ZN4vllm15rms_norm_kernelIfLi2ELi2EEEvPT_PKS1_lllllS4_fii,"",@"SHT_CUDA_INFO"
	.sectionflags	@""
	.align	4


	//----- nvinfo : EIATTR_CUDA_API_VERSION
	.align		4
        /*0000*/ 	.byte	0x04, 0x37
        /*0002*/ 	.short	(.L_1963 - .L_1962)
.L_1962:
        /*0004*/ 	.word	0x00000082


	//----- nvinfo : EIATTR_SW2861232_WAR
	.align		4
.L_1963:
        /*0008*/ 	.byte	0x01, 0x35
	.zero		2


	//----- nvinfo : EIATTR_PARAM_CBANK
	.align		4
        /*000c*/ 	.byte	0x04, 0x0a
        /*000e*/ 	.short	(.L_1965 - .L_1964)
	.align		4
.L_1964:
        /*0010*/ 	.word	index@(.nv.constant0._ZN4vllm15rms_norm_kernelIfLi2ELi2EEEvPT_PKS1_lllllS4_fii)
        /*0014*/ 	.short	0x0160
        /*0016*/ 	.short	0x004c


	//----- nvinfo : EIATTR_CBANK_PARAM_SIZE
	.align		4
.L_1965:
        /*0018*/ 	.byte	0x03, 0x19
        /*001a*/ 	.short	0x004c


	//----- nvinfo : EIATTR_KPARAM_INFO
	.align		4
        /*001c*/ 	.byte	0x04, 0x17
        /*001e*/ 	.short	(.L_1967 - .L_1966)
.L_1966:
        /*0020*/ 	.word	0x00000000
        /*0024*/ 	.short	0x000a
        /*0026*/ 	.short	0x0048
        /*0028*/ 	.byte	0x00, 0xf0, 0x11, 0x00


	//----- nvinfo : EIATTR_KPARAM_INFO
	.align		4
.L_1967:
        /*002c*/ 	.byte	0x04, 0x17
        /*002e*/ 	.short	(.L_1969 - .L_1968)
.L_1968:
        /*0030*/ 	.word	0x00000000
        /*0034*/ 	.short	0x0009
        /*0036*/ 	.short	0x0044
        /*0038*/ 	.byte	0x00, 0xf0, 0x11, 0x00


	//----- nvinfo : EIATTR_KPARAM_INFO
	.align		4
.L_1969:
        /*003c*/ 	.byte	0x04, 0x17
        /*003e*/ 	.short	(.L_1971 - .L_1970)
.L_1970:
        /*0040*/ 	.word	0x00000000
        /*0044*/ 	.short	0x0008
        /*0046*/ 	.short	0x0040
        /*0048*/ 	.byte	0x00, 0xf0, 0x11, 0x00


	//----- nvinfo : EIATTR_KPARAM_INFO
	.align		4
.L_1971:
        /*004c*/ 	.byte	0x04, 0x17
        /*004e*/ 	.short	(.L_1973 - .L_1972)
.L_1972:
        /*0050*/ 	.word	0x00000000
        /*0054*/ 	.short	0x0007
        /*0056*/ 	.short	0x0038
        /*0058*/ 	.byte	0x00, 0xf0, 0x21, 0x00


	//----- nvinfo : EIATTR_KPARAM_INFO
	.align		4
.L_1973:
        /*005c*/ 	.byte	0x04, 0x17
        /*005e*/ 	.short	(.L_1975 - .L_1974)
.L_1974:
        /*0060*/ 	.word	0x00000000
        /*0064*/ 	.short	0x0006
        /*0066*/ 	.short	0x0030
        /*0068*/ 	.byte	0x00, 0xf0, 0x21, 0x00


	//----- nvinfo : EIATTR_KPARAM_INFO
	.align		4
.L_1975:
        /*006c*/ 	.byte	0x04, 0x17
        /*006e*/ 	.short	(.L_1977 - .L_1976)
.L_1976:
        /*0070*/ 	.word	0x00000000
        /*0074*/ 	.short	0x0005
        /*0076*/ 	.short	0x0028
        /*0078*/ 	.byte	0x00, 0xf0, 0x21, 0x00


	//----- nvinfo : EIATTR_KPARAM_INFO
	.align		4
.L_1977:
        /*007c*/ 	.byte	0x04, 0x17
        /*007e*/ 	.short	(.L_1979 - .L_1978)
.L_1978:
        /*0080*/ 	.word	0x00000000
        /*0084*/ 	.short	0x0004
        /*0086*/ 	.short	0x0020
        /*0088*/ 	.byte	0x00, 0xf0, 0x21, 0x00


	//----- nvinfo : EIATTR_KPARAM_INFO
	.align		4
.L_1979:
        /*008c*/ 	.byte	0x04, 0x17
        /*008e*/ 	.short	(.L_1981 - .L_1980)
.L_1980:
        /*0090*/ 	.word	0x00000000
        /*0094*/ 	.short	0x0003
        /*0096*/ 	.short	0x0018
        /*0098*/ 	.byte	0x00, 0xf0, 0x21, 0x00


	//----- nvinfo : EIATTR_KPARAM_INFO
	.align		4
.L_1981:
        /*009c*/ 	.byte	0x04, 0x17
        /*009e*/ 	.short	(.L_1983 - .L_1982)
.L_1982:
        /*00a0*/ 	.word	0x00000000
        /*00a4*/ 	.short	0x0002
        /*00a6*/ 	.short	0x0010
        /*00a8*/ 	.byte	0x00, 0xf0, 0x21, 0x00


	//----- nvinfo : EIATTR_KPARAM_INFO
	.align		4
.L_1983:
        /*00ac*/ 	.byte	0x04, 0x17
        /*00ae*/ 	.short	(.L_1985 - .L_1984)
.L_1984:
        /*00b0*/ 	.word	0x00000000
        /*00b4*/ 	.short	0x0001
        /*00b6*/ 	.short	0x0008
        /*00b8*/ 	.byte	0x00, 0xf0, 0x21, 0x00


	//----- nvinfo : EIATTR_KPARAM_INFO
	.align		4
.L_1985:
        /*00bc*/ 	.byte	0x04, 0x17
        /*00be*/ 	.short	(.L_1987 - .L_1986)
.L_1986:
        /*00c0*/ 	.word	0x00000000
        /*00c4*/ 	.short	0x0000
        /*00c6*/ 	.short	0x0000
        /*00c8*/ 	.byte	0x00, 0xf0, 0x21, 0x00


	//----- nvinfo : EIATTR_MAXREG_COUNT
	.align		4
.L_1987:
        /*00cc*/ 	.byte	0x03, 0x1b
        /*00ce*/ 	.short	0x00ff


	//----- nvinfo : EIATTR_NUM_BARRIERS
	.align		4
        /*00d0*/ 	.byte	0x02, 0x4c
        /*00d2*/ 	.byte	0x01
	.zero		1


	//----- nvinfo : EIATTR_MERCURY_ISA_VERSION
	.align		4
        /*00d4*/ 	.byte	0x03, 0x5f
        /*00d6*/ 	.short	0x0000


	//----- nvinfo : EIATTR_COOP_GROUP_MASK_REGIDS
	.align		4
        /*00d8*/ 	.byte	0x04, 0x29
        /*00da*/ 	.short	(.L_1989 - .L_1988)


	//   ....[0]....
.L_1988:
        /*00dc*/ 	.word	0xffffffff


	//   ....[1]....
        /*00e0*/ 	.word	0xffffffff


	//   ....[2]....
        /*00e4*/ 	.word	0xffffffff


	//   ....[3]....
        /*00e8*/ 	.word	0xffffffff


	//   ....[4]....
        /*00ec*/ 	.word	0xffffffff


	//   ....[5]....
        /*00f0*/ 	.word	0xffffffff


	//   ....[6]....
        /*00f4*/ 	.word	0xffffffff


	//   ....[7]....
        /*00f8*/ 	.word	0xffffffff


	//   ....[8]....
        /*00fc*/ 	.word	0xffffffff


	//   ....[9]....
        /*0100*/ 	.word	0xffffffff


	//----- nvinfo : EIATTR_COOP_GROUP_INSTR_OFFSETS
	.align		4
.L_1989:
        /*0104*/ 	.byte	0x04, 0x28
        /*0106*/ 	.short	(.L_1991 - .L_1990)


	//   ....[0]....
.L_1990:
        /*0108*/ 	.word	0x00001500


	//   ....[1]....
        /*010c*/ 	.word	0x00001530


	//   ....[2]....
        /*0110*/ 	.word	0x00001550


	//   ....[3]....
        /*0114*/ 	.word	0x00001570


	//   ....[4]....
        /*0118*/ 	.word	0x000015a0


	//   ....[5]....
        /*011c*/ 	.word	0x00001a90


	//   ....[6]....
        /*0120*/ 	.word	0x00001ad0


	//   ....[7]....
        /*0124*/ 	.word	0x00001b20


	//   ....[8]....
        /*0128*/ 	.word	0x00001b40


	//   ....[9]....
        /*012c*/ 	.word	0x00001b60


	//----- nvinfo : EIATTR_EXIT_INSTR_OFFSETS
	.align		4
.L_1991:
        /*0130*/ 	.byte	0x04, 0x1c
        /*0132*/ 	.short	(.L_1993 - .L_1992)


	//   ....[0]....
.L_1992:
        /*0134*/ 	.word	0x00001ef0


	//   ....[1]....
        /*0138*/ 	.word	0x00002020


	//----- nvinfo : EIATTR_CRS_STACK_SIZE
	.align		4
.L_1993:
        /*013c*/ 	.byte	0x04, 0x1e
        /*013e*/ 	.short	(.L_1995 - .L_1994)
.L_1994:
        /*0140*/ 	.word	0x00000000
.L_1995:


//--------------------- .nv.info._ZN4vllm15rms_norm_kernelIfLi4ELi2EEEvPT_PKS1_lllllS4_fii --------------------------
	.section	.nv.info._ZN4vllm15rms_norm_kernelIfLi4ELi2EEEvPT_PKS1_lllllS4_fii,"",@"SHT_CUDA_INFO"
	.sectionflags	@""
	.align	4


	//----- nvinfo : EIATTR_CUDA_API_VERSION
	.align		4
        /*0000*/ 	.byte	0x04, 0x37
        /*0002*/ 	.short	(.L_1997 - .L_1996)
.L_1996:
        /*0004*/ 	.word	0x00000082


	//----- nvinfo : EIATTR_SW2861232_WAR
	.align		4
.L_1997:
        /*0008*/ 	.byte	0x01, 0x35
	.zero		2


	//----- nvinfo : EIATTR_PARAM_CBANK
	.align		4
        /*000c*/ 	.byte	0x04, 0x0a
        /*000e*/ 	.short	(.L_1999 - .L_1998)
	.align		4
.L_1998:
        /*0010*/ 	.word	index@(.nv.constant0._ZN4vllm15rms_norm_kernelIfLi4ELi2EEEvPT_PKS1_lllllS4_fii)
        /*0014*/ 	.short	0x0160
        /*0016*/ 	.short	0x004c


	//----- nvinfo : EIATTR_CBANK_PARAM_SIZE
	.align		4
.L_1999:
        /*0018*/ 	.byte	0x03, 0x19
        /*001a*/ 	.short	0x004c


	//----- nvinfo : EIATTR_KPARAM_INFO
	.align		4
        /*001c*/ 	.byte	0x04, 0x17
        /*001e*/ 	.short	(.L_2001 - .L_2000)
.L_2000:
        /*0020*/ 	.word	0x00000000
        /*0024*/ 	.short	0x000a
        /*0026*/ 	.short	0x0048
        /*0028*/ 	.byte	0x00, 0xf0, 0x11, 0x00


	//----- nvinfo : EIATTR_KPARAM_INFO
	.align		4
.L_2001:
        /*002c*/ 	.byte	0x04, 0x17
        /*002e*/ 	.short	(.L_2003 - .L_2002)
.L_2002:
        /*0030*/ 	.word	0x00000000
        /*0034*/ 	.short	0x0009
        /*0036*/ 	.short	0x0044
        /*0038*/ 	.byte	0x00, 0xf0, 0x11, 0x00


	//----- nvinfo : EIATTR_KPARAM_INFO
	.align		4
.L_2003:
        /*003c*/ 	.byte	0x04, 0x17
        /*003e*/ 	.short	(.L_2005 - .L_2004)
.L_2004:
        /*0040*/ 	.word	0x00000000
        /*0044*/ 	.short	0x0008
        /*0046*/ 	.short	0x0040
        /*0048*/ 	.byte	0x00, 0xf0, 0x11, 0x00


	//----- nvinfo : EIATTR_KPARAM_INFO
	.align		4
.L_2005:
        /*004c*/ 	.byte	0x04, 0x17
        /*004e*/ 	.short	(.L_2007 - .L_2006)
.L_2006:
        /*0050*/ 	.word	0x00000000
        /*0054*/ 	.short	0x0007
        /*0056*/ 	.short	0x0038
        /*0058*/ 	.byte	0x00, 0xf0, 0x21, 0x00


	//----- nvinfo : EIATTR_KPARAM_INFO
	.align		4
.L_2007:
        /*005c*/ 	.byte	0x04, 0x17
        /*005e*/ 	.short	(.L_2009 - .L_2008)
.L_2008:
        /*0060*/ 	.word	0x00000000
        /*0064*/ 	.short	0x0006
        /*0066*/ 	.short	0x0030
        /*0068*/ 	.byte	0x00, 0xf0, 0x21, 0x00


	//----- nvinfo : EIATTR_KPARAM_INFO
	.align		4
.L_2009:
        /*006c*/ 	.byte	0x04, 0x17
        /*006e*/ 	.short	(.L_2011 - .L_2010)
.L_2010:
        /*0070*/ 	.word	0x00000000
        /*0074*/ 	.short	0x0005
        /*0076*/ 	.short	0x0028
        /*0078*/ 	.byte	0x00, 0xf0, 0x21, 0x00


	//----- nvinfo : EIATTR_KPARAM_INFO
	.align		4
.L_2011:
        /*007c*/ 	.byte	0x04, 0x17
        /*007e*/ 	.short	(.L_2013 - .L_2012)
.L_2012:
        /*0080*/ 	.word	0x00000000
        /*0084*/ 	.short	0x0004
        /*0086*/ 	.short	0x0020
        /*0088*/ 	.byte	0x00, 0xf0, 0x21, 0x00


	//----- nvinfo : EIATTR_KPARAM_INFO
	.align		4
.L_2013:
        /*008c*/ 	.byte	0x04, 0x17
        /*008e*/ 	.short	(.L_2015 - .L_2014)
.L_2014:
        /*0090*/ 	.word	0x00000000
        /*0094*/ 	.short	0x0003
        /*0096*/ 	.short	0x0018
        /*0098*/ 	.byte	0x00, 0xf0, 0x21, 0x00


	//----- nvinfo : EIATTR_KPARAM_INFO
	.align		4
.L_2015:
        /*009c*/ 	.byte	0x04, 0x17
        /*009e*/ 	.short	(.L_2017 - .L_2016)
.L_2016:
        /*00a0*/ 	.word	0x00000000
        /*00a4*/ 	.short	0x0002
        /*00a6*/ 	.short	0x0010
        /*00a8*/ 	.byte	0x00, 0xf0, 0x21, 0x00


	//----- nvinfo : EIATTR_KPARAM_INFO
	.align		4
.L_2017:
        /*00ac*/ 	.byte	0x04, 0x17
        /*00ae*/ 	.short	(.L_2019 - .L_2018)
.L_2018:
        /*00b0*/ 	.word	0x00000000
        /*00b4*/ 	.short	0x0001
        /*00b6*/ 	.short	0x0008
        /*00b8*/ 	.byte	0x00, 0xf0, 0x21, 0x00


	//----- nvinfo : EIATTR_KPARAM_INFO
	.align		4
.L_2019:
        /*00bc*/ 	.byte	0x04, 0x17
        /*00be*/ 	.short	(.L_2021 - .L_2020)
.L_2020:
        /*00c0*/ 	.word	0x00000000
        /*00c4*/ 	.short	0x0000
        /*00c6*/ 	.short	0x0000
        /*00c8*/ 	.byte	0x00, 0xf0, 0x21, 0x00


	//----- nvinfo : EIATTR_MAXREG_COUNT
	.align		4
.L_2021:
        /*00cc*/ 	.byte	0x03, 0x1b
        /*00ce*/ 	.short	0x00ff


	//----- nvinfo : EIATTR_NUM_BARRIERS
	.align		4
        /*00d0*/ 	.byte	0x02, 0x4c
        /*00d2*/ 	.byte	0x01
	.zero		1


	//----- nvinfo : EIATTR_MERCURY_ISA_VERSION
	.align		4
        /*00d4*/ 	.byte	0x03, 0x5f
        /*00d6*/ 	.short	0x0000


	//----- nvinfo : EIATTR_COOP_GROUP_MASK_REGIDS
	.align		4
        /*00d8*/ 	.byte	0x04, 0x29
        /*00da*/ 	.short	(.L_2023 - .L_2022)


	//   ....[0]....
.L_2022:
        /*00dc*/ 	.word	0xffffffff


	//   ....[1]....
        /*00e0*/ 	.word	0xffffffff


	//   ....[2]....
        /*00e4*/ 	.word	0xffffffff


	//   ....[3]....
        /*00e8*/ 	.word	0xffffffff


	//   ....[4]....
        /*00ec*/ 	.word	0xffffffff


	//   ....[5]....
        /*00f0*/ 	.word	0xffffffff


	//   ....[6]....
        /*00f4*/ 	.word	0xffffffff


	//   ....[7]....
        /*00f8*/ 	.word	0xffffffff


	//   ....[8]....
        /*00fc*/ 	.word	0xffffffff


	//   ....[9]....
        /*0100*/ 	.word	0xffffffff


	//----- nvinfo : EIATTR_COOP_GROUP_INSTR_OFFSETS
	.align		4
.L_2023:
        /*0104*/ 	.byte	0x04, 0x28
        /*0106*/ 	.short	(.L_2025 - .L_2024)


	//   ....[0]....
.L_2024:
        /*0108*/ 	.word	0x00001700


	//   ....[1]....
        /*010c*/ 	.word	0x00001720


	//   ....[2]....
        /*0110*/ 	.word	0x00001740


	//   ....[3]....
        /*0114*/ 	.word	0x00001760


	//   ....[4]....
        /*0118*/ 	.word	0x00001790


	//   ....[5]....
        /*011c*/ 	.word	0x00001c80


	//   ....[6]....
        /*0120*/ 	.word	0x00001cc0


	//   ....[7]....
        /*0124*/ 	.word	0x00001d10


	//   ....[8]....
        /*0128*/ 	.word	0x00001d30


	//   ....[9]....
        /*012c*/ 	.word	0x00001d50


	//----- nvinfo : EIATTR_EXIT_INSTR_OFFSETS
	.align		4
.L_2025:
        /*0130*/ 	.byte	0x04, 0x1c
        /*0132*/ 	.short	(.L_2027 - .L_2026)


	//   ....[0]....
.L_2026:
        /*0134*/ 	.word	0x000020e0


	//   ....[1]....
        /*0138*/ 	.word	0x00002250


	//----- nvinfo : EIATTR_CRS_STACK_SIZE
	.align		4
.L_2027:
        /*013c*/ 	.byte	0x04, 0x1e
        /*013e*/ 	.short	(.L_2029 - .L_2028)
.L_2028:
        /*0140*/ 	.word	0x00000000
.L_2029:


//--------------------- .nv.info._ZN4vllm15rms_norm_kernelIfLi8ELi2EEEvPT_PKS1_lllllS4_fii --------------------------
	.section	.nv.info._ZN4vllm15rms_norm_kernelIfLi8ELi2EEEvPT_PKS1_lllllS4_fii,"",@"SHT_CUDA_INFO"
	.sectionflags	@""
	.align	4


	//----- nvinfo : EIATTR_CUDA_API_VERSION
	.align		4
        /*0000*/ 	.byte	0x04, 0x37
        /*0002*/ 	.short	(.L_2031 - .L_2030)
.L_2030:
        /*0004*/ 	.word	0x00000082


	//----- nvinfo : EIATTR_SW2861232_WAR
	.align		4
.L_2031:
        /*0008*/ 	.byte	0x01, 0x35
	.zero		2


	//----- nvinfo : EIATTR_PARAM_CBANK
	.align		4
        /*000c*/ 	.byte	0x04, 0x0a
        /*000e*/ 	.short	(.L_2033 - .L_2032)
	.align		4
.L_2032:
        /*0010*/ 	.word	index@(.nv.constant0._ZN4vllm15rms_norm_kernelIfLi8ELi2EEEvPT_PKS1_lllllS4_fii)
        /*0014*/ 	.short	0x0160
        /*0016*/ 	.short	0x004c


	//----- nvinfo : EIATTR_CBANK_PARAM_SIZE
	.align		4
.L_2033:
        /*0018*/ 	.byte	0x03, 0x19
        /*001a*/ 	.short	0x004c


	//----- nvinfo : EIATTR_KPARAM_INFO
	.align		4
        /*001c*/ 	.byte	0x04, 0x17
        /*001e*/ 	.short	(.L_2035 - .L_2034)
.L_2034:
        /*0020*/ 	.word	0x00000000
        /*0024*/ 	.short	0x000a
        /*0026*/ 	.short	0x0048
        /*0028*/ 	.byte	0x00, 0xf0, 0x11, 0x00


	//----- nvinfo : EIATTR_KPARAM_INFO
	.align		4
.L_2035:
        /*002c*/ 	.byte	0x04, 0x17
        /*002e*/ 	.short	(.L_2037 - .L_2036)
.L_2036:
        /*0030*/ 	.word	0x00000000
        /*0034*/ 	.short	0x0009
        /*0036*/ 	.short	0x0044
        /*0038*/ 	.byte	0x00, 0xf0, 0x11, 0x00


	//----- nvinfo : EIATTR_KPARAM_INFO
	.align		4
.L_2037:
        /*003c*/ 	.byte	0x04, 0x17
        /*003e*/ 	.short	(.L_2039 - .L_2038)
.L_2038:
        /*0040*/ 	.word	0x00000000
        /*0044*/ 	.short	0x0008
        /*0046*/ 	.short	0x0040
        /*0048*/ 	.byte	0x00, 0xf0, 0x11, 0x00


	//----- nvinfo : EIATTR_KPARAM_INFO
	.align		4
.L_2039:
        /*004c*/ 	.byte	0x04, 0x17
        /*004e*/ 	.short	(.L_2041 - .L_2040)
.L_2040:
        /*0050*/ 	.word	0x00000000
        /*0054*/ 	.short	0x0007
        /*0056*/ 	.short	0x0038
        /*0058*/ 	.byte	0x00, 0xf0, 0x21, 0x00


	//----- nvinfo : EIATTR_KPARAM_INFO
	.align		4
.L_2041:
        /*005c*/ 	.byte	0x04, 0x17
        /*005e*/ 	.short	(.L_2043 - .L_2042)
.L_2042:
        /*0060*/ 	.word	0x00000000
        /*0064*/ 	.short	0x0006
        /*0066*/ 	.short	0x0030
        /*0068*/ 	.byte	0x00, 0xf0, 0x21, 0x00


	//----- nvinfo : EIATTR_KPARAM_INFO
	.align		4
.L_2043:
        /*006c*/ 	.byte	0x04, 0x17
        /*006e*/ 	.short	(.L_2045 - .L_2044)
.L_2044:
        /*0070*/ 	.word	0x00000000
        /*0074*/ 	.short	0x0005
        /*0076*/ 	.short	0x0028
        /*0078*/ 	.byte	0x00, 0xf0, 0x21, 0x00


	//----- nvinfo : EIATTR_KPARAM_INFO
	.align		4
.L_2045:
        /*007c*/ 	.byte	0x04, 0x17
        /*007e*/ 	.short	(.L_2047 - .L_2046)
.L_2046:
        /*0080*/ 	.word	0x00000000
        /*0084*/ 	.short	0x0004
        /*0086*/ 	.short	0x0020
        /*0088*/ 	.byte	0x00, 0xf0, 0x21, 0x00


	//----- nvinfo : EIATTR_KPARAM_INFO
	.align		4
.L_2047:
        /*008c*/ 	.byte	0x04, 0x17
        /*008e*/ 	.short	(.L_2049 - .L_2048)
.L_2048:
        /*0090*/ 	.word	0x00000000
        /*0094*/ 	.short	0x0003
        /*0096*/ 	.short	0x0018
        /*0098*/ 	.byte	0x00, 0xf0, 0x21, 0x00


	//----- nvinfo : EIATTR_KPARAM_INFO
	.align		4
.L_2049:
        /*009c*/ 	.byte	0x04, 0x17
        /*009e*/ 	.short	(.L_2051 - .L_2050)
.L_2050:
        /*00a0*/ 	.word	0x00000000
        /*00a4*/ 	.short	0x0002
        /*00a6*/ 	.short	0x0010
        /*00a8*/ 	.byte	0x00, 0xf0, 0x21, 0x00


	//----- nvinfo : EIATTR_KPARAM_INFO
	.align		4
.L_2051:
        /*00ac*/ 	.byte	0x04, 0x17
        /*00ae*/ 	.short	(.L_2053 - .L_2052)
.L_2052:
        /*00b0*/ 	.word	0x00000000
        /*00b4*/ 	.short	0x0001
        /*00b6*/ 	.short	0x0008
        /*00b8*/ 	.byte	0x00, 0xf0, 0x21, 0x00


	//----- nvinfo : EIATTR_KPARAM_INFO
	.align		4
.L_2053:
        /*00bc*/ 	.byte	0x04, 0x17
        /*00be*/ 	.short	(.L_2055 - .L_2054)
.L_2054:
        /*00c0*/ 	.word	0x00000000
        /*00c4*/ 	.short	0x0000
        /*00c6*/ 	.short	0x0000
        /*00c8*/ 	.byte	0x00, 0xf0, 0x21, 0x00


	//----- nvinfo : EIATTR_MAXREG_COUNT
	.align		4
.L_2055:
        /*00cc*/ 	.byte	0x03, 0x1b
        /*00ce*/ 	.short	0x00ff


	//----- nvinfo : EIATTR_NUM_BARRIERS
	.align		4
        /*00d0*/ 	.byte	0x02, 0x4c
        /*00d2*/ 	.byte	0x01
	.zero		1


	//----- nvinfo : EIATTR_MERCURY_ISA_VERSION
	.align		4
        /*00d4*/ 	.byte	0x03, 0x5f
        /*00d6*/ 	.short	0x0000


	//----- nvinfo : EIATTR_COOP_GROUP_MASK_REGIDS
	.align		4
        /*00d8*/ 	.byte	0x04, 0x29
        /*00da*/ 	.short	(.L_2057 - .L_2056)


	//   ....[0]....
.L_2056:
        /*00dc*/ 	.word	0xffffffff


	//   ....[1]....
        /*00e0*/ 	.word	0xffffffff


	//   ....[2]....
        /*00e4*/ 	.word	0xffffffff


	//   ....[3]....
        /*00e8*/ 	.word	0xffffffff


	//   ....[4]....
        /*00ec*/ 	.word	0xffffffff


	//   ....[5]....
        /*00f0*/ 	.word	0xffffffff


	//   ....[6]....
        /*00f4*/ 	.word	0xffffffff


	//   ....[7]....
        /*00f8*/ 	.word	0xffffffff


	//   ....[8]....
        /*00fc*/ 	.word	0xffffffff


	//   ....[9]....
        /*0100*/ 	.word	0xffffffff


	//----- nvinfo : EIATTR_COOP_GROUP_INSTR_OFFSETS
	.align		4
.L_2057:
        /*0104*/ 	.byte	0x04, 0x28
        /*0106*/ 	.short	(.L_2059 - .L_2058)


	//   ....[0]....
.L_2058:
        /*0108*/ 	.word	0x00001b30


	//   ....[1]....
        /*010c*/ 	.word	0x00001b50


	//   ....[2]....
        /*0110*/ 	.word	0x00001b70


	//   ....[3]....
        /*0114*/ 	.word	0x00001b90


	//   ....[4]....
        /*0118*/ 	.word	0x00001bc0


	//   ....[5]....
        /*011c*/ 	.word	0x000020b0


	//   ....[6]....
        /*0120*/ 	.word	0x000020f0


	//   ....[7]....
        /*0124*/ 	.word	0x00002140


	//   ....[8]....
        /*0128*/ 	.word	0x00002160


	//   ....[9]....
        /*012c*/ 	.word	0x00002180


	//----- nvinfo : EIATTR_EXIT_INSTR_OFFSETS
	.align		4
.L_2059:
        /*0130*/ 	.byte	0x04, 0x1c
        /*0132*/ 	.short	(.L_2061 - .L_2060)


	//   ....[0]....
.L_2060:
        /*0134*/ 	.word	0x00002510


	//   ....[1]....
        /*0138*/ 	.word	0x00002730


	//----- nvinfo : EIATTR_CRS_STACK_SIZE
	.align		4
.L_2061:
        /*013c*/ 	.byte	0x04, 0x1e
        /*013e*/ 	.short	(.L_2063 - .L_2062)
.L_2062:
        /*0140*/ 	.word	0x00000000
.L_2063:


//--------------------- .nv.info._ZN4vllm15rms_norm_kernelIfLi16ELi2EEEvPT_PKS1_lllllS4_fii --------------------------
	.section	.nv.info._ZN4vllm15rms_norm_kernelIfLi16ELi2EEEvPT_PKS1_lllllS4_fii,"",@"SHT_CUDA_INFO"
	.sectionflags	@""
	.align	4


	//----- nvinfo : EIATTR_CUDA_API_VERSION
	.align		4
        /*0000*/ 	.byte	0x04, 0x37
        /*0002*/ 	.short	(.L_2065 - .L_2064)
.L_2064:
        /*0004*/ 	.word	0x00000082


	//----- nvinfo : EIATTR_SW2861232_WAR
	.align		4
.L_2065:
        /*0008*/ 	.byte	0x01, 0x35
	.zero		2


	//----- nvinfo : EIATTR_PARAM_CBANK
	.align		4
        /*000c*/ 	.byte	0x04, 0x0a
        /*000e*/ 	.short	(.L_2067 - .L_2066)
	.align		4
.L_2066:
        /*0010*/ 	.word	index@(.nv.constant0._ZN4vllm15rms_norm_kernelIfLi16ELi2EEEvPT_PKS1_lllllS4_fii)
        /*0014*/ 	.short	0x0160
        /*0016*/ 	.short	0x004c


	//----- nvinfo : EIATTR_CBANK_PARAM_SIZE
	.align		4
.L_2067:
        /*0018*/ 	.byte	0x03, 0x19
        /*001a*/ 	.short	0x004c


	//----- nvinfo : EIATTR_KPARAM_INFO
	.align		4
        /*001c*/ 	.byte	0x04, 0x17
        /*001e*/ 	.short	(.L_2069 - .L_2068)
.L_2068:
        /*0020*/ 	.word	0x00000000
        /*0024*/ 	.short	0x000a
        /*0026*/ 	.short	0x0048
        /*0028*/ 	.byte	0x00, 0xf0, 0x11, 0x00


	//----- nvinfo : EIATTR_KPARAM_INFO
	.align		4
.L_2069:
        /*002c*/ 	.byte	0x04, 0x17
        /*002e*/ 	.short	(.L_2071 - .L_2070)
.L_2070:
        /*0030*/ 	.word	0x00000000
        /*0034*/ 	.short	0x0009
        /*0036*/ 	.short	0x0044
        /*0038*/ 	.byte	0x00, 0xf0, 0x11, 0x00


	//----- nvinfo : EIATTR_KPARAM_INFO
	.align		4
.L_2071:
        /*003c*/ 	.byte	0x04, 0x17
        /*003e*/ 	.short	(.L_2073 - .L_2072)
.L_2072:
        /*0040*/ 	.word	0x00000000
        /*0044*/ 	.short	0x0008
        /*0046*/ 	.short	0x0040
        /*0048*/ 	.byte	0x00, 0xf0, 0x11, 0x00


	//----- nvinfo : EIATTR_KPARAM_INFO
	.align		4
.L_2073:
        /*004c*/ 	.byte	0x04, 0x17
        /*004e*/ 	.short	(.L_2075 - .L_2074)
.L_2074:
        /*0050*/ 	.word	0x00000000
        /*0054*/ 	.short	0x0007
        /*0056*/ 	.short	0x0038
        /*0058*/ 	.byte	0x00, 0xf0, 0x21, 0x00


	//----- nvinfo : EIATTR_KPARAM_INFO
	.align		4
.L_2075:
        /*005c*/ 	.byte	0x04, 0x17
        /*005e*/ 	.short	(.L_2077 - .L_2076)
.L_2076:
        /*0060*/ 	.word	0x00000000
        /*0064*/ 	.short	0x0006
        /*0066*/ 	.short	0x0030
        /*0068*/ 	.byte	0x00, 0xf0, 0x21, 0x00


	//----- nvinfo : EIATTR_KPARAM_INFO
	.align		4
.L_2077:
        /*006c*/ 	.byte	0x04, 0x17
        /*006e*/ 	.short	(.L_2079 - .L_2078)
.L_2078:
        /*0070*/ 	.word	0x00000000
        /*0074*/ 	.short	0x0005
        /*0076*/ 	.short	0x0028
        /*0078*/ 	.byte	0x00, 0xf0, 0x21, 0x00


	//----- nvinfo : EIATTR_KPARAM_INFO
	.align		4
.L_2079:
        /*007c*/ 	.byte	0x04, 0x17
        /*007e*/ 	.short	(.L_2081 - .L_2080)
.L_2080:
        /*0080*/ 	.word	0x00000000
        /*0084*/ 	.short	0x0004
        /*0086*/ 	.short	0x0020
        /*0088*/ 	.byte	0x00, 0xf0, 0x21, 0x00


	//----- nvinfo : EIATTR_KPARAM_INFO
	.align		4
.L_2081:
        /*008c*/ 	.byte	0x04, 0x17
        /*008e*/ 	.short	(.L_2083 - .L_2082)
.L_2082:
        /*0090*/ 	.word	0x00000000
        /*0094*/ 	.short	0x0003
        /*0096*/ 	.short	0x0018
        /*0098*/ 	.byte	0x00, 0xf0, 0x21, 0x00


	//----- nvinfo : EIATTR_KPARAM_INFO
	.align		4
.L_2083:
        /*009c*/ 	.byte	0x04, 0x17
        /*009e*/ 	.short	(.L_2085 - .L_2084)
.L_2084:
        /*00a0*/ 	.word	0x00000000
        /*00a4*/ 	.short	0x0002
        /*00a6*/ 	.short	0x0010
        /*00a8*/ 	.byte	0x00, 0xf0, 0x21, 0x00


	//----- nvinfo : EIATTR_KPARAM_INFO
	.align		4
.L_2085:
        /*00ac*/ 	.byte	0x04, 0x17
        /*00ae*/ 	.short	(.L_2087 - .L_2086)
.L_2086:
        /*00b0*/ 	.word	0x00000000
        /*00b4*/ 	.short	0x0001
        /*00b6*/ 	.short	0x0008
        /*00b8*/ 	.byte	0x00, 0xf0, 0x21, 0x00


	//----- nvinfo : EIATTR_KPARAM_INFO
	.align		4
.L_2087:
        /*00bc*/ 	.byte	0x04, 0x17
        /*00be*/ 	.short	(.L_2089 - .L_2088)
.L_2088:
        /*00c0*/ 	.word	0x00000000
        /*00c4*/ 	.short	0x0000
        /*00c6*/ 	.short	0x0000
        /*00c8*/ 	.byte	0x00, 0xf0, 0x21, 0x00


	//----- nvinfo : EIATTR_MAXREG_COUNT
	.align		4
.L_2089:
        /*00cc*/ 	.byte	0x03, 0x1b
        /*00ce*/ 	.short	0x00ff


	//----- nvinfo : EIATTR_NUM_BARRIERS
	.align		4
        /*00d0*/ 	.byte	0x02, 0x4c
        /*00d2*/ 	.byte	0x01
	.zero		1


	//----- nvinfo : EIATTR_MERCURY_ISA_VERSION
	.align		4
        /*00d4*/ 	.byte	0x03, 0x5f
        /*00d6*/ 	.short	0x0000


	//----- nvinfo : EIATTR_COOP_GROUP_MASK_REGIDS
	.align		4
        /*00d8*/ 	.byte	0x04, 0x29
        /*00da*/ 	.short	(.L_2091 - .L_2090)


	//   ....[0]....
.L_2090:
        /*00dc*/ 	.word	0xffffffff


	//   ....[1]....
        /*00e0*/ 	.word	0xffffffff


	//   ....[2]....
        /*00e4*/ 	.word	0xffffffff


	//   ....[3]....
        /*00e8*/ 	.word	0xffffffff


	//   ....[4]....
        /*00ec*/ 	.word	0xffffffff


	//   ....[5]....
        /*00f0*/ 	.word	0xffffffff


	//   ....[6]....
        /*00f4*/ 	.word	0xffffffff


	//   ....[7]....
        /*00f8*/ 	.word	0xffffffff


	//   ....[8]....
        /*00fc*/ 	.word	0xffffffff


	//   ....[9]....
        /*0100*/ 	.word	0xffffffff


	//----- nvinfo : EIATTR_COOP_GROUP_INSTR_OFFSETS
	.align		4
.L_2091:
        /*0104*/ 	.byte	0x04, 0x28
        /*0106*/ 	.short	(.L_2093 - .L_2092)


	//   ....[0]....
.L_2092:
        /*0108*/ 	.word	0x00001ed0


	//   ....[1]....
        /*010c*/ 	.word	0x00001ef0


	//   ....[2]....
        /*0110*/ 	.word	0x00001f10


	//   ....[3]....
        /*0114*/ 	.word	0x00001f30


	//   ....[4]....
        /*0118*/ 	.word	0x00001f60


	//   ....[5]....
        /*011c*/ 	.word	0x00002450


	//   ....[6]....
        /*0120*/ 	.word	0x00002490


	//   ....[7]....
        /*0124*/ 	.word	0x000024e0


	//   ....[8]....
        /*0128*/ 	.word	0x00002500


	//   ....[9]....
        /*012c*/ 	.word	0x00002520


	//----- nvinfo : EIATTR_EXIT_INSTR_OFFSETS
	.align		4
.L_2093:
        /*0130*/ 	.byte	0x04, 0x1c
        /*0132*/ 	.short	(.L_2095 - .L_2094)


	//   ....[0]....
.L_2094:
        /*0134*/ 	.word	0x000028c0


	//   ....[1]....
        /*0138*/ 	.word	0x00002c80


	//----- nvinfo : EIATTR_CRS_STACK_SIZE
	.align		4
.L_2095:
        /*013c*/ 	.byte	0x04, 0x1e
        /*013e*/ 	.short	(.L_2097 - .L_2096)
.L_2096:
        /*0140*/ 	.word	0x00000000
.L_2097:


//--------------------- .nv.info._ZN3cub17CUB_300001_SM_8006detail11EmptyKernelIvEEvv --------------------------
	.section	.nv.info._ZN3cub17CUB_300001_SM_8006detail11EmptyKernelIvEEvv,"",@"SHT_CUDA_INFO"
	.sectionflags	@""
	.align	4


	//----- nvinfo : EIATTR_CUDA_API_VERSION
	.align		4
        /*0000*/ 	.byte	0x04, 0x37
        /*0002*/ 	.short	(.L_2099 - .L_2098)
.L_2098:
        /*0004*/ 	.word	0x00000082


	//----- nvinfo : EIATTR_SW2861232_WAR
	.align		4
.L_2099:
        /*0008*/ 	.byte	0x01, 0x35
	.zero		2


	//----- nvinfo : EIATTR_MAXREG_COUNT
	.align		4
        /*000c*/ 	.byte	0x03, 0x1b
        /*000e*/ 	.short	0x00ff


	//----- nvinfo : EIATTR_MERCURY_ISA_VERSION
	.align		4
        /*0010*/ 	.byte	0x03, 0x5f
        /*0012*/ 	.short	0x0000


	//----- nvinfo : EIATTR_EXIT_INSTR_OFFSETS
	.align		4
        /*0014*/ 	.byte	0x04, 0x1c
        /*0016*/ 	.short	(.L_2101 - .L_2100)


	//   ....[0]....
.L_2100:
        /*0018*/ 	.word	0x00000010
.L_2101:


//--------------------- .nv.callgraph             --------------------------
	.section	.nv.callgraph,"",@"SHT_CUDA_CALLGRAPH"
	.align	4
	.sectionentsize	8
	.align		4
        /*0000*/ 	.word	0x00000000
	.align		4
        /*0004*/ 	.word	0xffffffff
	.align		4
        /*0008*/ 	.word	0x00000000
	.align		4
        /*000c*/ 	.word	0xfffffffe
	.align		4
        /*0010*/ 	.word	0x00000000
	.align		4
        /*0014*/ 	.word	0xfffffffd
	.align		4
        /*0018*/ 	.word	0x00000000
	.align		4
        /*001c*/ 	.word	0xfffffffc


//--------------------- .nv.rel.action            --------------------------
	.section	.nv.rel.action,"",@"SHT_CUDA_RELOCINFO"
	.align	8
	.sectionentsize	8
        /*0000*/ 	.byte	0x73, 0x00, 0x00, 0x00, 0x00, 0x00, 0x00, 0x00, 0x00, 0x00, 0x00, 0x11, 0x25, 0x00, 0x05, 0x36


//--------------------- .nv.constant4             --------------------------
	.section	.nv.constant4,"a",@progbits
	.align	8
	.align		8
.nv.constant4:
        /*0000*/ 	.dword	_ZN51_INTERNAL_8a329067_20_layernorm_kernels_cu_1fdca12f4cuda3std3__45__cpo5beginE
	.align		8
        /*0008*/ 	.dword	_ZN51_INTERNAL_8a329067_20_layernorm_kernels_cu_1fdca12f4cuda3std3__45__cpo3endE
	.align		8
        /*0010*/ 	.dword	_ZN51_INTERNAL_8a329067_20_layernorm_kernels_cu_1fdca12f4cuda3std3__45__cpo6cbeginE
	.align		8
        /*0018*/ 	.dword	_ZN51_INTERNAL_8a329067_20_layernorm_kernels_cu_1fdca12f4cuda3std3__45__cpo4cendE
	.align		8
        /*0020*/ 	.dword	_ZN51_INTERNAL_8a329067_20_layernorm_kernels_cu_1fdca12f4cuda3std3__45__cpo6rbeginE
	.align		8
        /*0028*/ 	.dword	_ZN51_INTERNAL_8a329067_20_layernorm_kernels_cu_1fdca12f4cuda3std3__45__cpo4rendE
	.align		8
        /*0030*/ 	.dword	_ZN51_INTERNAL_8a329067_20_layernorm_kernels_cu_1fdca12f4cuda3std3__45__cpo7crbeginE
	.align		8
        /*0038*/ 	.dword	_ZN51_INTERNAL_8a329067_20_layernorm_kernels_cu_1fdca12f4cuda3std3__45__cpo5crendE
	.align		8
        /*0040*/ 	.dword	_ZN51_INTERNAL_8a329067_20_layernorm_kernels_cu_1fdca12f4cuda3std3__453_GLOBAL__N__8a329067_20_layernorm_kernels_cu_1fdca12f6ignoreE
	.align		8
        /*0048*/ 	.dword	_ZN51_INTERNAL_8a329067_20_layernorm_kernels_cu_1fdca12f4cuda3std3__419piecewise_constructE
	.align		8
        /*0050*/ 	.dword	_ZN51_INTERNAL_8a329067_20_layernorm_kernels_cu_1fdca12f4cuda3std3__48in_placeE
	.align		8
        /*0058*/ 	.dword	_ZN51_INTERNAL_8a329067_20_layernorm_kernels_cu_1fdca12f4cuda3std3__420unreachable_sentinelE
	.align		8
        /*0060*/ 	.dword	_ZN51_INTERNAL_8a329067_20_layernorm_kernels_cu_1fdca12f4cuda3std3__47nulloptE
	.align		8
        /*0068*/ 	.dword	_ZN51_INTERNAL_8a329067_20_layernorm_kernels_cu_1fdca12f4cuda3std3__48unexpectE
	.align		8
        /*0070*/ 	.dword	_ZN51_INTERNAL_8a329067_20_layernorm_kernels_cu_1fdca12f4cuda3std6ranges3__45__cpo4swapE
	.align		8
        /*0078*/ 	.dword	_ZN51_INTERNAL_8a329067_20_layernorm_kernels_cu_1fdca12f4cuda3std6ranges3__45__cpo9iter_moveE
	.align		8
        /*0080*/ 	.dword	_ZN51_INTERNAL_8a329067_20_layernorm_kernels_cu_1fdca12f4cuda3std6ranges3__45__cpo5beginE
	.align		8
        /*0088*/ 	.dword	_ZN51_INTERNAL_8a329067_20_layernorm_kernels_cu_1fdca12f4cuda3std6ranges3__45__cpo3endE
	.align		8
        /*0090*/ 	.dword	_ZN51_INTERNAL_8a329067_20_layernorm_kernels_cu_1fdca12f4cuda3std6ranges3__45__cpo6cbeginE
	.align		8
        /*0098*/ 	.dword	_ZN51_INTERNAL_8a329067_20_layernorm_kernels_cu_1fdca12f4cuda3std6ranges3__45__cpo4cendE
	.align		8
        /*00a0*/ 	.dword	_ZN51_INTERNAL_8a329067_20_layernorm_kernels_cu_1fdca12f4cuda3std6ranges3__45__cpo7advanceE
	.align		8
        /*00a8*/ 	.dword	_ZN51_INTERNAL_8a329067_20_layernorm_kernels_cu_1fdca12f4cuda3std6ranges3__45__cpo9iter_swapE
	.align		8
        /*00b0*/ 	.dword	_ZN51_INTERNAL_8a329067_20_layernorm_kernels_cu_1fdca12f4cuda3std6ranges3__45__cpo4nextE
	.align		8
        /*00b8*/ 	.dword	_ZN51_INTERNAL_8a329067_20_layernorm_kernels_cu_1fdca12f4cuda3std6ranges3__45__cpo4prevE
	.align		8
        /*00c0*/ 	.dword	_ZN51_INTERNAL_8a329067_20_layernorm_kernels_cu_1fdca12f4cuda3std6ranges3__45__cpo4dataE
	.align		8
        /*00c8*/ 	.dword	_ZN51_INTERNAL_8a329067_20_layernorm_kernels_cu_1fdca12f4cuda3std6ranges3__45__cpo5cdataE
	.align		8
        /*00d0*/ 	.dword	_ZN51_INTERNAL_8a329067_20_layernorm_kernels_cu_1fdca12f4cuda3std6ranges3__45__cpo4sizeE
	.align		8
        /*00d8*/ 	.dword	_ZN51_INTERNAL_8a329067_20_layernorm_kernels_cu_1fdca12f4cuda3std6ranges3__45__cpo5ssizeE
	.align		8
        /*00e0*/ 	.dword	_ZN51_INTERNAL_8a329067_20_layernorm_kernels_cu_1fdca12f4cuda3std6ranges3__45__cpo8distanceE
	.align		8
        /*00e8*/ 	.dword	_ZN51_INTERNAL_8a329067_20_layernorm_kernels_cu_1fdca12f6thrust23THRUST_300001_SM_800_NS6system6detail10sequential3seqE
	.align		8
        /*00f0*/ 	.dword	_ZN51_INTERNAL_8a329067_20_layernorm_kernels_cu_1fdca12f6thrust23THRUST_300001_SM_800_NS12placeholders2_1E
	.align		8
        /*00f8*/ 	.dword	_ZN51_INTERNAL_8a329067_20_layernorm_kernels_cu_1fdca12f6thrust23THRUST_300001_SM_800_NS12placeholders2_2E
	.align		8
        /*0100*/ 	.dword	_ZN51_INTERNAL_8a329067_20_layernorm_kernels_cu_1fdca12f6thrust23THRUST_300001_SM_800_NS12placeholders2_3E
	.align		8
        /*0108*/ 	.dword	_ZN51_INTERNAL_8a329067_20_layernorm_kernels_cu_1fdca12f6thrust23THRUST_300001_SM_800_NS12placeholders2_4E
	.align		8
        /*0110*/ 	.dword	_ZN51_INTERNAL_8a329067_20_layernorm_kernels_cu_1fdca12f6thrust23THRUST_300001_SM_800_NS12placeholders2_5E
	.align		8
        /*0118*/ 	.dword	_ZN51_INTERNAL_8a329067_20_layernorm_kernels_cu_1fdca12f6thrust23THRUST_300001_SM_800_NS12placeholders2_6E
	.align		8
        /*0120*/ 	.dword	_ZN51_INTERNAL_8a329067_20_layernorm_kernels_cu_1fdca12f6thrust23THRUST_300001_SM_800_NS12placeholders2_7E
	.align		8
        /*0128*/ 	.dword	_ZN51_INTERNAL_8a329067_20_layernorm_kernels_cu_1fdca12f6thrust23THRUST_300001_SM_800_NS12placeholders2_8E
	.align		8
        /*0130*/ 	.dword	_ZN51_INTERNAL_8a329067_20_layernorm_kernels_cu_1fdca12f6thrust23THRUST_300001_SM_800_NS12placeholders2_9E
	.align		8
        /*0138*/ 	.dword	_ZN51_INTERNAL_8a329067_20_layernorm_kernels_cu_1fdca12f6thrust23THRUST_300001_SM_800_NS12placeholders3_10E


//--------------------- .nv.constant0._ZN4vllm25fused_add_rms_norm_kernelIN3c108BFloat16ELi0EEENSt9enable_ifIXooeqT0_Li0Entsr4vllm12_typeConvertIT_EE6existsEvE4typeEPS4_lS7_PKS4_fii --------------------------
	.section	.nv.constant0._ZN4vllm25fused_add_rms_norm_kernelIN3c108BFloat16ELi0EEENSt9enable_ifIXooeqT0_Li0Entsr4vllm12_typeConvertIT_EE6existsEvE4typeEPS4_lS7_PKS4_fii,"a",@progbits
	.sectionflags	@""
	.align	4
.nv.constant0._ZN4vllm25fused_add_rms_norm_kernelIN3c108BFloat16ELi0EEENSt9enable_ifIXooeqT0_Li0Entsr4vllm12_typeConvertIT_EE6existsEvE4typeEPS4_lS7_PKS4_fii:
	.zero		396


//--------------------- .nv.constant0._ZN4vllm25fused_add_rms_norm_kernelIN3c104HalfELi0EEENSt9enable_ifIXooeqT0_Li0Entsr4vllm12_typeConvertIT_EE6existsEvE4typeEPS4_lS7_PKS4_fii --------------------------
	.section	.nv.constant0._ZN4vllm25fused_add_rms_norm_kernelIN3c104HalfELi0EEENSt9enable_ifIXooeqT0_Li0Entsr4vllm12_typeConvertIT_EE6existsEvE4typeEPS4_lS7_PKS4_fii,"a",@progbits
	.sectionflags	@""
	.align	4
.nv.constant0._ZN4vllm25fused_add_rms_norm_kernelIN3c104HalfELi0EEENSt9enable_ifIXooeqT0_Li0Entsr4vllm12_typeConvertIT_EE6existsEvE4typeEPS4_lS7_PKS4_fii:
	.zero		396


//--------------------- .nv.constant0._ZN4vllm25fused_add_rms_norm_kernelIfLi0EEENSt9enable_ifIXooeqT0_Li0Entsr4vllm12_typeConvertIT_EE6existsEvE4typeEPS2_lS5_PKS2_fii --------------------------
	.section	.nv.constant0._ZN4vllm25fused_add_rms_norm_kernelIfLi0EEENSt9enable_ifIXooeqT0_Li0Entsr4vllm12_typeConvertIT_EE6existsEvE4typeEPS2_lS5_PKS2_fii,"a",@progbits
	.sectionflags	@""
	.align	4
.nv.constant0._ZN4vllm25fused_add_rms_norm_kernelIfLi0EEENSt9enable_ifIXooeqT0_Li0Entsr4vllm12_typeConvertIT_EE6existsEvE4typeEPS2_lS5_PKS2_fii:
	.zero		396


//--------------------- .nv.constant0._ZN4vllm25fused_add_rms_norm_kernelIN3c108BFloat16ELi8EEENSt9enable_ifIXaagtT0_Li0Esr4vllm12_typeConvertIT_EE6existsEvE4typeEPS4_lS7_PKS4_fii --------------------------
	.section	.nv.constant0._ZN4vllm25fused_add_rms_norm_kernelIN3c108BFloat16ELi8EEENSt9enable_ifIXaagtT0_Li0Esr4vllm12_typeConvertIT_EE6existsEvE4typeEPS4_lS7_PKS4_fii,"a",@progbits
	.sectionflags	@""
	.align	4
.nv.constant0._ZN4vllm25fused_add_rms_norm_kernelIN3c108BFloat16ELi8EEENSt9enable_ifIXaagtT0_Li0Esr4vllm12_typeConvertIT_EE6existsEvE4typeEPS4_lS7_PKS4_fii:
	.zero		396


//--------------------- .nv.constant0._ZN4vllm25fused_add_rms_norm_kernelIN3c104HalfELi8EEENSt9enable_ifIXaagtT0_Li0Esr4vllm12_typeConvertIT_EE6existsEvE4typeEPS4_lS7_PKS4_fii --------------------------
	.section	.nv.constant0._ZN4vllm25fused_add_rms_norm_kernelIN3c104HalfELi8EEENSt9enable_ifIXaagtT0_Li0Esr4vllm12_typeConvertIT_EE6existsEvE4typeEPS4_lS7_PKS4_fii,"a",@progbits
	.sectionflags	@""
	.align	4
.nv.constant0._ZN4vllm25fused_add_rms_norm_kernelIN3c104HalfELi8EEENSt9enable_ifIXaagtT0_Li0Esr4vllm12_typeConvertIT_EE6existsEvE4typeEPS4_lS7_PKS4_fii:
	.zero		396


//--------------------- .nv.constant0._ZN4vllm25fused_add_rms_norm_kernelIfLi8EEENSt9enable_ifIXaagtT0_Li0Esr4vllm12_typeConvertIT_EE6existsEvE4typeEPS2_lS5_PKS2_fii --------------------------
	.section	.nv.constant0._ZN4vllm25fused_add_rms_norm_kernelIfLi8EEENSt9enable_ifIXaagtT0_Li0Esr4vllm12_typeConvertIT_EE6existsEvE4typeEPS2_lS5_PKS2_fii,"a",@progbits
	.sectionflags	@""
	.align	4
.nv.constant0._ZN4vllm25fused_add_rms_norm_kernelIfLi8EEENSt9enable_ifIXaagtT0_Li0Esr4vllm12_typeConvertIT_EE6existsEvE4typeEPS2_lS5_PKS2_fii:
	.zero		396


//--------------------- .nv.constant0._ZN4vllm15rms_norm_kernelIN3c108BFloat16ELi1ELi4EEEvPT_PKS3_lllllS6_fii --------------------------
	.section	.nv.constant0._ZN4vllm15rms_norm_kernelIN3c108BFloat16ELi1ELi4EEEvPT_PKS3_lllllS6_fii,"a",@progbits
	.sectionflags	@""
	.align	4
.nv.constant0._ZN4vllm15rms_norm_kernelIN3c108BFloat16ELi1ELi4EEEvPT_PKS3_lllllS6_fii:
	.zero		428


//--------------------- .nv.constant0._ZN4vllm15rms_norm_kernelIN3c108BFloat16ELi2ELi4EEEvPT_PKS3_lllllS6_fii --------------------------
	.section	.nv.constant0._ZN4vllm15rms_norm_kernelIN3c108BFloat16ELi2ELi4EEEvPT_PKS3_lllllS6_fii,"a",@progbits
	.sectionflags	@""
	.align	4
.nv.constant0._ZN4vllm15rms_norm_kernelIN3c108BFloat16ELi2ELi4EEEvPT_PKS3_lllllS6_fii:
	.zero		428


//--------------------- .nv.constant0._ZN4vllm15rms_norm_kernelIN3c108BFloat16ELi4ELi4EEEvPT_PKS3_lllllS6_fii --------------------------
	.section	.nv.constant0._ZN4vllm15rms_norm_kernelIN3c108BFloat16ELi4ELi4EEEvPT_PKS3_lllllS6_fii,"a",@progbits
	.sectionflags	@""
	.align	4
.nv.constant0._ZN4vllm15rms_norm_kernelIN3c108BFloat16ELi4ELi4EEEvPT_PKS3_lllllS6_fii:
	.zero		428


//--------------------- .nv.constant0._ZN4vllm15rms_norm_kernelIN3c108BFloat16ELi8ELi4EEEvPT_PKS3_lllllS6_fii --------------------------
	.section	.nv.constant0._ZN4vllm15rms_norm_kernelIN3c108BFloat16ELi8ELi4EEEvPT_PKS3_lllllS6_fii,"a",@progbits
	.sectionflags	@""
	.align	4
.nv.constant0._ZN4vllm15rms_norm_kernelIN3c108BFloat16ELi8ELi4EEEvPT_PKS3_lllllS6_fii:
	.zero		428


//--------------------- .nv.constant0._ZN4vllm15rms_norm_kernelIN3c108BFloat16ELi16ELi4EEEvPT_PKS3_lllllS6_fii --------------------------
	.section	.nv.constant0._ZN4vllm15rms_norm_kernelIN3c108BFloat16ELi16ELi4EEEvPT_PKS3_lllllS6_fii,"a",@progbits
	.sectionflags	@""
	.align	4
.nv.constant0._ZN4vllm15rms_norm_kernelIN3c108BFloat16ELi16ELi4EEEvPT_PKS3_lllllS6_fii:
	.zero		428


//--------------------- .nv.constant0._ZN4vllm15rms_norm_kernelIN3c104HalfELi1ELi4EEEvPT_PKS3_lllllS6_fii --------------------------
	.section	.nv.constant0._ZN4vllm15rms_norm_kernelIN3c104HalfELi1ELi4EEEvPT_PKS3_lllllS6_fii,"a",@progbits
	.sectionflags	@""
	.align	4
.nv.constant0._ZN4vllm15rms_norm_kernelIN3c104HalfELi1ELi4EEEvPT_PKS3_lllllS6_fii:
	.zero		428


//--------------------- .nv.constant0._ZN4vllm15rms_norm_kernelIN3c104HalfELi2ELi4EEEvPT_PKS3_lllllS6_fii --------------------------
	.section	.nv.constant0._ZN4vllm15rms_norm_kernelIN3c104HalfELi2ELi4EEEvPT_PKS3_lllllS6_fii,"a",@progbits
	.sectionflags	@""
	.align	4
.nv.constant0._ZN4vllm15rms_norm_kernelIN3c104HalfELi2ELi4EEEvPT_PKS3_lllllS6_fii:
	.zero		428


//--------------------- .nv.constant0._ZN4vllm15rms_norm_kernelIN3c104HalfELi4ELi4EEEvPT_PKS3_lllllS6_fii --------------------------
	.section	.nv.constant0._ZN4vllm15rms_norm_kernelIN3c104HalfELi4ELi4EEEvPT_PKS3_lllllS6_fii,"a",@progbits
	.sectionflags	@""
	.align	4
.nv.constant0._ZN4vllm15rms_norm_kernelIN3c104HalfELi4ELi4EEEvPT_PKS3_lllllS6_fii:
	.zero		428


//--------------------- .nv.constant0._ZN4vllm15rms_norm_kernelIN3c104HalfELi8ELi4EEEvPT_PKS3_lllllS6_fii --------------------------
	.section	.nv.constant0._ZN4vllm15rms_norm_kernelIN3c104HalfELi8ELi4EEEvPT_PKS3_lllllS6_fii,"a",@progbits
	.sectionflags	@""
	.align	4
.nv.constant0._ZN4vllm15rms_norm_kernelIN3c104HalfELi8ELi4EEEvPT_PKS3_lllllS6_fii:
	.zero		428


//--------------------- .nv.constant0._ZN4vllm15rms_norm_kernelIN3c104HalfELi16ELi4EEEvPT_PKS3_lllllS6_fii --------------------------
	.section	.nv.constant0._ZN4vllm15rms_norm_kernelIN3c104HalfELi16ELi4EEEvPT_PKS3_lllllS6_fii,"a",@progbits
	.sectionflags	@""
	.align	4
.nv.constant0._ZN4vllm15rms_norm_kernelIN3c104HalfELi16ELi4EEEvPT_PKS3_lllllS6_fii:
	.zero		428


//--------------------- .nv.constant0._ZN4vllm15rms_norm_kernelIfLi1ELi4EEEvPT_PKS1_lllllS4_fii --------------------------
	.section	.nv.constant0._ZN4vllm15rms_norm_kernelIfLi1ELi4EEEvPT_PKS1_lllllS4_fii,"a",@progbits
	.sectionflags	@""
	.align	4
.nv.constant0._ZN4vllm15rms_norm_kernelIfLi1ELi4EEEvPT_PKS1_lllllS4_fii:
	.zero		428


//--------------------- .nv.constant2._ZN4vllm15rms_norm_kernelIfLi2ELi4EEEvPT_PKS1_lllllS4_fii --------------------------
	.section	.nv.constant2._ZN4vllm15rms_norm_kernelIfLi2ELi4EEEvPT_PKS1_lllllS4_fii,"a",@progbits
	.sectionflags	@""
	.align	4
.nv.constant2._ZN4vllm15rms_norm_kernelIfLi2ELi4EEEvPT_PKS1_lllllS4_fii:
        /*0000*/ 	.byte	0xfc, 0xff, 0xff, 0xff, 0xff, 0xff, 0xff, 0xff


//--------------------- .nv.constant0._ZN4vllm15rms_norm_kernelIfLi2ELi4EEEvPT_PKS1_lllllS4_fii --------------------------
	.section	.nv.constant0._ZN4vllm15rms_norm_kernelIfLi2ELi4EEEvPT_PKS1_lllllS4_fii,"a",@progbits
	.sectionflags	@""
	.align	4
.nv.constant0._ZN4vllm15rms_norm_kernelIfLi2ELi4EEEvPT_PKS1_lllllS4_fii:
	.zero		428


//--------------------- .nv.constant2._ZN4vllm15rms_norm_kernelIfLi4ELi4EEEvPT_PKS1_lllllS4_fii --------------------------
	.section	.nv.constant2._ZN4vllm15rms_norm_kernelIfLi4ELi4EEEvPT_PKS1_lllllS4_fii,"a",@progbits
	.sectionflags	@""
	.align	4
.nv.constant2._ZN4vllm15rms_norm_kernelIfLi4ELi4EEEvPT_PKS1_lllllS4_fii:
        /*0000*/ 	.byte	0xfc, 0xff, 0xff, 0xff, 0xff, 0xff, 0xff, 0xff


//--------------------- .nv.constant0._ZN4vllm15rms_norm_kernelIfLi4ELi4EEEvPT_PKS1_lllllS4_fii --------------------------
	.section	.nv.constant0._ZN4vllm15rms_norm_kernelIfLi4ELi4EEEvPT_PKS1_lllllS4_fii,"a",@progbits
	.sectionflags	@""
	.align	4
.nv.constant0._ZN4vllm15rms_norm_kernelIfLi4ELi4EEEvPT_PKS1_lllllS4_fii:
	.zero		428


//--------------------- .nv.constant2._ZN4vllm15rms_norm_kernelIfLi8ELi4EEEvPT_PKS1_lllllS4_fii --------------------------
	.section	.nv.constant2._ZN4vllm15rms_norm_kernelIfLi8ELi4EEEvPT_PKS1_lllllS4_fii,"a",@progbits
	.sectionflags	@""
	.align	4
.nv.constant2._ZN4vllm15rms_norm_kernelIfLi8ELi4EEEvPT_PKS1_lllllS4_fii:
        /*0000*/ 	.byte	0xfc, 0xff, 0xff, 0xff, 0xff, 0xff, 0xff, 0xff


//--------------------- .nv.constant0._ZN4vllm15rms_norm_kernelIfLi8ELi4EEEvPT_PKS1_lllllS4_fii --------------------------
	.section	.nv.constant0._ZN4vllm15rms_norm_kernelIfLi8ELi4EEEvPT_PKS1_lllllS4_fii,"a",@progbits
	.sectionflags	@""
	.align	4
.nv.constant0._ZN4vllm15rms_norm_kernelIfLi8ELi4EEEvPT_PKS1_lllllS4_fii:
	.zero		428


//--------------------- .nv.constant0._ZN4vllm15rms_norm_kernelIfLi16ELi4EEEvPT_PKS1_lllllS4_fii --------------------------
	.section	.nv.constant0._ZN4vllm15rms_norm_kernelIfLi16ELi4EEEvPT_PKS1_lllllS4_fii,"a",@progbits
	.sectionflags	@""
	.align	4
.nv.constant0._ZN4vllm15rms_norm_kernelIfLi16ELi4EEEvPT_PKS1_lllllS4_fii:
	.zero		428


//--------------------- .nv.constant0._ZN4vllm15rms_norm_kernelIN3c108BFloat16ELi1ELi3EEEvPT_PKS3_lllllS6_fii --------------------------
	.section	.nv.constant0._ZN4vllm15rms_norm_kernelIN3c108BFloat16ELi1ELi3EEEvPT_PKS3_lllllS6_fii,"a",@progbits
	.sectionflags	@""
	.align	4
.nv.constant0._ZN4vllm15rms_norm_kernelIN3c108BFloat16ELi1ELi3EEEvPT_PKS3_lllllS6_fii:
	.zero		428


//--------------------- .nv.constant0._ZN4vllm15rms_norm_kernelIN3c108BFloat16ELi2ELi3EEEvPT_PKS3_lllllS6_fii --------------------------
	.section	.nv.constant0._ZN4vllm15rms_norm_kernelIN3c108BFloat16ELi2ELi3EEEvPT_PKS3_lllllS6_fii,"a",@progbits
	.sectionflags	@""
	.align	4
.nv.constant0._ZN4vllm15rms_norm_kernelIN3c108BFloat16ELi2ELi3EEEvPT_PKS3_lllllS6_fii:
	.zero		428


//--------------------- .nv.constant0._ZN4vllm15rms_norm_kernelIN3c108BFloat16ELi4ELi3EEEvPT_PKS3_lllllS6_fii --------------------------
	.section	.nv.constant0._ZN4vllm15rms_norm_kernelIN3c108BFloat16ELi4ELi3EEEvPT_PKS3_lllllS6_fii,"a",@progbits
	.sectionflags	@""
	.align	4
.nv.constant0._ZN4vllm15rms_norm_kernelIN3c108BFloat16ELi4ELi3EEEvPT_PKS3_lllllS6_fii:
	.zero		428


//--------------------- .nv.constant0._ZN4vllm15rms_norm_kernelIN3c108BFloat16ELi8ELi3EEEvPT_PKS3_lllllS6_fii --------------------------
	.section	.nv.constant0._ZN4vllm15rms_norm_kernelIN3c108BFloat16ELi8ELi3EEEvPT_PKS3_lllllS6_fii,"a",@progbits
	.sectionflags	@""
	.align	4
.nv.constant0._ZN4vllm15rms_norm_kernelIN3c108BFloat16ELi8ELi3EEEvPT_PKS3_lllllS6_fii:
	.zero		428


//--------------------- .nv.constant0._ZN4vllm15rms_norm_kernelIN3c108BFloat16ELi16ELi3EEEvPT_PKS3_lllllS6_fii --------------------------
	.section	.nv.constant0._ZN4vllm15rms_norm_kernelIN3c108BFloat16ELi16ELi3EEEvPT_PKS3_lllllS6_fii,"a",@progbits
	.sectionflags	@""
	.align	4
.nv.constant0._ZN4vllm15rms_norm_kernelIN3c108BFloat16ELi16ELi3EEEvPT_PKS3_lllllS6_fii:
	.zero		428


//--------------------- .nv.constant0._ZN4vllm15rms_norm_kernelIN3c104HalfELi1ELi3EEEvPT_PKS3_lllllS6_fii --------------------------
	.section	.nv.constant0._ZN4vllm15rms_norm_kernelIN3c104HalfELi1ELi3EEEvPT_PKS3_lllllS6_fii,"a",@progbits
	.sectionflags	@""
	.align	4
.nv.constant0._ZN4vllm15rms_norm_kernelIN3c104HalfELi1ELi3EEEvPT_PKS3_lllllS6_fii:
	.zero		428


//--------------------- .nv.constant0._ZN4vllm15rms_norm_kernelIN3c104HalfELi2ELi3EEEvPT_PKS3_lllllS6_fii --------------------------
	.section	.nv.constant0._ZN4vllm15rms_norm_kernelIN3c104HalfELi2ELi3EEEvPT_PKS3_lllllS6_fii,"a",@progbits
	.sectionflags	@""
	.align	4
.nv.constant0._ZN4vllm15rms_norm_kernelIN3c104HalfELi2ELi3EEEvPT_PKS3_lllllS6_fii:
	.zero		428


//--------------------- .nv.constant0._ZN4vllm15rms_norm_kernelIN3c104HalfELi4ELi3EEEvPT_PKS3_lllllS6_fii --------------------------
	.section	.nv.constant0._ZN4vllm15rms_norm_kernelIN3c104HalfELi4ELi3EEEvPT_PKS3_lllllS6_fii,"a",@progbits
	.sectionflags	@""
	.align	4
.nv.constant0._ZN4vllm15rms_norm_kernelIN3c104HalfELi4ELi3EEEvPT_PKS3_lllllS6_fii:
	.zero		428


//--------------------- .nv.constant0._ZN4vllm15rms_norm_kernelIN3c104HalfELi8ELi3EEEvPT_PKS3_lllllS6_fii --------------------------
	.section	.nv.constant0._ZN4vllm15rms_norm_kernelIN3c104HalfELi8ELi3EEEvPT_PKS3_lllllS6_fii,"a",@progbits
	.sectionflags	@""
	.align	4
.nv.constant0._ZN4vllm15rms_norm_kernelIN3c104HalfELi8ELi3EEEvPT_PKS3_lllllS6_fii:
	.zero		428


//--------------------- .nv.constant0._ZN4vllm15rms_norm_kernelIN3c104HalfELi16ELi3EEEvPT_PKS3_lllllS6_fii --------------------------
	.section	.nv.constant0._ZN4vllm15rms_norm_kernelIN3c104HalfELi16ELi3EEEvPT_PKS3_lllllS6_fii,"a",@progbits
	.sectionflags	@""
	.align	4
.nv.constant0._ZN4vllm15rms_norm_kernelIN3c104HalfELi16ELi3EEEvPT_PKS3_lllllS6_fii:
	.zero		428


//--------------------- .nv.constant0._ZN4vllm15rms_norm_kernelIfLi1ELi3EEEvPT_PKS1_lllllS4_fii --------------------------
	.section	.nv.constant0._ZN4vllm15rms_norm_kernelIfLi1ELi3EEEvPT_PKS1_lllllS4_fii,"a",@progbits
	.sectionflags	@""
	.align	4
.nv.constant0._ZN4vllm15rms_norm_kernelIfLi1ELi3EEEvPT_PKS1_lllllS4_fii:
	.zero		428


//--------------------- .nv.constant2._ZN4vllm15rms_norm_kernelIfLi2ELi3EEEvPT_PKS1_lllllS4_fii --------------------------
	.section	.nv.constant2._ZN4vllm15rms_norm_kernelIfLi2ELi3EEEvPT_PKS1_lllllS4_fii,"a",@progbits
	.sectionflags	@""
	.align	4
.nv.constant2._ZN4vllm15rms_norm_kernelIfLi2ELi3EEEvPT_PKS1_lllllS4_fii:
        /*0000*/ 	.byte	0xfc, 0xff, 0xff, 0xff, 0xff, 0xff, 0xff, 0xff


//--------------------- .nv.constant0._ZN4vllm15rms_norm_kernelIfLi2ELi3EEEvPT_PKS1_lllllS4_fii --------------------------
	.section	.nv.constant0._ZN4vllm15rms_norm_kernelIfLi2ELi3EEEvPT_PKS1_lllllS4_fii,"a",@progbits
	.sectionflags	@""
	.align	4
.nv.constant0._ZN4vllm15rms_norm_kernelIfLi2ELi3EEEvPT_PKS1_lllllS4_fii:
	.zero		428


//--------------------- .nv.constant2._ZN4vllm15rms_norm_kernelIfLi4ELi3EEEvPT_PKS1_lllllS4_fii --------------------------
	.section	.nv.constant2._ZN4vllm15rms_norm_kernelIfLi4ELi3EEEvPT_PKS1_lllllS4_fii,"a",@progbits
	.sectionflags	@""
	.align	4
.nv.constant2._ZN4vllm15rms_norm_kernelIfLi4ELi3EEEvPT_PKS1_lllllS4_fii:
        /*0000*/ 	.byte	0xfc, 0xff, 0xff, 0xff, 0xff, 0xff, 0xff, 0xff


//--------------------- .nv.constant0._ZN4vllm15rms_norm_kernelIfLi4ELi3EEEvPT_PKS1_lllllS4_fii --------------------------
	.section	.nv.constant0._ZN4vllm15rms_norm_kernelIfLi4ELi3EEEvPT_PKS1_lllllS4_fii,"a",@progbits
	.sectionflags	@""
	.align	4
.nv.constant0._ZN4vllm15rms_norm_kernelIfLi4ELi3EEEvPT_PKS1_lllllS4_fii:
	.zero		428


//--------------------- .nv.constant2._ZN4vllm15rms_norm_kernelIfLi8ELi3EEEvPT_PKS1_lllllS4_fii --------------------------
	.section	.nv.constant2._ZN4vllm15rms_norm_kernelIfLi8ELi3EEEvPT_PKS1_lllllS4_fii,"a",@progbits
	.sectionflags	@""
	.align	4
.nv.constant2._ZN4vllm15rms_norm_kernelIfLi8ELi3EEEvPT_PKS1_lllllS4_fii:
        /*0000*/ 	.byte	0xfc, 0xff, 0xff, 0xff, 0xff, 0xff, 0xff, 0xff


//--------------------- .nv.constant0._ZN4vllm15rms_norm_kernelIfLi8ELi3EEEvPT_PKS1_lllllS4_fii --------------------------
	.section	.nv.constant0._ZN4vllm15rms_norm_kernelIfLi8ELi3EEEvPT_PKS1_lllllS4_fii,"a",@progbits
	.sectionflags	@""
	.align	4
.nv.constant0._ZN4vllm15rms_norm_kernelIfLi8ELi3EEEvPT_PKS1_lllllS4_fii:
	.zero		428


//--------------------- .nv.constant0._ZN4vllm15rms_norm_kernelIfLi16ELi3EEEvPT_PKS1_lllllS4_fii --------------------------
	.section	.nv.constant0._ZN4vllm15rms_norm_kernelIfLi16ELi3EEEvPT_PKS1_lllllS4_fii,"a",@progbits
	.sectionflags	@""
	.align	4
.nv.constant0._ZN4vllm15rms_norm_kernelIfLi16ELi3EEEvPT_PKS1_lllllS4_fii:
	.zero		428


//--------------------- .nv.constant0._ZN4vllm15rms_norm_kernelIN3c108BFloat16ELi1ELi2EEEvPT_PKS3_lllllS6_fii --------------------------
	.section	.nv.constant0._ZN4vllm15rms_norm_kernelIN3c108BFloat16ELi1ELi2EEEvPT_PKS3_lllllS6_fii,"a",@progbits
	.sectionflags	@""
	.align	4
.nv.constant0._ZN4vllm15rms_norm_kernelIN3c108BFloat16ELi1ELi2EEEvPT_PKS3_lllllS6_fii:
	.zero		428


//--------------------- .nv.constant0._ZN4vllm15rms_norm_kernelIN3c108BFloat16ELi2ELi2EEEvPT_PKS3_lllllS6_fii --------------------------
	.section	.nv.constant0._ZN4vllm15rms_norm_kernelIN3c108BFloat16ELi2ELi2EEEvPT_PKS3_lllllS6_fii,"a",@progbits
	.sectionflags	@""
	.align	4
.nv.constant0._ZN4vllm15rms_norm_kernelIN3c108BFloat16ELi2ELi2EEEvPT_PKS3_lllllS6_fii:
	.zero		428


//--------------------- .nv.constant0._ZN4vllm15rms_norm_kernelIN3c108BFloat16ELi4ELi2EEEvPT_PKS3_lllllS6_fii --------------------------
	.section	.nv.constant0._ZN4vllm15rms_norm_kernelIN3c108BFloat16ELi4ELi2EEEvPT_PKS3_lllllS6_fii,"a",@progbits
	.sectionflags	@""
	.align	4
.nv.constant0._ZN4vllm15rms_norm_kernelIN3c108BFloat16ELi4ELi2EEEvPT_PKS3_lllllS6_fii:
	.zero		428


//--------------------- .nv.constant0._ZN4vllm15rms_norm_kernelIN3c108BFloat16ELi8ELi2EEEvPT_PKS3_lllllS6_fii --------------------------
	.section	.nv.constant0._ZN4vllm15rms_norm_kernelIN3c108BFloat16ELi8ELi2EEEvPT_PKS3_lllllS6_fii,"a",@progbits
	.sectionflags	@""
	.align	4
.nv.constant0._ZN4vllm15rms_norm_kernelIN3c108BFloat16ELi8ELi2EEEvPT_PKS3_lllllS6_fii:
	.zero		428


//--------------------- .nv.constant0._ZN4vllm15rms_norm_kernelIN3c108BFloat16ELi16ELi2EEEvPT_PKS3_lllllS6_fii --------------------------
	.section	.nv.constant0._ZN4vllm15rms_norm_kernelIN3c108BFloat16ELi16ELi2EEEvPT_PKS3_lllllS6_fii,"a",@progbits
	.sectionflags	@""
	.align	4
.nv.constant0._ZN4vllm15rms_norm_kernelIN3c108BFloat16ELi16ELi2EEEvPT_PKS3_lllllS6_fii:
	.zero		428


//--------------------- .nv.constant0._ZN4vllm15rms_norm_kernelIN3c104HalfELi1ELi2EEEvPT_PKS3_lllllS6_fii --------------------------
	.section	.nv.constant0._ZN4vllm15rms_norm_kernelIN3c104HalfELi1ELi2EEEvPT_PKS3_lllllS6_fii,"a",@progbits
	.sectionflags	@""
	.align	4
.nv.constant0._ZN4vllm15rms_norm_kernelIN3c104HalfELi1ELi2EEEvPT_PKS3_lllllS6_fii:
	.zero		428


//--------------------- .nv.constant0._ZN4vllm15rms_norm_kernelIN3c104HalfELi2ELi2EEEvPT_PKS3_lllllS6_fii --------------------------
	.section	.nv.constant0._ZN4vllm15rms_norm_kernelIN3c104HalfELi2ELi2EEEvPT_PKS3_lllllS6_fii,"a",@progbits
	.sectionflags	@""
	.align	4
.nv.constant0._ZN4vllm15rms_norm_kernelIN3c104HalfELi2ELi2EEEvPT_PKS3_lllllS6_fii:
	.zero		428


//--------------------- .nv.constant0._ZN4vllm15rms_norm_kernelIN3c104HalfELi4ELi2EEEvPT_PKS3_lllllS6_fii --------------------------
	.section	.nv.constant0._ZN4vllm15rms_norm_kernelIN3c104HalfELi4ELi2EEEvPT_PKS3_lllllS6_fii,"a",@progbits
	.sectionflags	@""
	.align	4
.nv.constant0._ZN4vllm15rms_norm_kernelIN3c104HalfELi4ELi2EEEvPT_PKS3_lllllS6_fii:
	.zero		428


//--------------------- .nv.constant0._ZN4vllm15rms_norm_kernelIN3c104HalfELi8ELi2EEEvPT_PKS3_lllllS6_fii --------------------------
	.section	.nv.constant0._ZN4vllm15rms_norm_kernelIN3c104HalfELi8ELi2EEEvPT_PKS3_lllllS6_fii,"a",@progbits
	.sectionflags	@""
	.align	4
.nv.constant0._ZN4vllm15rms_norm_kernelIN3c104HalfELi8ELi2EEEvPT_PKS3_lllllS6_fii:
	.zero		428


//--------------------- .nv.constant0._ZN4vllm15rms_norm_kernelIN3c104HalfELi16ELi2EEEvPT_PKS3_lllllS6_fii --------------------------
	.section	.nv.constant0._ZN4vllm15rms_norm_kernelIN3c104HalfELi16ELi2EEEvPT_PKS3_lllllS6_fii,"a",@progbits
	.sectionflags	@""
	.align	4
.nv.constant0._ZN4vllm15rms_norm_kernelIN3c104HalfELi16ELi2EEEvPT_PKS3_lllllS6_fii:
	.zero		428


//--------------------- .nv.constant0._ZN4vllm15rms_norm_kernelIfLi1ELi2EEEvPT_PKS1_lllllS4_fii --------------------------
	.section	.nv.constant0._ZN4vllm15rms_norm_kernelIfLi1ELi2EEEvPT_PKS1_lllllS4_fii,"a",@progbits
	.sectionflags	@""
	.align	4
.nv.constant0._ZN4vllm15rms_norm_kernelIfLi1ELi2EEEvPT_PKS1_lllllS4_fii:
	.zero		428


//--------------------- .nv.constant2._ZN4vllm15rms_norm_kernelIfLi2ELi2EEEvPT_PKS1_lllllS4_fii --------------------------
	.section	.nv.constant2._ZN4vllm15rms_norm_kernelIfLi2ELi2EEEvPT_PKS1_lllllS4_fii,"a",@progbits
	.sectionflags	@""
	.align	4
.nv.constant2._ZN4vllm15rms_norm_kernelIfLi2ELi2EEEvPT_PKS1_lllllS4_fii:
        /*0000*/ 	.byte	0xfc, 0xff, 0xff, 0xff, 0xff, 0xff, 0xff, 0xff


//--------------------- .nv.constant0._ZN4vllm15rms_norm_kernelIfLi2ELi2EEEvPT_PKS1_lllllS4_fii --------------------------
	.section	.nv.constant0._ZN4vllm15rms_norm_kernelIfLi2ELi2EEEvPT_PKS1_lllllS4_fii,"a",@progbits
	.sectionflags	@""
	.align	4
.nv.constant0._ZN4vllm15rms_norm_kernelIfLi2ELi2EEEvPT_PKS1_lllllS4_fii:
	.zero		428


//--------------------- .nv.constant2._ZN4vllm15rms_norm_kernelIfLi4ELi2EEEvPT_PKS1_lllllS4_fii --------------------------
	.section	.nv.constant2._ZN4vllm15rms_norm_kernelIfLi4ELi2EEEvPT_PKS1_lllllS4_fii,"a",@progbits
	.sectionflags	@""
	.align	4
.nv.constant2._ZN4vllm15rms_norm_kernelIfLi4ELi2EEEvPT_PKS1_lllllS4_fii:
        /*0000*/ 	.byte	0xfc, 0xff, 0xff, 0xff, 0xff, 0xff, 0xff, 0xff


//--------------------- .nv.constant0._ZN4vllm15rms_norm_kernelIfLi4ELi2EEEvPT_PKS1_lllllS4_fii --------------------------
	.section	.nv.constant0._ZN4vllm15rms_norm_kernelIfLi4ELi2EEEvPT_PKS1_lllllS4_fii,"a",@progbits
	.sectionflags	@""
	.align	4
.nv.constant0._ZN4vllm15rms_norm_kernelIfLi4ELi2EEEvPT_PKS1_lllllS4_fii:
	.zero		428


//--------------------- .nv.constant2._ZN4vllm15rms_norm_kernelIfLi8ELi2EEEvPT_PKS1_lllllS4_fii --------------------------
	.section	.nv.constant2._ZN4vllm15rms_norm_kernelIfLi8ELi2EEEvPT_PKS1_lllllS4_fii,"a",@progbits
	.sectionflags	@""
	.align	4
.nv.constant2._ZN4vllm15rms_norm_kernelIfLi8ELi2EEEvPT_PKS1_lllllS4_fii:
        /*0000*/ 	.byte	0xfc, 0xff, 0xff, 0xff, 0xff, 0xff, 0xff, 0xff


//--------------------- .nv.constant0._ZN4vllm15rms_norm_kernelIfLi8ELi2EEEvPT_PKS1_lllllS4_fii --------------------------
	.section	.nv.constant0._ZN4vllm15rms_norm_kernelIfLi8ELi2EEEvPT_PKS1_lllllS4_fii,"a",@progbits
	.sectionflags	@""
	.align	4
.nv.constant0._ZN4vllm15rms_norm_kernelIfLi8ELi2EEEvPT_PKS1_lllllS4_fii:
	.zero		428


//--------------------- .nv.constant0._ZN4vllm15rms_norm_kernelIfLi16ELi2EEEvPT_PKS1_lllllS4_fii --------------------------
	.section	.nv.constant0._ZN4vllm15rms_norm_kernelIfLi16ELi2EEEvPT_PKS1_lllllS4_fii,"a",@progbits
	.sectionflags	@""
	.align	4
.nv.constant0._ZN4vllm15rms_norm_kernelIfLi16ELi2EEEvPT_PKS1_lllllS4_fii:
	.zero		428


//--------------------- .nv.constant0._ZN3cub17CUB_300001_SM_8006detail11EmptyKernelIvEEvv --------------------------
	.section	.nv.constant0._ZN3cub17CUB_300001_SM_8006detail11EmptyKernelIvEEvv,"a",@progbits
	.sectionflags	@""
	.align	4
.nv.constant0._ZN3cub17CUB_300001_SM_8006detail11EmptyKernelIvEEvv:
	.zero		352


//--------------------- .text._ZN4vllm25fused_add_rms_norm_kernelIN3c108BFloat16ELi0EEENSt9enable_ifIXooeqT0_Li0Entsr4vllm12_typeConvertIT_EE6existsEvE4typeEPS4_lS7_PKS4_fii --------------------------
	.section	.text._ZN4vllm25fused_add_rms_norm_kernelIN3c108BFloat16ELi0EEENSt9enable_ifIXooeqT0_Li0Entsr4vllm12_typeConvertIT_EE6existsEvE4typeEPS4_lS7_PKS4_fii,"ax",@progbits
	.sectioninfo	@"SHI_REGISTERS=24"
	.align	128
        .global         _ZN4vllm25fused_add_rms_norm_kernelIN3c108BFloat16ELi0EEENSt9enable_ifIXooeqT0_Li0Entsr4vllm12_typeConvertIT_EE6existsEvE4typeEPS4_lS7_PKS4_fii
        .type           _ZN4vllm25fused_add_rms_norm_kernelIN3c108BFloat16ELi0EEENSt9enable_ifIXooeqT0_Li0Entsr4vllm12_typeConvertIT_EE6existsEvE4typeEPS4_lS7_PKS4_fii,@function
        .size           _ZN4vllm25fused_add_rms_norm_kernelIN3c108BFloat16ELi0EEENSt9enable_ifIXooeqT0_Li0Entsr4vllm12_typeConvertIT_EE6existsEvE4typeEPS4_lS7_PKS4_fii,(.L_x_1146 - _ZN4vllm25fused_add_rms_norm_kernelIN3c108BFloat16ELi0EEENSt9enable_ifIXooeqT0_Li0Entsr4vllm12_typeConvertIT_EE6existsEvE4typeEPS4_lS7_PKS4_fii)
        .other          _ZN4vllm25fused_add_rms_norm_kernelIN3c108BFloat16ELi0EEENSt9enable_ifIXooeqT0_Li0Entsr4vllm12_typeConvertIT_EE6existsEvE4typeEPS4_lS7_PKS4_fii,@"STO_CUDA_ENTRY STV_DEFAULT"
_ZN4vllm25fused_add_rms_norm_kernelIN3c108BFloat16ELi0EEENSt9enable_ifIXooeqT0_Li0Entsr4vllm12_typeConvertIT_EE6existsEvE4typeEPS4_lS7_PKS4_fii:
.text._ZN4vllm25fused_add_rms_norm_kernelIN3c108BFloat16ELi0EEENSt9enable_ifIXooeqT0_Li0Entsr4vllm12_typeConvertIT_EE6existsEvE4typeEPS4_lS7_PKS4_fii:
[----:B------:R-:W-:Y:S02]  /*0000*/  MOV R1, c[0x0][0x28] ;  /* 0x00000a0000017a02 */ /* 0x000fe40000000f00 */
[----:B------:R-:W0:Y:S01]  /*0010*/  S2R R20, SR_TID.X ;  /* 0x0000000000147919 */ /* 0x000e220000002100 */
[----:B------:R-:W-:Y:S01]  /*0020*/  MOV R2, c[0x0][0x0] ;  /* 0x0000000000027a02 */ /* 0x000fe20000000f00 */
[----:B------:R-:W-:Y:S01]  /*0030*/  ULDC.64 UR4, c[0x0][0x118] ;  /* 0x0000460000047ab9 */ /* 0x000fe20000000a00 */
[----:B------:R-:W-:Y:S02]  /*0040*/  BSSY B0, `(.L_x_0) ;  /* 0x000001d000007945 */ /* 0x000fe40003800000 */
[----:B------:R-:W-:Y:S02]  /*0050*/  ISETP.GT.AND P1, PT, R2, 0x3ff, PT ;  /* 0x000003ff0200780c */ /* 0x000fe40003f24270 */
[----:B0-----:R-:W-:-:S13]  /*0060*/  ISETP.GE.AND P0, PT, R20, c[0x0][0x188], PT ;  /* 0x0000620014007a0c */ /* 0x001fda0003f06270 */
[----:B------:R-:W-:Y:S01]  /*0070*/  @P0 MOV R3, RZ ;  /* 0x000000ff00030202 */ /* 0x000fe20000000f00 */
[----:B------:R-:W-:Y:S05]  /*0080*/  @P0 BRA `(.L_x_1) ;  /* 0x0000018000000947 */ /* 0x000fea0003800000 */
[----:B------:R-:W0:Y:S01]  /*0090*/  S2R R13, SR_CTAID.X ;  /* 0x00000000000d7919 */ /* 0x000e220000002500 */
[----:B------:R-:W-:Y:S01]  /*00a0*/  HFMA2.MMA R3, -RZ, RZ, 0, 0 ;  /* 0x00000000ff037435 */ /* 0x000fe200000001ff */
[----:B------:R-:W-:-:S04]  /*00b0*/  MOV R11, R20 ;  /* 0x00000014000b7202 */ /* 0x000fc80000000f00 */
.L_x_2:
[----:B0-----:R-:W-:Y:S02]  /*00c0*/  SHF.R.S32.HI R5, RZ, 0x1f, R11 ;  /* 0x0000001fff057819 */ /* 0x001fe4000001140b */
[----:B------:R-:W-:-:S05]  /*00d0*/  MOV R4, R11 ;  /* 0x0000000b00047202 */ /* 0x000fca0000000f00 */
[----:B0-----:R-:W-:Y:S01]  /*00e0*/  IMAD.WIDE.U32 R6, R13, c[0x0][0x168], R4 ;  /* 0x00005a000d067a25 */ /* 0x001fe200078e0004 */
[----:B------:R-:W-:-:S03]  /*00f0*/  MOV R5, 0x2 ;  /* 0x0000000200057802 */ /* 0x000fc60000000f00 */
[C---:B------:R-:W-:Y:S01]  /*0100*/  IMAD R7, R13.reuse, c[0x0][0x16c], R7 ;  /* 0x00005b000d077a24 */ /* 0x040fe200078e0207 */
[----:B------:R-:W-:Y:S01]  /*0110*/  LEA R8, P0, R6, c[0x0][0x160], 0x1 ;  /* 0x0000580006087a11 */ /* 0x000fe200078008ff */
[----:B------:R-:W-:-:S03]  /*0120*/  IMAD R4, R13, c[0x0][0x188], R11 ;  /* 0x000062000d047a24 */ /* 0x000fc600078e020b */
[----:B------:R-:W-:Y:S01]  /*0130*/  LEA.HI.X R9, R6, c[0x0][0x164], R7, 0x1, P0 ;  /* 0x0000590006097a11 */ /* 0x000fe200000f0c07 */
[----:B------:R-:W-:-:S04]  /*0140*/  IMAD.WIDE.U32 R4, R4, R5, c[0x0][0x170] ;  /* 0x00005c0004047625 */ /* 0x000fc800078e0005 */
[----:B------:R-:W2:Y:S04]  /*0150*/  LDG.E.U16 R8, [R8.64] ;  /* 0x0000000408087981 */ /* 0x000ea8000c1e1500 */
[----:B------:R-:W3:Y:S01]  /*0160*/  LDG.E.U16 R0, [R4.64] ;  /* 0x0000000404007981 */ /* 0x000ee2000c1e1500 */
[----:B------:R-:W-:-:S04]  /*0170*/  IADD3 R11, R11, c[0x0][0x0], RZ ;  /* 0x000000000b0b7a10 */ /* 0x000fc80007ffe0ff */
[----:B------:R-:W-:Y:S02]  /*0180*/  ISETP.GE.AND P0, PT, R11, c[0x0][0x188], PT ;  /* 0x000062000b007a0c */ /* 0x000fe40003f06270 */
[----:B--2---:R-:W-:Y:S02]  /*0190*/  PRMT R8, RZ, 0x5410, R8 ;  /* 0x00005410ff087816 */ /* 0x004fe40000000008 */
[----:B---3--:R-:W-:-:S05]  /*01a0*/  PRMT R7, RZ, 0x5410, R0 ;  /* 0x00005410ff077816 */ /* 0x008fca0000000000 */
[----:B------:R-:W-:-:S05]  /*01b0*/  FADD.FTZ R7, R8, R7 ;  /* 0x0000000708077221 */ /* 0x000fca0000010000 */
[----:B------:R-:W-:-:S05]  /*01c0*/  F2FP.BF16.PACK_AB R7, RZ, R7 ;  /* 0x00000007ff07723e */ /* 0x000fca00000010ff */
[----:B------:R0:W-:Y:S01]  /*01d0*/  STG.E.U16 [R4.64], R7 ;  /* 0x0000000704007986 */ /* 0x0001e2000c101504 */
[----:B------:R-:W-:-:S05]  /*01e0*/  PRMT R0, RZ, 0x5410, R7 ;  /* 0x00005410ff007816 */ /* 0x000fca0000000007 */
[----:B------:R-:W-:Y:S01]  /*01f0*/  FFMA.FTZ R3, R0, R0, R3 ;  /* 0x0000000000037223 */ /* 0x000fe20000010003 */
[----:B------:R-:W-:Y:S05]  /*0200*/  @!P0 BRA `(.L_x_2) ;  /* 0xfffffeb000008947 */ /* 0x000fea000383ffff */
.L_x_1:
[----:B------:R-:W-:Y:S05]  /*0210*/  BSYNC B0 ;  /* 0x0000000000007941 */ /* 0x000fea0003800000 */
.L_x_0:
[----:B------:R-:W-:Y:S01]  /*0220*/  BSSY B0, `(.L_x_3) ;  /* 0x000009f000007945 */ /* 0x000fe20003800000 */
[----:B------:R-:W-:Y:S05]  /*0230*/  @P1 BRA `(.L_x_4) ;  /* 0x0000062000001947 */ /* 0x000fea0003800000 */
[----:B0-----:R-:W-:Y:S01]  /*0240*/  SHF.R.S32.HI R5, RZ, 0x1f, R20 ;  /* 0x0000001fff057819 */ /* 0x001fe20000011414 */
[----:B------:R-:W0:Y:S03]  /*0250*/  S2R R10, SR_LANEID ;  /* 0x00000000000a7919 */ /* 0x000e260000000000 */
[----:B------:R-:W-:-:S04]  /*0260*/  LEA.HI R5, R5, R20, RZ, 0x5 ;  /* 0x0000001405057211 */ /* 0x000fc800078f28ff */
[----:B------:R-:W-:Y:S02]  /*0270*/  LOP3.LUT R0, R5, 0xffffffe0, RZ, 0xc0, !PT ;  /* 0xffffffe005007812 */ /* 0x000fe400078ec0ff */
[----:B------:R-:W-:Y:S02]  /*0280*/  SHF.R.S32.HI R5, RZ, 0x5, R5 ;  /* 0x00000005ff057819 */ /* 0x000fe40000011405 */
[----:B------:R-:W-:Y:S02]  /*0290*/  IADD3 R4, R0, 0x20, RZ ;  /* 0x0000002000047810 */ /* 0x000fe40007ffe0ff */
[----:B------:R-:W-:Y:S02]  /*02a0*/  LOP3.LUT R0, RZ, R0, RZ, 0x33, !PT ;  /* 0x00000000ff007212 */ /* 0x000fe400078e33ff */
[----:B------:R-:W-:Y:S02]  /*02b0*/  ISETP.GT.AND P0, PT, R4, c[0x0][0x0], PT ;  /* 0x0000000004007a0c */ /* 0x000fe40003f04270 */
[----:B------:R-:W-:-:S04]  /*02c0*/  IADD3 R0, R0, c[0x0][0x0], RZ ;  /* 0x0000000000007a10 */ /* 0x000fc80007ffe0ff */
[----:B------:R-:W-:-:S06]  /*02d0*/  SEL R4, R0, 0x1f, P0 ;  /* 0x0000001f00047807 */ /* 0x000fcc0000000000 */
[----:B------:R-:W1:Y:S02]  /*02e0*/  SHFL.DOWN P0, R6, R3, 0x1, R4 ;  /* 0x0820000003067989 */ /* 0x000e640000000004 */
[----:B-1----:R-:W-:-:S05]  /*02f0*/  @P0 FADD R6, R6, R3 ;  /* 0x0000000306060221 */ /* 0x002fca0000000000 */
[----:B------:R-:W1:Y:S02]  /*0300*/  SHFL.DOWN P0, R7, R6, 0x2, R4 ;  /* 0x0840000006077989 */ /* 0x000e640000000004 */
[----:B-1----:R-:W-:-:S05]  /*0310*/  @P0 FADD R7, R6, R7 ;  /* 0x0000000706070221 */ /* 0x002fca0000000000 */
[----:B------:R-:W1:Y:S02]  /*0320*/  SHFL.DOWN P0, R8, R7, 0x4, R4 ;  /* 0x0880000007087989 */ /* 0x000e640000000004 */
[----:B-1----:R-:W-:-:S05]  /*0330*/  @P0 FADD R8, R7, R8 ;  /* 0x0000000807080221 */ /* 0x002fca0000000000 */
[----:B------:R-:W1:Y:S02]  /*0340*/  SHFL.DOWN P0, R9, R8, 0x8, R4 ;  /* 0x0900000008097989 */ /* 0x000e640000000004 */
[----:B-1----:R-:W-:Y:S01]  /*0350*/  @P0 FADD R9, R8, R9 ;  /* 0x0000000908090221 */ /* 0x002fe20000000000 */
[----:B0-----:R-:W-:-:S04]  /*0360*/  ISETP.NE.AND P0, PT, R10, RZ, PT ;  /* 0x000000ff0a00720c */ /* 0x001fc80003f05270 */
[----:B------:R-:W0:Y:S02]  /*0370*/  SHFL.DOWN P1, R0, R9, 0x10, R4 ;  /* 0x0a00000009007989 */ /* 0x000e240000020004 */
[----:B0-----:R-:W-:-:S07]  /*0380*/  @P1 FADD R0, R9, R0 ;  /* 0x0000000009001221 */ /* 0x001fce0000000000 */
[----:B------:R0:W-:Y:S04]  /*0390*/  @!P0 STS [R5.X4+0x24], R0 ;  /* 0x0000240005008388 */ /* 0x0001e80000004800 */
[----:B------:R-:W-:Y:S01]  /*03a0*/  BAR.SYNC.DEFER_BLOCKING 0x0 ;  /* 0x0000000000007b1d */ /* 0x000fe20000010000 */
[----:B------:R-:W-:-:S13]  /*03b0*/  ISETP.NE.AND P0, PT, R20, RZ, PT ;  /* 0x000000ff1400720c */ /* 0x000fda0003f05270 */
[----:B------:R-:W-:Y:S05]  /*03c0*/  @P0 BRA `(.L_x_5) ;  /* 0x0000084000000947 */ /* 0x000fea0003800000 */
[----:B0-----:R-:W0:Y:S01]  /*03d0*/  LDS.64 R16, [0x28] ;  /* 0x00002800ff107984 */ /* 0x001e220000000a00 */
[C---:B------:R-:W-:Y:S02]  /*03e0*/  ISETP.GT.AND P1, PT, R2.reuse, 0x20, PT ;  /* 0x000000200200780c */ /* 0x040fe40003f24270 */
[C---:B------:R-:W-:Y:S01]  /*03f0*/  ISETP.GT.AND P3, PT, R2.reuse, 0x40, PT ;  /* 0x000000400200780c */ /* 0x040fe20003f64270 */
[----:B------:R-:W1:Y:S01]  /*0400*/  LDS.128 R4, [0x30] ;  /* 0x00003000ff047984 */ /* 0x000e620000000c00 */
[C---:B------:R-:W-:Y:S02]  /*0410*/  ISETP.GT.AND P4, PT, R2.reuse, 0x60, PT ;  /* 0x000000600200780c */ /* 0x040fe40003f84270 */
[----:B------:R-:W-:Y:S01]  /*0420*/  ISETP.GT.AND P2, PT, R2, 0x80, PT ;  /* 0x000000800200780c */ /* 0x000fe20003f44270 */
[----:B------:R-:W2:Y:S04]  /*0430*/  LDS.128 R8, [0x40] ;  /* 0x00004000ff087984 */ /* 0x000ea80000000c00 */
[----:B------:R-:W3:Y:S02]  /*0440*/  LDS.128 R12, [0x50] ;  /* 0x00005000ff0c7984 */ /* 0x000ee40000000c00 */
[----:B0-----:R-:W-:Y:S01]  /*0450*/  @P1 FADD.FTZ R0, R0, R16 ;  /* 0x0000001000001221 */ /* 0x001fe20000010000 */
[----:B------:R-:W-:-:S03]  /*0460*/  ISETP.GT.AND P1, PT, R2, 0xa0, PT ;  /* 0x000000a00200780c */ /* 0x000fc60003f24270 */
[----:B------:R-:W-:Y:S01]  /*0470*/  @P3 FADD.FTZ R0, R0, R17 ;  /* 0x0000001100003221 */ /* 0x000fe20000010000 */
[----:B------:R-:W-:Y:S01]  /*0480*/  ISETP.GT.AND P3, PT, R2, 0xc0, PT ;  /* 0x000000c00200780c */ /* 0x000fe20003f64270 */
[----:B------:R-:W0:Y:S02]  /*0490*/  LDS.128 R16, [0x60] ;  /* 0x00006000ff107984 */ /* 0x000e240000000c00 */
[----:B-1----:R-:W-:Y:S01]  /*04a0*/  @P4 FADD.FTZ R0, R0, R4 ;  /* 0x0000000400004221 */ /* 0x002fe20000010000 */
[----:B------:R-:W-:-:S03]  /*04b0*/  ISETP.GT.AND P4, PT, R2, 0xe0, PT ;  /* 0x000000e00200780c */ /* 0x000fc60003f84270 */
[----:B------:R-:W-:Y:S01]  /*04c0*/  @P2 FADD.FTZ R0, R0, R5 ;  /* 0x0000000500002221 */ /* 0x000fe20000010000 */
[----:B------:R-:W-:-:S03]  /*04d0*/  ISETP.GT.AND P2, PT, R2, 0x100, PT ;  /* 0x000001000200780c */ /* 0x000fc60003f44270 */
[----:B------:R-:W-:Y:S01]  /*04e0*/  @P1 FADD.FTZ R0, R0, R6 ;  /* 0x0000000600001221 */ /* 0x000fe20000010000 */
[----:B------:R-:W-:-:S03]  /*04f0*/  ISETP.GT.AND P1, PT, R2, 0x120, PT ;  /* 0x000001200200780c */ /* 0x000fc60003f24270 */
[----:B------:R-:W-:Y:S01]  /*0500*/  @P3 FADD.FTZ R0, R0, R7 ;  /* 0x0000000700003221 */ /* 0x000fe20000010000 */
[----:B------:R-:W-:Y:S01]  /*0510*/  ISETP.GT.AND P3, PT, R2, 0x140, PT ;  /* 0x000001400200780c */ /* 0x000fe20003f64270 */
[----:B------:R-:W1:Y:S02]  /*0520*/  LDS.128 R4, [0x70] ;  /* 0x00007000ff047984 */ /* 0x000e640000000c00 */
[----:B--2---:R-:W-:Y:S01]  /*0530*/  @P4 FADD.FTZ R0, R0, R8 ;  /* 0x0000000800004221 */ /* 0x004fe20000010000 */
[----:B------:R-:W-:-:S03]  /*0540*/  ISETP.GT.AND P4, PT, R2, 0x160, PT ;  /* 0x000001600200780c */ /* 0x000fc60003f84270 */
[----:B------:R-:W-:Y:S01]  /*0550*/  @P2 FADD.FTZ R0, R0, R9 ;  /* 0x0000000900002221 */ /* 0x000fe20000010000 */
[----:B------:R-:W-:-:S03]  /*0560*/  ISETP.GT.AND P2, PT, R2, 0x180, PT ;  /* 0x000001800200780c */ /* 0x000fc60003f44270 */
[----:B------:R-:W-:Y:S01]  /*0570*/  @P1 FADD.FTZ R0, R0, R10 ;  /* 0x0000000a00001221 */ /* 0x000fe20000010000 */
[----:B------:R-:W-:-:S03]  /*0580*/  ISETP.GT.AND P1, PT, R2, 0x1a0, PT ;  /* 0x000001a00200780c */ /* 0x000fc60003f24270 */
[----:B------:R-:W-:Y:S01]  /*0590*/  @P3 FADD.FTZ R0, R0, R11 ;  /* 0x0000000b00003221 */ /* 0x000fe20000010000 */
[----:B------:R-:W-:Y:S01]  /*05a0*/  ISETP.GT.AND P3, PT, R2, 0x1c0, PT ;  /* 0x000001c00200780c */ /* 0x000fe20003f64270 */
[----:B------:R-:W2:Y:S02]  /*05b0*/  LDS.128 R8, [0x80] ;  /* 0x00008000ff087984 */ /* 0x000ea40000000c00 */
[----:B---3--:R-:W-:Y:S01]  /*05c0*/  @P4 FADD.FTZ R0, R0, R12 ;  /* 0x0000000c00004221 */ /* 0x008fe20000010000 */
[----:B------:R-:W-:-:S03]  /*05d0*/  ISETP.GT.AND P4, PT, R2, 0x1e0, PT ;  /* 0x000001e00200780c */ /* 0x000fc60003f84270 */
[----:B------:R-:W-:Y:S01]  /*05e0*/  @P2 FADD.FTZ R0, R0, R13 ;  /* 0x0000000d00002221 */ /* 0x000fe20000010000 */
[----:B------:R-:W-:-:S03]  /*05f0*/  ISETP.GT.AND P2, PT, R2, 0x200, PT ;  /* 0x000002000200780c */ /* 0x000fc60003f44270 */
[----:B------:R-:W-:Y:S01]  /*0600*/  @P1 FADD.FTZ R0, R0, R14 ;  /* 0x0000000e00001221 */ /* 0x000fe20000010000 */
[----:B------:R-:W-:-:S03]  /*0610*/  ISETP.GT.AND P1, PT, R2, 0x220, PT ;  /* 0x000002200200780c */ /* 0x000fc60003f24270 */
[----:B------:R-:W-:Y:S01]  /*0620*/  @P3 FADD.FTZ R0, R0, R15 ;  /* 0x0000000f00003221 */ /* 0x000fe20000010000 */
[----:B------:R-:W-:Y:S01]  /*0630*/  ISETP.GT.AND P3, PT, R2, 0x240, PT ;  /* 0x000002400200780c */ /* 0x000fe20003f64270 */
[----:B------:R-:W3:Y:S02]  /*0640*/  LDS.128 R12, [0x90] ;  /* 0x00009000ff0c7984 */ /* 0x000ee40000000c00 */
[----:B0-----:R-:W-:Y:S01]  /*0650*/  @P4 FADD.FTZ R0, R0, R16 ;  /* 0x0000001000004221 */ /* 0x001fe20000010000 */
[----:B------:R-:W-:-:S03]  /*0660*/  ISETP.GT.AND P4, PT, R2, 0x2a0, PT ;  /* 0x000002a00200780c */ /* 0x000fc60003f84270 */
[----:B------:R-:W-:Y:S01]  /*0670*/  @P2 FADD.FTZ R0, R0, R17 ;  /* 0x0000001100002221 */ /* 0x000fe20000010000 */
[----:B------:R-:W-:-:S03]  /*0680*/  ISETP.GT.AND P2, PT, R2, 0x260, PT ;  /* 0x000002600200780c */ /* 0x000fc60003f44270 */
[----:B------:R-:W-:Y:S01]  /*0690*/  @P1 FADD.FTZ R0, R0, R18 ;  /* 0x0000001200001221 */ /* 0x000fe20000010000 */
[----:B------:R-:W-:-:S03]  /*06a0*/  ISETP.GT.AND P1, PT, R2, 0x280, PT ;  /* 0x000002800200780c */ /* 0x000fc60003f24270 */
[----:B------:R-:W-:Y:S01]  /*06b0*/  @P3 FADD.FTZ R0, R0, R19 ;  /* 0x0000001300003221 */ /* 0x000fe20000010000 */
[----:B------:R-:W-:-:S05]  /*06c0*/  ISETP.GT.AND P3, PT, R2, 0x2c0, PT ;  /* 0x000002c00200780c */ /* 0x000fca0003f64270 */
[----:B-1----:R-:W-:Y:S01]  /*06d0*/  @P2 FADD.FTZ R0, R0, R4 ;  /* 0x0000000400002221 */ /* 0x002fe20000010000 */
[----:B------:R-:W-:-:S03]  /*06e0*/  ISETP.GT.AND P2, PT, R2, 0x2e0, PT ;  /* 0x000002e00200780c */ /* 0x000fc60003f44270 */
[----:B------:R-:W-:Y:S01]  /*06f0*/  @P1 FADD.FTZ R0, R0, R5 ;  /* 0x0000000500001221 */ /* 0x000fe20000010000 */
[----:B------:R-:W-:-:S03]  /*0700*/  ISETP.GT.AND P1, PT, R2, 0x300, PT ;  /* 0x000003000200780c */ /* 0x000fc60003f24270 */
[----:B------:R-:W-:Y:S01]  /*0710*/  @P4 FADD.FTZ R0, R0, R6 ;  /* 0x0000000600004221 */ /* 0x000fe20000010000 */
[----:B------:R-:W-:-:S03]  /*0720*/  ISETP.GT.AND P4, PT, R2, 0x320, PT ;  /* 0x000003200200780c */ /* 0x000fc60003f84270 */
[----:B------:R-:W-:Y:S01]  /*0730*/  @P3 FADD.FTZ R0, R0, R7 ;  /* 0x0000000700003221 */ /* 0x000fe20000010000 */
[----:B------:R-:W-:-:S03]  /*0740*/  ISETP.GT.AND P3, PT, R2, 0x340, PT ;  /* 0x000003400200780c */ /* 0x000fc60003f64270 */
[----:B--2---:R-:W-:Y:S01]  /*0750*/  @P2 FADD.FTZ R0, R0, R8 ;  /* 0x0000000800002221 */ /* 0x004fe20000010000 */
[----:B------:R-:W-:-:S03]  /*0760*/  ISETP.GT.AND P2, PT, R2, 0x360, PT ;  /* 0x000003600200780c */ /* 0x000fc60003f44270 */
[----:B------:R-:W-:Y:S01]  /*0770*/  @P1 FADD.FTZ R0, R0, R9 ;  /* 0x0000000900001221 */ /* 0x000fe20000010000 */
[----:B------:R-:W-:-:S03]  /*0780*/  ISETP.GT.AND P1, PT, R2, 0x380, PT ;  /* 0x000003800200780c */ /* 0x000fc60003f24270 */
[----:B------:R-:W-:Y:S01]  /*0790*/  @P4 FADD.FTZ R0, R0, R10 ;  /* 0x0000000a00004221 */ /* 0x000fe20000010000 */
[----:B------:R-:W-:-:S03]  /*07a0*/  ISETP.GT.AND P4, PT, R2, 0x3a0, PT ;  /* 0x000003a00200780c */ /* 0x000fc60003f84270 */
[----:B------:R-:W-:Y:S01]  /*07b0*/  @P3 FADD.FTZ R0, R0, R11 ;  /* 0x0000000b00003221 */ /* 0x000fe20000010000 */
[----:B------:R-:W-:-:S03]  /*07c0*/  ISETP.GT.AND P3, PT, R2, 0x3c0, PT ;  /* 0x000003c00200780c */ /* 0x000fc60003f64270 */
[----:B---3--:R-:W-:-:S04]  /*07d0*/  @P2 FADD.FTZ R0, R0, R12 ;  /* 0x0000000c00002221 */ /* 0x008fc80000010000 */
[----:B------:R-:W-:Y:S01]  /*07e0*/  @P1 FADD.FTZ R0, R0, R13 ;  /* 0x0000000d00001221 */ /* 0x000fe20000010000 */
[----:B------:R-:W-:-:S03]  /*07f0*/  ISETP.GE.AND P1, PT, R2, 0x3e1, PT ;  /* 0x000003e10200780c */ /* 0x000fc60003f26270 */
[----:B------:R-:W-:-:S04]  /*0800*/  @P4 FADD.FTZ R0, R0, R14 ;  /* 0x0000000e00004221 */ /* 0x000fc80000010000 */
[----:B------:R-:W-:-:S06]  /*0810*/  @P3 FADD.FTZ R0, R0, R15 ;  /* 0x0000000f00003221 */ /* 0x000fcc0000010000 */
[----:B------:R-:W-:Y:S05]  /*0820*/  @!P1 BRA `(.L_x_5) ;  /* 0x000003e000009947 */ /* 0x000fea0003800000 */
[----:B------:R-:W0:Y:S02]  /*0830*/  LDS R3, [0xa0] ;  /* 0x0000a000ff037984 */ /* 0x000e240000000800 */
[----:B0-----:R-:W-:Y:S01]  /*0840*/  FADD.FTZ R0, R0, R3 ;  /* 0x0000000300007221 */ /* 0x001fe20000010000 */
[----:B------:R-:W-:Y:S05]  /*0850*/  BRA `(.L_x_5) ;  /* 0x000003b000007947 */ /* 0x000fea0003800000 */
.L_x_4:
[----:B------:R-:W1:Y:S04]  /*0860*/  SHFL.DOWN P0, R2, R3, 0x1, 0x1f ;  /* 0x08201f0003027f89 */ /* 0x000e680000000000 */
[----:B------:R-:W2:Y:S01]  /*0870*/  S2R R6, SR_LANEID ;  /* 0x0000000000067919 */ /* 0x000ea20000000000 */
[----:B-1----:R-:W-:Y:S01]  /*0880*/  @P0 FADD R2, R2, R3 ;  /* 0x0000000302020221 */ /* 0x002fe20000000000 */
[----:B--2---:R-:W-:-:S04]  /*0890*/  ISETP.NE.AND P1, PT, R6, RZ, PT ;  /* 0x000000ff0600720c */ /* 0x004fc80003f25270 */
[----:B0-----:R-:W0:Y:S09]  /*08a0*/  SHFL.DOWN P0, R5, R2, 0x2, 0x1f ;  /* 0x08401f0002057f89 */ /* 0x001e320000000000 */
[----:B------:R-:W-:-:S04]  /*08b0*/  @!P1 SHF.R.S32.HI R3, RZ, 0x1f, R20 ;  /* 0x0000001fff039819 */ /* 0x000fc80000011414 */
[----:B------:R-:W-:-:S04]  /*08c0*/  @!P1 LEA.HI R3, R3, R20, RZ, 0x5 ;  /* 0x0000001403039211 */ /* 0x000fc800078f28ff */
[----:B------:R-:W-:Y:S01]  /*08d0*/  @!P1 SHF.R.S32.HI R3, RZ, 0x5, R3 ;  /* 0x00000005ff039819 */ /* 0x000fe20000011403 */
[----:B0-----:R-:W-:-:S05]  /*08e0*/  @P0 FADD R5, R2, R5 ;  /* 0x0000000502050221 */ /* 0x001fca0000000000 */
[----:B------:R-:W0:Y:S02]  /*08f0*/  SHFL.DOWN P0, R4, R5, 0x4, 0x1f ;  /* 0x08801f0005047f89 */ /* 0x000e240000000000 */
[----:B0-----:R-:W-:-:S05]  /*0900*/  @P0 FADD R4, R5, R4 ;  /* 0x0000000405040221 */ /* 0x001fca0000000000 */
[----:B------:R-:W0:Y:S02]  /*0910*/  SHFL.DOWN P0, R7, R4, 0x8, 0x1f ;  /* 0x09001f0004077f89 */ /* 0x000e240000000000 */
[----:B0-----:R-:W-:-:S05]  /*0920*/  @P0 FADD R7, R4, R7 ;  /* 0x0000000704070221 */ /* 0x001fca0000000000 */
[----:B------:R-:W0:Y:S02]  /*0930*/  SHFL.DOWN P0, R0, R7, 0x10, 0x1f ;  /* 0x0a001f0007007f89 */ /* 0x000e240000000000 */
[----:B0-----:R-:W-:Y:S01]  /*0940*/  @P0 FADD R0, R7, R0 ;  /* 0x0000000007000221 */ /* 0x001fe20000000000 */
[----:B------:R-:W-:-:S04]  /*0950*/  ISETP.NE.AND P0, PT, R20, RZ, PT ;  /* 0x000000ff1400720c */ /* 0x000fc80003f05270 */
[----:B------:R0:W-:Y:S04]  /*0960*/  @!P1 STS [R3.X4+0x24], R0 ;  /* 0x0000240003009388 */ /* 0x0001e80000004800 */
[----:B------:R-:W-:Y:S06]  /*0970*/  BAR.SYNC.DEFER_BLOCKING 0x0 ;  /* 0x0000000000007b1d */ /* 0x000fec0000010000 */
[----:B------:R-:W-:Y:S05]  /*0980*/  @P0 BRA `(.L_x_5) ;  /* 0x0000028000000947 */ /* 0x000fea0003800000 */
[----:B0-----:R-:W0:Y:S04]  /*0990*/  LDS.64 R2, [0x28] ;  /* 0x00002800ff027984 */ /* 0x001e280000000a00 */
[----:B------:R-:W1:Y:S04]  /*09a0*/  LDS.128 R16, [0x30] ;  /* 0x00003000ff107984 */ /* 0x000e680000000c00 */
[----:B------:R-:W2:Y:S04]  /*09b0*/  LDS.128 R4, [0x40] ;  /* 0x00004000ff047984 */ /* 0x000ea80000000c00 */
[----:B------:R-:W3:Y:S04]  /*09c0*/  LDS.128 R8, [0x50] ;  /* 0x00005000ff087984 */ /* 0x000ee80000000c00 */
[----:B------:R-:W4:Y:S01]  /*09d0*/  LDS.128 R12, [0x60] ;  /* 0x00006000ff0c7984 */ /* 0x000f220000000c00 */
[----:B0-----:R-:W-:-:S04]  /*09e0*/  FADD.FTZ R2, R0, R2 ;  /* 0x0000000200027221 */ /* 0x001fc80000010000 */
[----:B------:R-:W-:-:S04]  /*09f0*/  FADD.FTZ R3, R2, R3 ;  /* 0x0000000302037221 */ /* 0x000fc80000010000 */
[----:B-1----:R-:W-:Y:S02]  /*0a00*/  FADD.FTZ R16, R3, R16 ;  /* 0x0000001003107221 */ /* 0x002fe40000010000 */
[----:B------:R-:W-:Y:S02]  /*0a10*/  LDS R3, [0xa0] ;  /* 0x0000a000ff037984 */ /* 0x000fe40000000800 */
[----:B------:R-:W-:-:S04]  /*0a20*/  FADD.FTZ R17, R16, R17 ;  /* 0x0000001110117221 */ /* 0x000fc80000010000 */
[----:B------:R-:W-:-:S04]  /*0a30*/  FADD.FTZ R18, R17, R18 ;  /* 0x0000001211127221 */ /* 0x000fc80000010000 */
[----:B------:R-:W-:-:S04]  /*0a40*/  FADD.FTZ R19, R18, R19 ;  /* 0x0000001312137221 */ /* 0x000fc80000010000 */
[----:B--2---:R-:W-:Y:S02]  /*0a50*/  FADD.FTZ R4, R19, R4 ;  /* 0x0000000413047221 */ /* 0x004fe40000010000 */
[----:B------:R-:W0:Y:S02]  /*0a60*/  LDS.128 R16, [0x70] ;  /* 0x00007000ff107984 */ /* 0x000e240000000c00 */
[----:B------:R-:W-:-:S04]  /*0a70*/  FADD.FTZ R5, R4, R5 ;  /* 0x0000000504057221 */ /* 0x000fc80000010000 */
[----:B------:R-:W-:-:S04]  /*0a80*/  FADD.FTZ R6, R5, R6 ;  /* 0x0000000605067221 */ /* 0x000fc80000010000 */
[----:B------:R-:W-:-:S04]  /*0a90*/  FADD.FTZ R7, R6, R7 ;  /* 0x0000000706077221 */ /* 0x000fc80000010000 */
[----:B---3--:R-:W-:Y:S02]  /*0aa0*/  FADD.FTZ R8, R7, R8 ;  /* 0x0000000807087221 */ /* 0x008fe40000010000 */
[----:B------:R-:W1:Y:S02]  /*0ab0*/  LDS.128 R4, [0x80] ;  /* 0x00008000ff047984 */ /* 0x000e640000000c00 */
[----:B------:R-:W-:-:S04]  /*0ac0*/  FADD.FTZ R9, R8, R9 ;  /* 0x0000000908097221 */ /* 0x000fc80000010000 */
[----:B------:R-:W-:-:S04]  /*0ad0*/  FADD.FTZ R10, R9, R10 ;  /* 0x0000000a090a7221 */ /* 0x000fc80000010000 */
[----:B------:R-:W-:-:S04]  /*0ae0*/  FADD.FTZ R11, R10, R11 ;  /* 0x0000000b0a0b7221 */ /* 0x000fc80000010000 */
[----:B----4-:R-:W-:Y:S02]  /*0af0*/  FADD.FTZ R12, R11, R12 ;  /* 0x0000000c0b0c7221 */ /* 0x010fe40000010000 */
[----:B------:R-:W2:Y:S02]  /*0b00*/  LDS.128 R8, [0x90] ;  /* 0x00009000ff087984 */ /* 0x000ea40000000c00 */
[----:B------:R-:W-:-:S04]  /*0b10*/  FADD.FTZ R13, R12, R13 ;  /* 0x0000000d0c0d7221 */ /* 0x000fc80000010000 */
[----:B------:R-:W-:-:S04]  /*0b20*/  FADD.FTZ R14, R13, R14 ;  /* 0x0000000e0d0e7221 */ /* 0x000fc80000010000 */
[----:B------:R-:W-:-:S04]  /*0b30*/  FADD.FTZ R15, R14, R15 ;  /* 0x0000000f0e0f7221 */ /* 0x000fc80000010000 */
[----:B0-----:R-:W-:-:S04]  /*0b40*/  FADD.FTZ R16, R15, R16 ;  /* 0x000000100f107221 */ /* 0x001fc80000010000 */
[----:B------:R-:W-:-:S04]  /*0b50*/  FADD.FTZ R17, R16, R17 ;  /* 0x0000001110117221 */ /* 0x000fc80000010000 */
[----:B------:R-:W-:-:S04]  /*0b60*/  FADD.FTZ R18, R17, R18 ;  /* 0x0000001211127221 */ /* 0x000fc80000010000 */
[----:B------:R-:W-:-:S04]  /*0b70*/  FADD.FTZ R19, R18, R19 ;  /* 0x0000001312137221 */ /* 0x000fc80000010000 */
[----:B-1----:R-:W-:-:S04]  /*0b80*/  FADD.FTZ R4, R19, R4 ;  /* 0x0000000413047221 */ /* 0x002fc80000010000 */
[----:B------:R-:W-:-:S04]  /*0b90*/  FADD.FTZ R5, R4, R5 ;  /* 0x0000000504057221 */ /* 0x000fc80000010000 */
[----:B------:R-:W-:-:S04]  /*0ba0*/  FADD.FTZ R6, R5, R6 ;  /* 0x0000000605067221 */ /* 0x000fc80000010000 */
[----:B------:R-:W-:-:S04]  /*0bb0*/  FADD.FTZ R7, R6, R7 ;  /* 0x0000000706077221 */ /* 0x000fc80000010000 */
[----:B--2---:R-:W-:-:S04]  /*0bc0*/  FADD.FTZ R8, R7, R8 ;  /* 0x0000000807087221 */ /* 0x004fc80000010000 */
[----:B------:R-:W-:-:S04]  /*0bd0*/  FADD.FTZ R9, R8, R9 ;  /* 0x0000000908097221 */ /* 0x000fc80000010000 */
[----:B------:R-:W-:-:S04]  /*0be0*/  FADD.FTZ R10, R9, R10 ;  /* 0x0000000a090a7221 */ /* 0x000fc80000010000 */
[----:B------:R-:W-:-:S04]  /*0bf0*/  FADD.FTZ R10, R10, R11 ;  /* 0x0000000b0a0a7221 */ /* 0x000fc80000010000 */
[----:B------:R-:W-:Y:S02]  /*0c00*/  FADD.FTZ R0, R10, R3 ;  /* 0x000000030a007221 */ /* 0x000fe40000010000 */
.L_x_5:
[----:B0-----:R-:W-:Y:S05]  /*0c10*/  BSYNC B0 ;  /* 0x0000000000007941 */ /* 0x001fea0003800000 */
.L_x_3:
[----:B------:R-:W0:Y:S01]  /*0c20*/  @!P0 I2F R2, c[0x0][0x188] ;  /* 0x0000620000028b06 */ /* 0x000e220000201400 */
[----:B------:R-:W-:-:S07]  /*0c30*/  ISETP.GE.AND P1, PT, R20, c[0x0][0x188], PT ;  /* 0x0000620014007a0c */ /* 0x000fce0003f26270 */
[----:B0-----:R-:W0:Y:S02]  /*0c40*/  @!P0 MUFU.RCP R3, R2 ;  /* 0x0000000200038308 */ /* 0x001e240000001000 */
[----:B0-----:R-:W-:-:S06]  /*0c50*/  @!P0 FFMA.FTZ R0, R3, R0, c[0x0][0x180] ;  /* 0x0000600003008623 */ /* 0x001fcc0000010000 */
[----:B------:R-:W0:Y:S02]  /*0c60*/  @!P0 MUFU.RSQ R0, R0 ;  /* 0x0000000000008308 */ /* 0x000e240000001400 */
[----:B0-----:R0:W-:Y:S04]  /*0c70*/  @!P0 STS [RZ], R0 ;  /* 0x00000000ff008388 */ /* 0x0011e80000000800 */
[----:B------:R-:W-:Y:S06]  /*0c80*/  BAR.SYNC.DEFER_BLOCKING 0x0 ;  /* 0x0000000000007b1d */ /* 0x000fec0000010000 */
[----:B------:R-:W-:Y:S05]  /*0c90*/  @P1 EXIT ;  /* 0x000000000000194d */ /* 0x000fea0003800000 */
[----:B0-----:R-:W0:Y:S04]  /*0ca0*/  LDS R0, [RZ] ;  /* 0x00000000ff007984 */ /* 0x001e280000000800 */
[----:B------:R-:W1:Y:S02]  /*0cb0*/  S2R R9, SR_CTAID.X ;  /* 0x0000000000097919 */ /* 0x000e640000002500 */
.L_x_6:
[----:B------:R-:W-:Y:S01]  /*0cc0*/  HFMA2.MMA R5, -RZ, RZ, 0, 1.1920928955078125e-07 ;  /* 0x00000002ff057435 */ /* 0x000fe200000001ff */
[----:B01----:R-:W-:-:S09]  /*0cd0*/  IMAD R2, R9, c[0x0][0x188], R20 ;  /* 0x0000620009027a24 */ /* 0x003fd200078e0214 */
[----:B------:R-:W-:-:S06]  /*0ce0*/  IMAD.WIDE.U32 R2, R2, R5, c[0x0][0x170] ;  /* 0x00005c0002027625 */ /* 0x000fcc00078e0005 */
[----:B------:R-:W2:Y:S01]  /*0cf0*/  LDG.E.U16 R2, [R2.64] ;  /* 0x0000000402027981 */ /* 0x000ea2000c1e1500 */
[----:B------:R-:W-:-:S06]  /*0d00*/  IMAD.WIDE R4, R20, R5, c[0x0][0x178] ;  /* 0x00005e0014047625 */ /* 0x000fcc00078e0205 */
[----:B------:R-:W3:Y:S01]  /*0d10*/  LDG.E.U16.CONSTANT R4, [R4.64] ;  /* 0x0000000404047981 */ /* 0x000ee2000c1e9500 */
[----:B------:R-:W-:Y:S02]  /*0d20*/  SHF.R.S32.HI R21, RZ, 0x1f, R20 ;  /* 0x0000001fff157819 */ /* 0x000fe40000011414 */
[----:B--2---:R-:W-:-:S05]  /*0d30*/  PRMT R3, RZ, 0x5410, R2 ;  /* 0x00005410ff037816 */ /* 0x004fca0000000002 */
[----:B0-----:R-:W-:Y:S01]  /*0d40*/  FMUL.FTZ R6, R0, R3 ;  /* 0x0000000300067220 */ /* 0x001fe20000410000 */
[----:B---3--:R-:W-:-:S04]  /*0d50*/  PRMT R4, RZ, 0x5410, R4 ;  /* 0x00005410ff047816 */ /* 0x008fc80000000004 */
[----:B------:R-:W-:Y:S01]  /*0d60*/  F2FP.BF16.PACK_AB R3, RZ, R6 ;  /* 0x00000006ff03723e */ /* 0x000fe200000010ff */
[C---:B------:R-:W-:Y:S01]  /*0d70*/  IMAD.WIDE.U32 R6, R9.reuse, c[0x0][0x168], R20 ;  /* 0x00005a0009067a25 */ /* 0x040fe200078e0014 */
[----:B------:R-:W-:Y:S02]  /*0d80*/  IADD3 R20, R20, c[0x0][0x0], RZ ;  /* 0x0000000014147a10 */ /* 0x000fe40007ffe0ff */
[----:B------:R-:W-:Y:S01]  /*0d90*/  PRMT R3, RZ, 0x5410, R3 ;  /* 0x00005410ff037816 */ /* 0x000fe20000000003 */
[----:B------:R-:W-:Y:S01]  /*0da0*/  IMAD R7, R9, c[0x0][0x16c], R7 ;  /* 0x00005b0009077a24 */ /* 0x000fe200078e0207 */
[----:B------:R-:W-:-:S03]  /*0db0*/  LEA R2, P0, R6, c[0x0][0x160], 0x1 ;  /* 0x0000580006027a11 */ /* 0x000fc600078008ff */
[----:B------:R-:W-:-:S05]  /*0dc0*/  FMUL.FTZ R3, R3, R4 ;  /* 0x0000000403037220 */ /* 0x000fca0000410000 */
[----:B------:R-:W-:Y:S02]  /*0dd0*/  F2FP.BF16.PACK_AB R4, RZ, R3 ;  /* 0x00000003ff04723e */ /* 0x000fe400000010ff */
[----:B------:R-:W-:Y:S02]  /*0de0*/  LEA.HI.X R3, R6, c[0x0][0x164], R7, 0x1, P0 ;  /* 0x0000590006037a11 */ /* 0x000fe400000f0c07 */
[----:B------:R-:W-:-:S03]  /*0df0*/  ISETP.GE.AND P0, PT, R20, c[0x0][0x188], PT ;  /* 0x0000620014007a0c */ /* 0x000fc60003f06270 */
[----:B------:R0:W-:Y:S10]  /*0e00*/  STG.E.U16 [R2.64], R4 ;  /* 0x0000000402007986 */ /* 0x0001f4000c101504 */
[----:B------:R-:W-:Y:S05]  /*0e10*/  @!P0 BRA `(.L_x_6) ;  /* 0xfffffea000008947 */ /* 0x000fea000383ffff */
[----:B------:R-:W-:Y:S05]  /*0e20*/  EXIT ;  /* 0x000000000000794d */ /* 0x000fea0003800000 */
.L_x_7:
[----:B------:R-:W-:-:S00]  /*0e30*/  BRA `(.L_x_7) ;  /* 0xfffffff000007947 */ /* 0x000fc0000383ffff */
[----:B------:R-:W-:-:S00]  /*0e40*/  NOP ;  /* 0x0000000000007918 */ /* 0x000fc00000000000 */
        /* <DEDUP_REMOVED lines=11> */
.L_x_1146:


//--------------------- .text._ZN4vllm25fused_add_rms_norm_kernelIN3c104HalfELi0EEENSt9enable_ifIXooeqT0_Li0Entsr4vllm12_typeConvertIT_EE6existsEvE4typeEPS4_lS7_PKS4_fii --------------------------
	.section	.text._ZN4vllm25fused_add_rms_norm_kernelIN3c104HalfELi0EEENSt9enable_ifIXooeqT0_Li0Entsr4vllm12_typeConvertIT_EE6existsEvE4typeEPS4_lS7_PKS4_fii,"ax",@progbits
	.sectioninfo	@"SHI_REGISTERS=24"
	.align	128
        .global         _ZN4vllm25fused_add_rms_norm_kernelIN3c104HalfELi0EEENSt9enable_ifIXooeqT0_Li0Entsr4vllm12_typeConvertIT_EE6existsEvE4typeEPS4_lS7_PKS4_fii
        .type           _ZN4vllm25fused_add_rms_norm_kernelIN3c104HalfELi0EEENSt9enable_ifIXooeqT0_Li0Entsr4vllm12_typeConvertIT_EE6existsEvE4typeEPS4_lS7_PKS4_fii,@function
        .size           _ZN4vllm25fused_add_rms_norm_kernelIN3c104HalfELi0EEENSt9enable_ifIXooeqT0_Li0Entsr4vllm12_typeConvertIT_EE6existsEvE4typeEPS4_lS7_PKS4_fii,(.L_x_1147 - _ZN4vllm25fused_add_rms_norm_kernelIN3c104HalfELi0EEENSt9enable_ifIXooeqT0_Li0Entsr4vllm12_typeConvertIT_EE6existsEvE4typeEPS4_lS7_PKS4_fii)
        .other          _ZN4vllm25fused_add_rms_norm_kernelIN3c104HalfELi0EEENSt9enable_ifIXooeqT0_Li0Entsr4vllm12_typeConvertIT_EE6existsEvE4typeEPS4_lS7_PKS4_fii,@"STO_CUDA_ENTRY STV_DEFAULT"
_ZN4vllm25fused_add_rms_norm_kernelIN3c104HalfELi0EEENSt9enable_ifIXooeqT0_Li0Entsr4vllm12_typeConvertIT_EE6existsEvE4typeEPS4_lS7_PKS4_fii:
.text._ZN4vllm25fused_add_rms_norm_kernelIN3c104HalfELi0EEENSt9enable_ifIXooeqT0_Li0Entsr4vllm12_typeConvertIT_EE6existsEvE4typeEPS4_lS7_PKS4_fii:
        /* <DEDUP_REMOVED lines=12> */
.L_x_10:
[----:B0-----:R-:W-:Y:S02]  /*00c0*/  SHF.R.S32.HI R5, RZ, 0x1f, R11 ;  /* 0x0000001fff057819 */ /* 0x001fe4000001140b */
[----:B------:R-:W-:-:S05]  /*00d0*/  MOV R4, R11 ;  /* 0x0000000b00047202 */ /* 0x000fca0000000f00 */
[----:B0-----:R-:W-:Y:S01]  /*00e0*/  IMAD.WIDE.U32 R6, R13, c[0x0][0x168], R4 ;  /* 0x00005a000d067a25 */ /* 0x001fe200078e0004 */
[----:B------:R-:W-:-:S03]  /*00f0*/  MOV R5, 0x2 ;  /* 0x0000000200057802 */ /* 0x000fc60000000f00 */
[C---:B------:R-:W-:Y:S01]  /*0100*/  IMAD R4, R13.reuse, c[0x0][0x188], R11 ;  /* 0x000062000d047a24 */ /* 0x040fe200078e020b */
[----:B------:R-:W-:Y:S01]  /*0110*/  LEA R8, P0, R6, c[0x0][0x160], 0x1 ;  /* 0x0000580006087a11 */ /* 0x000fe200078008ff */
[----:B------:R-:W-:Y:S02]  /*0120*/  IMAD R7, R13, c[0x0][0x16c], R7 ;  /* 0x00005b000d077a24 */ /* 0x000fe400078e0207 */
[----:B------:R-:W-:-:S03]  /*0130*/  IMAD.WIDE.U32 R4, R4, R5, c[0x0][0x170] ;  /* 0x00005c0004047625 */ /* 0x000fc600078e0005 */
[----:B------:R-:W-:Y:S02]  /*0140*/  LEA.HI.X R9, R6, c[0x0][0x164], R7, 0x1, P0 ;  /* 0x0000590006097a11 */ /* 0x000fe400000f0c07 */
[----:B------:R-:W2:Y:S04]  /*0150*/  LDG.E.U16 R0, [R4.64] ;  /* 0x0000000404007981 */ /* 0x000ea8000c1e1500 */
[----:B------:R-:W3:Y:S01]  /*0160*/  LDG.E.U16 R8, [R8.64] ;  /* 0x0000000408087981 */ /* 0x000ee2000c1e1500 */
[----:B------:R-:W-:-:S04]  /*0170*/  IADD3 R11, R11, c[0x0][0x0], RZ ;  /* 0x000000000b0b7a10 */ /* 0x000fc80007ffe0ff */
[----:B------:R-:W-:Y:S01]  /*0180*/  ISETP.GE.AND P0, PT, R11, c[0x0][0x188], PT ;  /* 0x000062000b007a0c */ /* 0x000fe20003f06270 */
[----:B--2---:R-:W-:Y:S02]  /*0190*/  HADD2.F32 R7, -RZ, R0.H0_H0 ;  /* 0x20000000ff077230 */ /* 0x004fe40000004100 */
[----:B---3--:R-:W-:-:S05]  /*01a0*/  HADD2.F32 R0, -RZ, R8.H0_H0 ;  /* 0x20000008ff007230 */ /* 0x008fca0000004100 */
[----:B------:R-:W-:-:S05]  /*01b0*/  FADD.FTZ R0, R0, R7 ;  /* 0x0000000700007221 */ /* 0x000fca0000010000 */
[----:B------:R-:W-:-:S04]  /*01c0*/  F2FP.PACK_AB R0, RZ, R0 ;  /* 0x00000000ff00723e */ /* 0x000fc800000000ff */
[----:B------:R-:W-:Y:S01]  /*01d0*/  PRMT R6, R0, 0x7610, R6 ;  /* 0x0000761000067816 */ /* 0x000fe20000000006 */
[----:B------:R-:W-:-:S04]  /*01e0*/  HADD2.F32 R0, -RZ, R0.H0_H0 ;  /* 0x20000000ff007230 */ /* 0x000fc80000004100 */
[----:B------:R0:W-:Y:S01]  /*01f0*/  STG.E.U16 [R4.64], R6 ;  /* 0x0000000604007986 */ /* 0x0001e2000c101504 */
[----:B------:R-:W-:Y:S01]  /*0200*/  FFMA.FTZ R3, R0, R0, R3 ;  /* 0x0000000000037223 */ /* 0x000fe20000010003 */
[----:B------:R-:W-:Y:S05]  /*0210*/  @!P0 BRA `(.L_x_10) ;  /* 0xfffffea000008947 */ /* 0x000fea000383ffff */
.L_x_9:
[----:B------:R-:W-:Y:S05]  /*0220*/  BSYNC B0 ;  /* 0x0000000000007941 */ /* 0x000fea0003800000 */
.L_x_8:
        /* <DEDUP_REMOVED lines=100> */
.L_x_12:
[----:B------:R-:W1:Y:S04]  /*0870*/  SHFL.DOWN P0, R2, R3, 0x1, 0x1f ;  /* 0x08201f0003027f89 */ /* 0x000e680000000000 */
[----:B0-----:R-:W0:Y:S01]  /*0880*/  S2R R6, SR_LANEID ;  /* 0x0000000000067919 */ /* 0x001e220000000000 */
[----:B-1----:R-:W-:Y:S01]  /*0890*/  @P0 FADD R2, R2, R3 ;  /* 0x0000000302020221 */ /* 0x002fe20000000000 */
[----:B0-----:R-:W-:-:S04]  /*08a0*/  ISETP.NE.AND P1, PT, R6, RZ, PT ;  /* 0x000000ff0600720c */ /* 0x001fc80003f25270 */
[----:B------:R-:W0:Y:S09]  /*08b0*/  SHFL.DOWN P0, R5, R2, 0x2, 0x1f ;  /* 0x08401f0002057f89 */ /* 0x000e320000000000 */
        /* <DEDUP_REMOVED lines=54> */
.L_x_13:
[----:B0-----:R-:W-:Y:S05]  /*0c20*/  BSYNC B0 ;  /* 0x0000000000007941 */ /* 0x001fea0003800000 */
.L_x_11:
        /* <DEDUP_REMOVED lines=10> */
.L_x_14:
[----:B------:R-:W-:Y:S01]  /*0cd0*/  HFMA2.MMA R5, -RZ, RZ, 0, 1.1920928955078125e-07 ;  /* 0x00000002ff057435 */ /* 0x000fe200000001ff */
[----:B01----:R-:W-:-:S09]  /*0ce0*/  IMAD R2, R11, c[0x0][0x188], R20 ;  /* 0x000062000b027a24 */ /* 0x003fd200078e0214 */
[----:B------:R-:W-:-:S06]  /*0cf0*/  IMAD.WIDE.U32 R2, R2, R5, c[0x0][0x170] ;  /* 0x00005c0002027625 */ /* 0x000fcc00078e0005 */
[----:B------:R-:W2:Y:S01]  /*0d00*/  LDG.E.U16 R2, [R2.64] ;  /* 0x0000000402027981 */ /* 0x000ea2000c1e1500 */
[----:B------:R-:W-:-:S06]  /*0d10*/  IMAD.WIDE R4, R20, R5, c[0x0][0x178] ;  /* 0x00005e0014047625 */ /* 0x000fcc00078e0205 */
[----:B------:R-:W3:Y:S01]  /*0d20*/  LDG.E.U16.CONSTANT R4, [R4.64] ;  /* 0x0000000404047981 */ /* 0x000ee2000c1e9500 */
[----:B------:R-:W-:Y:S01]  /*0d30*/  SHF.R.S32.HI R21, RZ, 0x1f, R20 ;  /* 0x0000001fff157819 */ /* 0x000fe20000011414 */
[----:B--2---:R-:W-:-:S05]  /*0d40*/  HADD2.F32 R7, -RZ, R2.H0_H0 ;  /* 0x20000002ff077230 */ /* 0x004fca0000004100 */
[----:B0-----:R-:W-:Y:S01]  /*0d50*/  FMUL.FTZ R7, R0, R7 ;  /* 0x0000000700077220 */ /* 0x001fe20000410000 */
[----:B---3--:R-:W-:-:S04]  /*0d60*/  HADD2.F32 R9, -RZ, R4.H0_H0 ;  /* 0x20000004ff097230 */ /* 0x008fc80000004100 */
[----:B------:R-:W-:-:S05]  /*0d70*/  F2FP.PACK_AB R7, RZ, R7 ;  /* 0x00000007ff07723e */ /* 0x000fca00000000ff */
[----:B------:R-:W-:Y:S01]  /*0d80*/  HADD2.F32 R8, -RZ, R7.H0_H0 ;  /* 0x20000007ff087230 */ /* 0x000fe20000004100 */
[----:B------:R-:W-:Y:S01]  /*0d90*/  IMAD.WIDE.U32 R6, R11, c[0x0][0x168], R20 ;  /* 0x00005a000b067a25 */ /* 0x000fe200078e0014 */
[----:B------:R-:W-:-:S03]  /*0da0*/  IADD3 R20, R20, c[0x0][0x0], RZ ;  /* 0x0000000014147a10 */ /* 0x000fc60007ffe0ff */
[----:B------:R-:W-:Y:S01]  /*0db0*/  FMUL.FTZ R8, R8, R9 ;  /* 0x0000000908087220 */ /* 0x000fe20000410000 */
[----:B------:R-:W-:Y:S01]  /*0dc0*/  LEA R2, P0, R6, c[0x0][0x160], 0x1 ;  /* 0x0000580006027a11 */ /* 0x000fe200078008ff */
[----:B------:R-:W-:-:S03]  /*0dd0*/  IMAD R3, R11, c[0x0][0x16c], R7 ;  /* 0x00005b000b037a24 */ /* 0x000fc600078e0207 */
[----:B------:R-:W-:Y:S02]  /*0de0*/  F2FP.PACK_AB R8, RZ, R8 ;  /* 0x00000008ff08723e */ /* 0x000fe400000000ff */
[----:B------:R-:W-:Y:S02]  /*0df0*/  LEA.HI.X R3, R6, c[0x0][0x164], R3, 0x1, P0 ;  /* 0x0000590006037a11 */ /* 0x000fe400000f0c03 */
[----:B------:R-:W-:-:S03]  /*0e00*/  ISETP.GE.AND P0, PT, R20, c[0x0][0x188], PT ;  /* 0x0000620014007a0c */ /* 0x000fc60003f06270 */
[----:B------:R0:W-:Y:S10]  /*0e10*/  STG.E.U16 [R2.64], R8 ;  /* 0x0000000802007986 */ /* 0x0001f4000c101504 */
[----:B------:R-:W-:Y:S05]  /*0e20*/  @!P0 BRA `(.L_x_14) ;  /* 0xfffffea000008947 */ /* 0x000fea000383ffff */
[----:B------:R-:W-:Y:S05]  /*0e30*/  EXIT ;  /* 0x000000000000794d */ /* 0x000fea0003800000 */
.L_x_15:
        /* <DEDUP_REMOVED lines=12> */
.L_x_1147:


//--------------------- .text._ZN4vllm25fused_add_rms_norm_kernelIfLi0EEENSt9enable_ifIXooeqT0_Li0Entsr4vllm12_typeConvertIT_EE6existsEvE4typeEPS2_lS5_PKS2_fii --------------------------
	.section	.text._ZN4vllm25fused_add_rms_norm_kernelIfLi0EEENSt9enable_ifIXooeqT0_Li0Entsr4vllm12_typeConvertIT_EE6existsEvE4typeEPS2_lS5_PKS2_fii,"ax",@progbits
	.sectioninfo	@"SHI_REGISTERS=24"
	.align	128
        .global         _ZN4vllm25fused_add_rms_norm_kernelIfLi0EEENSt9enable_ifIXooeqT0_Li0Entsr4vllm12_typeConvertIT_EE6existsEvE4typeEPS2_lS5_PKS2_fii
        .type           _ZN4vllm25fused_add_rms_norm_kernelIfLi0EEENSt9enable_ifIXooeqT0_Li0Entsr4vllm12_typeConvertIT_EE6existsEvE4typeEPS2_lS5_PKS2_fii,@function
        .size           _ZN4vllm25fused_add_rms_norm_kernelIfLi0EEENSt9enable_ifIXooeqT0_Li0Entsr4vllm12_typeConvertIT_EE6existsEvE4typeEPS2_lS5_PKS2_fii,(.L_x_1148 - _ZN4vllm25fused_add_rms_norm_kernelIfLi0EEENSt9enable_ifIXooeqT0_Li0Entsr4vllm12_typeConvertIT_EE6existsEvE4typeEPS2_lS5_PKS2_fii)
        .other          _ZN4vllm25fused_add_rms_norm_kernelIfLi0EEENSt9enable_ifIXooeqT0_Li0Entsr4vllm12_typeConvertIT_EE6existsEvE4typeEPS2_lS5_PKS2_fii,@"STO_CUDA_ENTRY STV_DEFAULT"
_ZN4vllm25fused_add_rms_norm_kernelIfLi0EEENSt9enable_ifIXooeqT0_Li0Entsr4vllm12_typeConvertIT_EE6existsEvE4typeEPS2_lS5_PKS2_fii:
.text._ZN4vllm25fused_add_rms_norm_kernelIfLi0EEENSt9enable_ifIXooeqT0_Li0Entsr4vllm12_typeConvertIT_EE6existsEvE4typeEPS2_lS5_PKS2_fii:
        /* <DEDUP_REMOVED lines=12> */
.L_x_18:
        /* <DEDUP_REMOVED lines=8> */
[----:B------:R-:W-:-:S05]  /*0140*/  IMAD.WIDE.U32 R4, R4, R5, c[0x0][0x170] ;  /* 0x00005c0004047625 */ /* 0x000fca00078e0005 */
[----:B------:R-:W2:Y:S04]  /*0150*/  LDG.E R0, [R4.64] ;  /* 0x0000000404007981 */ /* 0x000ea8000c1e1900 */
[----:B------:R-:W2:Y:S01]  /*0160*/  LDG.E R9, [R8.64] ;  /* 0x0000000408097981 */ /* 0x000ea2000c1e1900 */
[----:B------:R-:W-:-:S04]  /*0170*/  IADD3 R11, R11, c[0x0][0x0], RZ ;  /* 0x000000000b0b7a10 */ /* 0x000fc80007ffe0ff */
[----:B------:R-:W-:Y:S01]  /*0180*/  ISETP.GE.AND P0, PT, R11, c[0x0][0x188], PT ;  /* 0x000062000b007a0c */ /* 0x000fe20003f06270 */
[----:B--2---:R-:W-:-:S04]  /*0190*/  FADD.FTZ R0, R0, R9 ;  /* 0x0000000900007221 */ /* 0x004fc80000010000 */
[----:B------:R-:W-:Y:S01]  /*01a0*/  FFMA.FTZ R3, R0, R0, R3 ;  /* 0x0000000000037223 */ /* 0x000fe20000010003 */
[----:B------:R0:W-:Y:S07]  /*01b0*/  STG.E [R4.64], R0 ;  /* 0x0000000004007986 */ /* 0x0001ee000c101904 */
[----:B------:R-:W-:Y:S05]  /*01c0*/  @!P0 BRA `(.L_x_18) ;  /* 0xfffffef000008947 */ /* 0x000fea000383ffff */
.L_x_17:
[----:B------:R-:W-:Y:S05]  /*01d0*/  BSYNC B0 ;  /* 0x0000000000007941 */ /* 0x000fea0003800000 */
.L_x_16:
        /* <DEDUP_REMOVED lines=100> */
.L_x_20:
        /* <DEDUP_REMOVED lines=59> */
.L_x_21:
[----:B0-----:R-:W-:Y:S05]  /*0bd0*/  BSYNC B0 ;  /* 0x0000000000007941 */ /* 0x001fea0003800000 */
.L_x_19:
        /* <DEDUP_REMOVED lines=10> */
.L_x_22:
[----:B------:R-:W-:Y:S01]  /*0c80*/  HFMA2.MMA R5, -RZ, RZ, 0, 2.384185791015625e-07 ;  /* 0x00000004ff057435 */ /* 0x000fe200000001ff */
[----:B-1----:R-:W-:-:S09]  /*0c90*/  IMAD R2, R11, c[0x0][0x188], R20 ;  /* 0x000062000b027a24 */ /* 0x002fd200078e0214 */
[----:B------:R-:W-:-:S04]  /*0ca0*/  IMAD.WIDE.U32 R2, R2, R5, c[0x0][0x170] ;  /* 0x00005c0002027625 */ /* 0x000fc800078e0005 */
[----:B------:R-:W-:Y:S02]  /*0cb0*/  IMAD.WIDE R4, R20, R5, c[0x0][0x178] ;  /* 0x00005e0014047625 */ /* 0x000fe400078e0205 */
[----:B------:R-:W2:Y:S04]  /*0cc0*/  LDG.E R3, [R2.64] ;  /* 0x0000000402037981 */ /* 0x000ea8000c1e1900 */
[----:B------:R-:W3:Y:S01]  /*0cd0*/  LDG.E.CONSTANT R4, [R4.64] ;  /* 0x0000000404047981 */ /* 0x000ee2000c1e9900 */
[----:B------:R-:W-:-:S05]  /*0ce0*/  SHF.R.S32.HI R21, RZ, 0x1f, R20 ;  /* 0x0000001fff157819 */ /* 0x000fca0000011414 */
[----:B0-----:R-:W-:Y:S01]  /*0cf0*/  IMAD.WIDE.U32 R6, R11, c[0x0][0x168], R20 ;  /* 0x00005a000b067a25 */ /* 0x001fe200078e0014 */
[----:B------:R-:W-:-:S03]  /*0d00*/  IADD3 R20, R20, c[0x0][0x0], RZ ;  /* 0x0000000014147a10 */ /* 0x000fc60007ffe0ff */
[----:B------:R-:W-:Y:S01]  /*0d10*/  IMAD R9, R11, c[0x0][0x16c], R7 ;  /* 0x00005b000b097a24 */ /* 0x000fe200078e0207 */
[----:B------:R-:W-:-:S04]  /*0d20*/  LEA R8, P0, R6, c[0x0][0x160], 0x2 ;  /* 0x0000580006087a11 */ /* 0x000fc800078010ff */
[----:B------:R-:W-:Y:S02]  /*0d30*/  LEA.HI.X R9, R6, c[0x0][0x164], R9, 0x2, P0 ;  /* 0x0000590006097a11 */ /* 0x000fe400000f1409 */
[----:B------:R-:W-:Y:S01]  /*0d40*/  ISETP.GE.AND P0, PT, R20, c[0x0][0x188], PT ;  /* 0x0000620014007a0c */ /* 0x000fe20003f06270 */
[----:B0-2---:R-:W-:-:S04]  /*0d50*/  FMUL.FTZ R7, R0, R3 ;  /* 0x0000000300077220 */ /* 0x005fc80000410000 */
[----:B---3--:R-:W-:-:S05]  /*0d60*/  FMUL.FTZ R7, R7, R4 ;  /* 0x0000000407077220 */ /* 0x008fca0000410000 */
[----:B------:R0:W-:Y:S03]  /*0d70*/  STG.E [R8.64], R7 ;  /* 0x0000000708007986 */ /* 0x0001e6000c101904 */
[----:B------:R-:W-:Y:S05]  /*0d80*/  @!P0 BRA `(.L_x_22) ;  /* 0xfffffef000008947 */ /* 0x000fea000383ffff */
[----:B------:R-:W-:Y:S05]  /*0d90*/  EXIT ;  /* 0x000000000000794d */ /* 0x000fea0003800000 */
.L_x_23:
        /* <DEDUP_REMOVED lines=14> */
.L_x_1148:


//--------------------- .text._ZN4vllm25fused_add_rms_norm_kernelIN3c108BFloat16ELi8EEENSt9enable_ifIXaagtT0_Li0Esr4vllm12_typeConvertIT_EE6existsEvE4typeEPS4_lS7_PKS4_fii --------------------------
	.section	.text._ZN4vllm25fused_add_rms_norm_kernelIN3c108BFloat16ELi8EEENSt9enable_ifIXaagtT0_Li0Esr4vllm12_typeConvertIT_EE6existsEvE4typeEPS4_lS7_PKS4_fii,"ax",@progbits
	.sectioninfo	@"SHI_REGISTERS=32"
	.align	128
        .global         _ZN4vllm25fused_add_rms_norm_kernelIN3c108BFloat16ELi8EEENSt9enable_ifIXaagtT0_Li0Esr4vllm12_typeConvertIT_EE6existsEvE4typeEPS4_lS7_PKS4_fii
        .type           _ZN4vllm25fused_add_rms_norm_kernelIN3c108BFloat16ELi8EEENSt9enable_ifIXaagtT0_Li0Esr4vllm12_typeConvertIT_EE6existsEvE4typeEPS4_lS7_PKS4_fii,@function
        .size           _ZN4vllm25fused_add_rms_norm_kernelIN3c108BFloat16ELi8EEENSt9enable_ifIXaagtT0_Li0Esr4vllm12_typeConvertIT_EE6existsEvE4typeEPS4_lS7_PKS4_fii,(.L_x_1149 - _ZN4vllm25fused_add_rms_norm_kernelIN3c108BFloat16ELi8EEENSt9enable_ifIXaagtT0_Li0Esr4vllm12_typeConvertIT_EE6existsEvE4typeEPS4_lS7_PKS4_fii)
        .other          _ZN4vllm25fused_add_rms_norm_kernelIN3c108BFloat16ELi8EEENSt9enable_ifIXaagtT0_Li0Esr4vllm12_typeConvertIT_EE6existsEvE4typeEPS4_lS7_PKS4_fii,@"STO_CUDA_ENTRY STV_DEFAULT"
_ZN4vllm25fused_add_rms_norm_kernelIN3c108BFloat16ELi8EEENSt9enable_ifIXaagtT0_Li0Esr4vllm12_typeConvertIT_EE6existsEvE4typeEPS4_lS7_PKS4_fii:
.text._ZN4vllm25fused_add_rms_norm_kernelIN3c108BFloat16ELi8EEENSt9enable_ifIXaagtT0_Li0Esr4vllm12_typeConvertIT_EE6existsEvE4typeEPS4_lS7_PKS4_fii:
[----:B------:R-:W-:Y:S02]  /*0000*/  MOV R1, c[0x0][0x28] ;  /* 0x00000a0000017a02 */ /* 0x000fe40000000f00 */
[----:B------:R-:W0:Y:S01]  /*0010*/  S2R R3, SR_TID.X ;  /* 0x0000000000037919 */ /* 0x000e220000002100 */
[----:B------:R-:W-:Y:S01]  /*0020*/  ULDC UR5, c[0x0][0x188] ;  /* 0x0000620000057ab9 */ /* 0x000fe20000000800 */
[----:B------:R-:W-:Y:S01]  /*0030*/  BSSY B0, `(.L_x_24) ;  /* 0x000003c000007945 */ /* 0x000fe20003800000 */
[----:B------:R-:W-:Y:S02]  /*0040*/  USHF.R.S32.HI UR4, URZ, 0x1f, UR5 ;  /* 0x0000001f3f047899 */ /* 0x000fe40008011405 */
[----:B------:R-:W-:Y:S02]  /*0050*/  ULDC.64 UR8, c[0x0][0x168] ;  /* 0x00005a0000087ab9 */ /* 0x000fe40000000a00 */
[----:B------:R-:W-:Y:S02]  /*0060*/  ULEA.HI UR4, UR4, UR5, URZ, 0x3 ;  /* 0x0000000504047291 */ /* 0x000fe4000f8f183f */
[----:B------:R-:W-:Y:S02]  /*0070*/  ULDC.64 UR10, c[0x0][0x118] ;  /* 0x00004600000a7ab9 */ /* 0x000fe40000000a00 */
[----:B------:R-:W-:-:S02]  /*0080*/  USHF.R.S32.HI UR6, URZ, 0x3, UR4 ;  /* 0x000000033f067899 */ /* 0x000fc40008011404 */
[----:B------:R-:W-:-:S04]  /*0090*/  USHF.R.S32.HI UR4, URZ, 0x1f, UR9 ;  /* 0x0000001f3f047899 */ /* 0x000fc80008011409 */
[----:B------:R-:W-:-:S04]  /*00a0*/  ULEA.HI UR4, UP0, UR4, UR8, URZ, 0x3 ;  /* 0x0000000804047291 */ /* 0x000fc8000f81183f */
[----:B------:R-:W-:Y:S01]  /*00b0*/  UIADD3.X UR7, URZ, UR9, URZ, UP0, !UPT ;  /* 0x000000093f077290 */ /* 0x000fe200087fe43f */
[----:B0-----:R-:W-:-:S03]  /*00c0*/  ISETP.GE.AND P0, PT, R3, UR6, PT ;  /* 0x0000000603007c0c */ /* 0x001fc6000bf06270 */
[----:B------:R-:W-:Y:S02]  /*00d0*/  USHF.R.S64 UR4, UR4, 0x3, UR7 ;  /* 0x0000000304047899 */ /* 0x000fe40008001007 */
[----:B------:R-:W-:-:S08]  /*00e0*/  USHF.R.S32.HI UR7, URZ, 0x3, UR7 ;  /* 0x000000033f077899 */ /* 0x000fd00008011407 */
[----:B------:R-:W-:Y:S01]  /*00f0*/  @P0 MOV R14, RZ ;  /* 0x000000ff000e0202 */ /* 0x000fe20000000f00 */
[----:B------:R-:W-:Y:S05]  /*0100*/  @P0 BRA `(.L_x_25) ;  /* 0x000002e000000947 */ /* 0x000fea0003800000 */
[----:B------:R-:W0:Y:S01]  /*0110*/  S2R R2, SR_CTAID.X ;  /* 0x0000000000027919 */ /* 0x000e220000002500 */
[----:B------:R-:W-:Y:S01]  /*0120*/  HFMA2.MMA R14, -RZ, RZ, 0, 0 ;  /* 0x00000000ff0e7435 */ /* 0x000fe200000001ff */
[----:B------:R-:W-:Y:S01]  /*0130*/  MOV R15, R3 ;  /* 0x00000003000f7202 */ /* 0x000fe20000000f00 */
[C---:B0-----:R-:W-:Y:S02]  /*0140*/  IMAD R5, R2.reuse, UR7, RZ ;  /* 0x0000000702057c24 */ /* 0x041fe4000f8e02ff */
[----:B------:R-:W-:-:S04]  /*0150*/  IMAD.WIDE.U32 R8, R2, UR4, RZ ;  /* 0x0000000402087c25 */ /* 0x000fc8000f8e00ff */
[----:B------:R-:W-:Y:S01]  /*0160*/  IMAD R2, R2, UR6, RZ ;  /* 0x0000000602027c24 */ /* 0x000fe2000f8e02ff */
[----:B------:R-:W-:Y:S02]  /*0170*/  IADD3 R0, R9, R5, RZ ;  /* 0x0000000509007210 */ /* 0x000fe40007ffe0ff */
.L_x_26:
[C---:B------:R-:W-:Y:S02]  /*0180*/  IADD3 R5, P0, R15.reuse, R8, RZ ;  /* 0x000000080f057210 */ /* 0x040fe40007f1e0ff */
[----:B------:R-:W-:Y:S02]  /*0190*/  IADD3 R10, R2, R15, RZ ;  /* 0x0000000f020a7210 */ /* 0x000fe40007ffe0ff */
[----:B------:R-:W-:Y:S02]  /*01a0*/  LEA.HI.X.SX32 R6, R15, R0, 0x1, P0 ;  /* 0x000000000f067211 */ /* 0x000fe400000f0eff */
[----:B------:R-:W-:Y:S02]  /*01b0*/  MOV R11, 0x10 ;  /* 0x00000010000b7802 */ /* 0x000fe40000000f00 */
[----:B------:R-:W-:-:S03]  /*01c0*/  LEA R4, P0, R5, c[0x0][0x160], 0x4 ;  /* 0x0000580005047a11 */ /* 0x000fc600078020ff */
[----:B------:R-:W-:Y:S01]  /*01d0*/  IMAD.WIDE R10, R10, R11, c[0x0][0x170] ;  /* 0x00005c000a0a7625 */ /* 0x000fe200078e020b */
[----:B------:R-:W-:-:S04]  /*01e0*/  LEA.HI.X R5, R5, c[0x0][0x164], R6, 0x4, P0 ;  /* 0x0000590005057a11 */ /* 0x000fc800000f2406 */
[----:B------:R-:W2:Y:S04]  /*01f0*/  LDG.E.64 R16, [R10.64] ;  /* 0x0000000a0a107981 */ /* 0x000ea8000c1e1b00 */
[----:B------:R-:W2:Y:S04]  /*0200*/  LDG.E.128 R4, [R4.64] ;  /* 0x0000000a04047981 */ /* 0x000ea8000c1e1d00 */
[----:B------:R-:W3:Y:S01]  /*0210*/  LDG.E.64 R12, [R10.64+0x8] ;  /* 0x0000080a0a0c7981 */ /* 0x000ee2000c1e1b00 */
[----:B------:R-:W-:-:S04]  /*0220*/  IADD3 R15, R15, c[0x0][0x0], RZ ;  /* 0x000000000f0f7a10 */ /* 0x000fc80007ffe0ff */
[----:B------:R-:W-:Y:S01]  /*0230*/  ISETP.GE.AND P0, PT, R15, UR6, PT ;  /* 0x000000060f007c0c */ /* 0x000fe2000bf06270 */
[----:B--2---:R-:W-:Y:S02]  /*0240*/  HFMA2.BF16_V2 R4, R4, 1, 1, R16 ;  /* 0x3f803f8004047831 */ /* 0x004fe40000200010 */
[----:B------:R-:W-:Y:S02]  /*0250*/  HFMA2.BF16_V2 R5, R5, 1, 1, R17 ;  /* 0x3f803f8005057831 */ /* 0x000fe40000200011 */
[----:B---3--:R-:W-:Y:S01]  /*0260*/  HFMA2.BF16_V2 R6, R6, 1, 1, R12 ;  /* 0x3f803f8006067831 */ /* 0x008fe2000020000c */
[----:B------:R-:W-:Y:S01]  /*0270*/  PRMT R12, RZ, 0x7610, R4 ;  /* 0x00007610ff0c7816 */ /* 0x000fe20000000004 */
[----:B------:R-:W-:Y:S01]  /*0280*/  HFMA2.BF16_V2 R7, R7, 1, 1, R13 ;  /* 0x3f803f8007077831 */ /* 0x000fe2000020000d */
[----:B------:R-:W-:-:S03]  /*0290*/  PRMT R16, RZ, 0x7610, R5 ;  /* 0x00007610ff107816 */ /* 0x000fc60000000005 */
[----:B------:R-:W-:Y:S01]  /*02a0*/  FMUL.FTZ R17, R12, R12 ;  /* 0x0000000c0c117220 */ /* 0x000fe20000410000 */
[----:B------:R-:W-:Y:S01]  /*02b0*/  PRMT R12, RZ, 0x5410, R4 ;  /* 0x00005410ff0c7816 */ /* 0x000fe20000000004 */
[----:B------:R0:W-:Y:S01]  /*02c0*/  STG.E.128 [R10.64], R4 ;  /* 0x000000040a007986 */ /* 0x0001e2000c101d0a */
[----:B------:R-:W-:-:S03]  /*02d0*/  FMUL.FTZ R19, R16, R16 ;  /* 0x0000001010137220 */ /* 0x000fc60000410000 */
[----:B------:R-:W-:Y:S01]  /*02e0*/  FFMA.FTZ R17, R12, R12, R17 ;  /* 0x0000000c0c117223 */ /* 0x000fe20000010011 */
[----:B------:R-:W-:-:S03]  /*02f0*/  PRMT R12, RZ, 0x5410, R5 ;  /* 0x00005410ff0c7816 */ /* 0x000fc60000000005 */
[----:B------:R-:W-:Y:S02]  /*0300*/  FADD.FTZ R17, RZ, R17 ;  /* 0x00000011ff117221 */ /* 0x000fe40000010000 */
[----:B------:R-:W-:-:S04]  /*0310*/  FFMA.FTZ R12, R12, R12, R19 ;  /* 0x0000000c0c0c7223 */ /* 0x000fc80000010013 */
[----:B------:R-:W-:Y:S01]  /*0320*/  FADD.FTZ R12, R17, R12 ;  /* 0x0000000c110c7221 */ /* 0x000fe20000010000 */
[--C-:B0-----:R-:W-:Y:S02]  /*0330*/  PRMT R4, RZ, 0x7610, R6.reuse ;  /* 0x00007610ff047816 */ /* 0x101fe40000000006 */
[----:B------:R-:W-:-:S03]  /*0340*/  PRMT R6, RZ, 0x5410, R6 ;  /* 0x00005410ff067816 */ /* 0x000fc60000000006 */
[----:B------:R-:W-:Y:S01]  /*0350*/  FMUL.FTZ R13, R4, R4 ;  /* 0x00000004040d7220 */ /* 0x000fe20000410000 */
[--C-:B------:R-:W-:Y:S02]  /*0360*/  PRMT R4, RZ, 0x7610, R7.reuse ;  /* 0x00007610ff047816 */ /* 0x100fe40000000007 */
[----:B------:R-:W-:Y:S01]  /*0370*/  PRMT R7, RZ, 0x5410, R7 ;  /* 0x00005410ff077816 */ /* 0x000fe20000000007 */
[----:B------:R-:W-:Y:S02]  /*0380*/  FFMA.FTZ R13, R6, R6, R13 ;  /* 0x00000006060d7223 */ /* 0x000fe4000001000d */
[----:B------:R-:W-:Y:S02]  /*0390*/  FMUL.FTZ R16, R4, R4 ;  /* 0x0000000404107220 */ /* 0x000fe40000410000 */
[----:B------:R-:W-:Y:S02]  /*03a0*/  FADD.FTZ R12, R12, R13 ;  /* 0x0000000d0c0c7221 */ /* 0x000fe40000010000 */
[----:B------:R-:W-:-:S04]  /*03b0*/  FFMA.FTZ R17, R7, R7, R16 ;  /* 0x0000000707117223 */ /* 0x000fc80000010010 */
[----:B------:R-:W-:-:S04]  /*03c0*/  FADD.FTZ R17, R12, R17 ;  /* 0x000000110c117221 */ /* 0x000fc80000010000 */
[----:B------:R-:W-:Y:S01]  /*03d0*/  FADD.FTZ R14, R17, R14 ;  /* 0x0000000e110e7221 */ /* 0x000fe20000010000 */
[----:B------:R-:W-:Y:S05]  /*03e0*/  @!P0 BRA `(.L_x_26) ;  /* 0xfffffd9000008947 */ /* 0x000fea000383ffff */
.L_x_25:
[----:B------:R-:W-:Y:S05]  /*03f0*/  BSYNC B0 ;  /* 0x0000000000007941 */ /* 0x000fea0003800000 */
.L_x_24:
[----:B------:R-:W-:Y:S01]  /*0400*/  MOV R2, c[0x0][0x0] ;  /* 0x0000000000027a02 */ /* 0x000fe20000000f00 */
[----:B------:R-:W-:Y:S03]  /*0410*/  BSSY B0, `(.L_x_27) ;  /* 0x00000a0000007945 */ /* 0x000fe60003800000 */
[----:B------:R-:W-:-:S13]  /*0420*/  ISETP.GT.AND P0, PT, R2, 0x3ff, PT ;  /* 0x000003ff0200780c */ /* 0x000fda0003f04270 */
[----:B------:R-:W-:Y:S05]  /*0430*/  @P0 BRA `(.L_x_28) ;  /* 0x0000062000000947 */ /* 0x000fea0003800000 */
[----:B------:R-:W-:Y:S01]  /*0440*/  SHF.R.S32.HI R0, RZ, 0x1f, R3 ;  /* 0x0000001fff007819 */ /* 0x000fe20000011403 */
        /* <DEDUP_REMOVED lines=97> */
.L_x_28:
[----:B------:R-:W0:Y:S04]  /*0a60*/  SHFL.DOWN P0, R5, R14, 0x1, 0x1f ;  /* 0x08201f000e057f89 */ /* 0x000e280000000000 */
[----:B------:R-:W1:Y:S01]  /*0a70*/  S2R R6, SR_LANEID ;  /* 0x0000000000067919 */ /* 0x000e620000000000 */
[----:B0-----:R-:W-:Y:S01]  /*0a80*/  @P0 FADD R5, R5, R14 ;  /* 0x0000000e05050221 */ /* 0x001fe20000000000 */
[----:B-1----:R-:W-:-:S04]  /*0a90*/  ISETP.NE.AND P1, PT, R6, RZ, PT ;  /* 0x000000ff0600720c */ /* 0x002fc80003f25270 */
[----:B------:R-:W0:Y:S09]  /*0aa0*/  SHFL.DOWN P0, R2, R5, 0x2, 0x1f ;  /* 0x08401f0005027f89 */ /* 0x000e320000000000 */
[----:B------:R-:W-:-:S04]  /*0ab0*/  @!P1 SHF.R.S32.HI R6, RZ, 0x1f, R3 ;  /* 0x0000001fff069819 */ /* 0x000fc80000011403 */
[----:B------:R-:W-:Y:S01]  /*0ac0*/  @!P1 LEA.HI R6, R6, R3, RZ, 0x5 ;  /* 0x0000000306069211 */ /* 0x000fe200078f28ff */
[----:B0-----:R-:W-:-:S03]  /*0ad0*/  @P0 FADD R2, R5, R2 ;  /* 0x0000000205020221 */ /* 0x001fc60000000000 */
[----:B------:R-:W-:Y:S02]  /*0ae0*/  @!P1 SHF.R.S32.HI R5, RZ, 0x5, R6 ;  /* 0x00000005ff059819 */ /* 0x000fe40000011406 */
        /* <DEDUP_REMOVED lines=13> */
[----:B------:R-:W3:Y:S01]  /*0bc0*/  LDS.128 R8, [0x50] ;  /* 0x00005000ff087984 */ /* 0x000ee20000000c00 */
[----:B0-----:R-:W-:-:S04]  /*0bd0*/  FADD.FTZ R12, R0, R12 ;  /* 0x0000000c000c7221 */ /* 0x001fc80000010000 */
[----:B------:R-:W-:-:S04]  /*0be0*/  FADD.FTZ R13, R12, R13 ;  /* 0x0000000d0c0d7221 */ /* 0x000fc80000010000 */
[----:B-1----:R-:W-:Y:S02]  /*0bf0*/  FADD.FTZ R16, R13, R16 ;  /* 0x000000100d107221 */ /* 0x002fe40000010000 */
[----:B------:R-:W0:Y:S02]  /*0c00*/  LDS.128 R12, [0x60] ;  /* 0x00006000ff0c7984 */ /* 0x000e240000000c00 */
[----:B------:R-:W-:-:S04]  /*0c10*/  FADD.FTZ R17, R16, R17 ;  /* 0x0000001110117221 */ /* 0x000fc80000010000 */
[----:B------:R-:W-:-:S04]  /*0c20*/  FADD.FTZ R18, R17, R18 ;  /* 0x0000001211127221 */ /* 0x000fc80000010000 */
[----:B------:R-:W-:-:S04]  /*0c30*/  FADD.FTZ R19, R18, R19 ;  /* 0x0000001312137221 */ /* 0x000fc80000010000 */
[----:B--2---:R-:W-:Y:S02]  /*0c40*/  FADD.FTZ R4, R19, R4 ;  /* 0x0000000413047221 */ /* 0x004fe40000010000 */
[----:B------:R-:W1:Y:S02]  /*0c50*/  LDS.128 R16, [0x70] ;  /* 0x00007000ff107984 */ /* 0x000e640000000c00 */
[----:B------:R-:W-:-:S04]  /*0c60*/  FADD.FTZ R5, R4, R5 ;  /* 0x0000000504057221 */ /* 0x000fc80000010000 */
[----:B------:R-:W-:-:S04]  /*0c70*/  FADD.FTZ R6, R5, R6 ;  /* 0x0000000605067221 */ /* 0x000fc80000010000 */
[----:B------:R-:W-:-:S04]  /*0c80*/  FADD.FTZ R7, R6, R7 ;  /* 0x0000000706077221 */ /* 0x000fc80000010000 */
[----:B---3--:R-:W-:Y:S02]  /*0c90*/  FADD.FTZ R8, R7, R8 ;  /* 0x0000000807087221 */ /* 0x008fe40000010000 */
[----:B------:R-:W2:Y:S02]  /*0ca0*/  LDS.128 R4, [0x80] ;  /* 0x00008000ff047984 */ /* 0x000ea40000000c00 */
[----:B------:R-:W-:-:S04]  /*0cb0*/  FADD.FTZ R9, R8, R9 ;  /* 0x0000000908097221 */ /* 0x000fc80000010000 */
[----:B------:R-:W-:-:S04]  /*0cc0*/  FADD.FTZ R10, R9, R10 ;  /* 0x0000000a090a7221 */ /* 0x000fc80000010000 */
[----:B------:R-:W-:-:S04]  /*0cd0*/  FADD.FTZ R11, R10, R11 ;  /* 0x0000000b0a0b7221 */ /* 0x000fc80000010000 */
[----:B0-----:R-:W-:Y:S02]  /*0ce0*/  FADD.FTZ R12, R11, R12 ;  /* 0x0000000c0b0c7221 */ /* 0x001fe40000010000 */
[----:B------:R-:W0:Y:S02]  /*0cf0*/  LDS.128 R8, [0x90] ;  /* 0x00009000ff087984 */ /* 0x000e240000000c00 */
[----:B------:R-:W-:-:S04]  /*0d00*/  FADD.FTZ R13, R12, R13 ;  /* 0x0000000d0c0d7221 */ /* 0x000fc80000010000 */
[----:B------:R-:W-:Y:S02]  /*0d10*/  FADD.FTZ R14, R13, R14 ;  /* 0x0000000e0d0e7221 */ /* 0x000fe40000010000 */
[----:B------:R-:W3:Y:S02]  /*0d20*/  LDS R13, [0xa0] ;  /* 0x0000a000ff0d7984 */ /* 0x000ee40000000800 */
        /* <DEDUP_REMOVED lines=9> */
[----:B0-----:R-:W-:-:S04]  /*0dc0*/  FADD.FTZ R8, R7, R8 ;  /* 0x0000000807087221 */ /* 0x001fc80000010000 */
[----:B------:R-:W-:-:S04]  /*0dd0*/  FADD.FTZ R9, R8, R9 ;  /* 0x0000000908097221 */ /* 0x000fc80000010000 */
[----:B------:R-:W-:-:S04]  /*0de0*/  FADD.FTZ R10, R9, R10 ;  /* 0x0000000a090a7221 */ /* 0x000fc80000010000 */
[----:B------:R-:W-:-:S04]  /*0df0*/  FADD.FTZ R10, R10, R11 ;  /* 0x0000000b0a0a7221 */ /* 0x000fc80000010000 */
[----:B---3--:R-:W-:Y:S02]  /*0e00*/  FADD.FTZ R0, R10, R13 ;  /* 0x0000000d0a007221 */ /* 0x008fe40000010000 */
.L_x_29:
[----:B0-----:R-:W-:Y:S05]  /*0e10*/  BSYNC B0 ;  /* 0x0000000000007941 */ /* 0x001fea0003800000 */
.L_x_27:
[----:B------:R-:W0:Y:S01]  /*0e20*/  @!P0 I2F R2, c[0x0][0x188] ;  /* 0x0000620000028b06 */ /* 0x000e220000201400 */
[----:B------:R-:W-:-:S07]  /*0e30*/  ISETP.GE.AND P1, PT, R3, UR6, PT ;  /* 0x0000000603007c0c */ /* 0x000fce000bf26270 */
[----:B0-----:R-:W0:Y:S02]  /*0e40*/  @!P0 MUFU.RCP R5, R2 ;  /* 0x0000000200058308 */ /* 0x001e240000001000 */
[----:B0-----:R-:W-:-:S06]  /*0e50*/  @!P0 FFMA.FTZ R0, R5, R0, c[0x0][0x180] ;  /* 0x0000600005008623 */ /* 0x001fcc0000010000 */
[----:B------:R-:W0:Y:S02]  /*0e60*/  @!P0 MUFU.RSQ R0, R0 ;  /* 0x0000000000008308 */ /* 0x000e240000001400 */
[----:B0-----:R0:W-:Y:S04]  /*0e70*/  @!P0 STS [RZ], R0 ;  /* 0x00000000ff008388 */ /* 0x0011e80000000800 */
[----:B------:R-:W-:Y:S06]  /*0e80*/  BAR.SYNC.DEFER_BLOCKING 0x0 ;  /* 0x0000000000007b1d */ /* 0x000fec0000010000 */
[----:B------:R-:W-:Y:S05]  /*0e90*/  @P1 EXIT ;  /* 0x000000000000194d */ /* 0x000fea0003800000 */
[----:B0-----:R-:W0:Y:S01]  /*0ea0*/  LDS R0, [RZ] ;  /* 0x00000000ff007984 */ /* 0x001e220000000800 */
[----:B------:R-:W1:Y:S02]  /*0eb0*/  S2UR UR8, SR_CTAID.X ;  /* 0x00000000000879c3 */ /* 0x000e640000002500 */
[----:B-1----:R-:W-:-:S02]  /*0ec0*/  UIMAD.WIDE.U32 UR4, UR4, UR8, URZ ;  /* 0x00000008040472a5 */ /* 0x002fc4000f8e003f */
[----:B------:R-:W-:Y:S02]  /*0ed0*/  UIMAD UR7, UR7, UR8, URZ ;  /* 0x00000008070772a4 */ /* 0x000fe4000f8e023f */
[----:B------:R-:W-:Y:S02]  /*0ee0*/  UIMAD UR8, UR6, UR8, URZ ;  /* 0x00000008060872a4 */ /* 0x000fe4000f8e023f */
[----:B------:R-:W-:-:S03]  /*0ef0*/  UIADD3 UR7, UR5, UR7, URZ ;  /* 0x0000000705077290 */ /* 0x000fc6000fffe03f */
.L_x_30:
[----:B------:R-:W-:Y:S01]  /*0f00*/  HFMA2.MMA R16, -RZ, RZ, 0, 9.5367431640625e-07 ;  /* 0x00000010ff107435 */ /* 0x000fe200000001ff */
[----:B0-----:R-:W-:-:S09]  /*0f10*/  IADD3 R4, R3, UR8, RZ ;  /* 0x0000000803047c10 */ /* 0x001fd2000fffe0ff */
[----:B------:R-:W-:-:S04]  /*0f20*/  IMAD.WIDE R4, R4, R16, c[0x0][0x170] ;  /* 0x00005c0004047625 */ /* 0x000fc800078e0210 */
[C---:B------:R-:W-:Y:S02]  /*0f30*/  IMAD.WIDE R16, R3.reuse, R16, c[0x0][0x178] ;  /* 0x00005e0003107625 */ /* 0x040fe400078e0210 */
[----:B------:R-:W2:Y:S04]  /*0f40*/  LDG.E.128 R4, [R4.64] ;  /* 0x0000000a04047981 */ /* 0x000ea8000c1e1d00 */
[----:B------:R2:W3:Y:S04]  /*0f50*/  LDG.E.U16.CONSTANT R14, [R16.64+0x2] ;  /* 0x0000020a100e7981 */ /* 0x0004e8000c1e9500 */
[----:B------:R2:W3:Y:S04]  /*0f60*/  LDG.E.U16.CONSTANT R29, [R16.64] ;  /* 0x0000000a101d7981 */ /* 0x0004e8000c1e9500 */
[----:B------:R2:W4:Y:S04]  /*0f70*/  LDG.E.U16.CONSTANT R12, [R16.64+0x6] ;  /* 0x0000060a100c7981 */ /* 0x000528000c1e9500 */
[----:B------:R2:W4:Y:S04]  /*0f80*/  LDG.E.U16.CONSTANT R15, [R16.64+0x4] ;  /* 0x0000040a100f7981 */ /* 0x000528000c1e9500 */
[----:B------:R2:W5:Y:S04]  /*0f90*/  LDG.E.U16.CONSTANT R10, [R16.64+0xa] ;  /* 0x00000a0a100a7981 */ /* 0x000568000c1e9500 */
[----:B------:R2:W5:Y:S04]  /*0fa0*/  LDG.E.U16.CONSTANT R11, [R16.64+0x8] ;  /* 0x0000080a100b7981 */ /* 0x000568000c1e9500 */
[----:B------:R2:W5:Y:S04]  /*0fb0*/  LDG.E.U16.CONSTANT R2, [R16.64+0xe] ;  /* 0x00000e0a10027981 */ /* 0x000568000c1e9500 */
[----:B------:R2:W5:Y:S01]  /*0fc0*/  LDG.E.U16.CONSTANT R13, [R16.64+0xc] ;  /* 0x00000c0a100d7981 */ /* 0x000562000c1e9500 */
[----:B------:R-:W-:-:S04]  /*0fd0*/  IADD3 R9, P0, R3, UR4, RZ ;  /* 0x0000000403097c10 */ /* 0x000fc8000ff1e0ff */
[----:B------:R-:W-:Y:S02]  /*0fe0*/  LEA.HI.X.SX32 R18, R3, UR7, 0x1, P0 ;  /* 0x0000000703127c11 */ /* 0x000fe400080f0eff */
[----:B------:R-:W-:Y:S02]  /*0ff0*/  LEA R8, P0, R9, c[0x0][0x160], 0x4 ;  /* 0x0000580009087a11 */ /* 0x000fe400078020ff */
[----:B------:R-:W-:Y:S02]  /*1000*/  IADD3 R3, R3, c[0x0][0x0], RZ ;  /* 0x0000000003037a10 */ /* 0x000fe40007ffe0ff */
[----:B------:R-:W-:Y:S02]  /*1010*/  LEA.HI.X R9, R9, c[0x0][0x164], R18, 0x4, P0 ;  /* 0x0000590009097a11 */ /* 0x000fe400000f2412 */
[----:B------:R-:W-:Y:S02]  /*1020*/  ISETP.GE.AND P0, PT, R3, UR6, PT ;  /* 0x0000000603007c0c */ /* 0x000fe4000bf06270 */
[----:B--2---:R-:W-:-:S02]  /*1030*/  PRMT R17, RZ, 0x5410, R4 ;  /* 0x00005410ff117816 */ /* 0x004fc40000000004 */
[----:B------:R-:W-:Y:S02]  /*1040*/  PRMT R19, RZ, 0x7610, R4 ;  /* 0x00007610ff137816 */ /* 0x000fe40000000004 */
[----:B------:R-:W-:Y:S01]  /*1050*/  PRMT R21, RZ, 0x5410, R5 ;  /* 0x00005410ff157816 */ /* 0x000fe20000000005 */
[C---:B0-----:R-:W-:Y:S01]  /*1060*/  FMUL.FTZ R17, R0.reuse, R17 ;  /* 0x0000001100117220 */ /* 0x041fe20000410000 */
[----:B------:R-:W-:Y:S02]  /*1070*/  PRMT R27, RZ, 0x5410, R7 ;  /* 0x00005410ff1b7816 */ /* 0x000fe40000000007 */
[----:B------:R-:W-:Y:S01]  /*1080*/  PRMT R5, RZ, 0x7610, R5 ;  /* 0x00007610ff057816 */ /* 0x000fe20000000005 */
[C---:B------:R-:W-:Y:S01]  /*1090*/  FMUL.FTZ R21, R0.reuse, R21 ;  /* 0x0000001500157220 */ /* 0x040fe20000410000 */
[--C-:B------:R-:W-:Y:S01]  /*10a0*/  PRMT R23, RZ, 0x5410, R6.reuse ;  /* 0x00005410ff177816 */ /* 0x100fe20000000006 */
[C---:B------:R-:W-:Y:S01]  /*10b0*/  FMUL.FTZ R27, R0.reuse, R27 ;  /* 0x0000001b001b7220 */ /* 0x040fe20000410000 */
[----:B------:R-:W-:Y:S01]  /*10c0*/  PRMT R25, RZ, 0x7610, R6 ;  /* 0x00007610ff197816 */ /* 0x000fe20000000006 */
[C---:B------:R-:W-:Y:S01]  /*10d0*/  FMUL.FTZ R6, R0.reuse, R19 ;  /* 0x0000001300067220 */ /* 0x040fe20000410000 */
[----:B------:R-:W-:Y:S01]  /*10e0*/  PRMT R7, RZ, 0x7610, R7 ;  /* 0x00007610ff077816 */ /* 0x000fe20000000007 */
[C---:B------:R-:W-:Y:S01]  /*10f0*/  FMUL.FTZ R23, R0.reuse, R23 ;  /* 0x0000001700177220 */ /* 0x040fe20000410000 */
[----:B---3--:R-:W-:Y:S01]  /*1100*/  PRMT R4, R29, 0x5410, R14 ;  /* 0x000054101d047816 */ /* 0x008fe2000000000e */
[----:B------:R-:W-:Y:S01]  /*1110*/  FMUL.FTZ R14, R0, R5 ;  /* 0x00000005000e7220 */ /* 0x000fe20000410000 */
[----:B------:R-:W-:Y:S01]  /*1120*/  F2FP.BF16.PACK_AB R6, R6, R17 ;  /* 0x000000110606723e */ /* 0x000fe200000010ff */
[C---:B------:R-:W-:Y:S01]  /*1130*/  FMUL.FTZ R16, R0.reuse, R25 ;  /* 0x0000001900107220 */ /* 0x040fe20000410000 */
[----:B----4-:R-:W-:Y:S01]  /*1140*/  PRMT R12, R15, 0x5410, R12 ;  /* 0x000054100f0c7816 */ /* 0x010fe2000000000c */
[----:B------:R-:W-:Y:S01]  /*1150*/  FMUL.FTZ R18, R0, R7 ;  /* 0x0000000700127220 */ /* 0x000fe20000410000 */
[----:B------:R-:W-:Y:S01]  /*1160*/  F2FP.BF16.PACK_AB R5, R14, R21 ;  /* 0x000000150e05723e */ /* 0x000fe200000010ff */
[----:B------:R-:W-:Y:S01]  /*1170*/  HFMA2.BF16_V2 R4, R6, R4, -RZ.H0_H0 ;  /* 0x0000000406047231 */ /* 0x000fe200003400ff */
[----:B------:R-:W-:-:S02]  /*1180*/  F2FP.BF16.PACK_AB R16, R16, R23 ;  /* 0x000000171010723e */ /* 0x000fc400000010ff */
[----:B------:R-:W-:Y:S01]  /*1190*/  F2FP.BF16.PACK_AB R7, R18, R27 ;  /* 0x0000001b1207723e */ /* 0x000fe200000010ff */
[----:B------:R-:W-:Y:S01]  /*11a0*/  HFMA2.BF16_V2 R5, R5, R12, -RZ.H0_H0 ;  /* 0x0000000c05057231 */ /* 0x000fe200003400ff */
[----:B-----5:R-:W-:Y:S02]  /*11b0*/  PRMT R11, R11, 0x5410, R10 ;  /* 0x000054100b0b7816 */ /* 0x020fe4000000000a */
[----:B------:R-:W-:-:S03]  /*11c0*/  PRMT R2, R13, 0x5410, R2 ;  /* 0x000054100d027816 */ /* 0x000fc60000000002 */
[----:B------:R-:W-:Y:S02]  /*11d0*/  HFMA2.BF16_V2 R6, R16, R11, -RZ.H0_H0 ;  /* 0x0000000b10067231 */ /* 0x000fe400003400ff */
[----:B------:R-:W-:-:S05]  /*11e0*/  HFMA2.BF16_V2 R7, R7, R2, -RZ.H0_H0 ;  /* 0x0000000207077231 */ /* 0x000fca00003400ff */
[----:B------:R0:W-:Y:S01]  /*11f0*/  STG.E.128 [R8.64], R4 ;  /* 0x0000000408007986 */ /* 0x0001e2000c101d0a */
[----:B------:R-:W-:Y:S05]  /*1200*/  @!P0 BRA `(.L_x_30) ;  /* 0xfffffcf000008947 */ /* 0x000fea000383ffff */
[----:B------:R-:W-:Y:S05]  /*1210*/  EXIT ;  /* 0x000000000000794d */ /* 0x000fea0003800000 */
.L_x_31:
        /* <DEDUP_REMOVED lines=14> */
.L_x_1149:


//--------------------- .text._ZN4vllm25fused_add_rms_norm_kernelIN3c104HalfELi8EEENSt9enable_ifIXaagtT0_Li0Esr4vllm12_typeConvertIT_EE6existsEvE4typeEPS4_lS7_PKS4_fii --------------------------
	.section	.text._ZN4vllm25fused_add_rms_norm_kernelIN3c104HalfELi8EEENSt9enable_ifIXaagtT0_Li0Esr4vllm12_typeConvertIT_EE6existsEvE4typeEPS4_lS7_PKS4_fii,"ax",@progbits
	.sectioninfo	@"SHI_REGISTERS=32"
	.align	128
        .global         _ZN4vllm25fused_add_rms_norm_kernelIN3c104HalfELi8EEENSt9enable_ifIXaagtT0_Li0Esr4vllm12_typeConvertIT_EE6existsEvE4typeEPS4_lS7_PKS4_fii
        .type           _ZN4vllm25fused_add_rms_norm_kernelIN3c104HalfELi8EEENSt9enable_ifIXaagtT0_Li0Esr4vllm12_typeConvertIT_EE6existsEvE4typeEPS4_lS7_PKS4_fii,@function
        .size           _ZN4vllm25fused_add_rms_norm_kernelIN3c104HalfELi8EEENSt9enable_ifIXaagtT0_Li0Esr4vllm12_typeConvertIT_EE6existsEvE4typeEPS4_lS7_PKS4_fii,(.L_x_1150 - _ZN4vllm25fused_add_rms_norm_kernelIN3c104HalfELi8EEENSt9enable_ifIXaagtT0_Li0Esr4vllm12_typeConvertIT_EE6existsEvE4typeEPS4_lS7_PKS4_fii)
        .other          _ZN4vllm25fused_add_rms_norm_kernelIN3c104HalfELi8EEENSt9enable_ifIXaagtT0_Li0Esr4vllm12_typeConvertIT_EE6existsEvE4typeEPS4_lS7_PKS4_fii,@"STO_CUDA_ENTRY STV_DEFAULT"
_ZN4vllm25fused_add_rms_norm_kernelIN3c104HalfELi8EEENSt9enable_ifIXaagtT0_Li0Esr4vllm12_typeConvertIT_EE6existsEvE4typeEPS4_lS7_PKS4_fii:
.text._ZN4vllm25fused_add_rms_norm_kernelIN3c104HalfELi8EEENSt9enable_ifIXaagtT0_Li0Esr4vllm12_typeConvertIT_EE6existsEvE4typeEPS4_lS7_PKS4_fii:
        /* <DEDUP_REMOVED lines=24> */
.L_x_34:
        /* <DEDUP_REMOVED lines=12> */
[----:B--2---:R-:W-:Y:S01]  /*0240*/  HADD2 R4, R4, R16 ;  /* 0x0000001004047230 */ /* 0x004fe20000000000 */
[----:B------:R-:W-:Y:S02]  /*0250*/  HFMA2.MMA R17, R5, 1, 1, R17 ;  /* 0x3c003c0005117835 */ /* 0x000fe40000000011 */
[----:B---3--:R-:W-:Y:S02]  /*0260*/  HFMA2.MMA R6, R6, 1, 1, R12 ;  /* 0x3c003c0006067835 */ /* 0x008fe4000000000c */
[--C-:B------:R-:W-:Y:S02]  /*0270*/  HADD2.F32 R16, -RZ, R4.reuse.H1_H1 ;  /* 0x30000004ff107230 */ /* 0x100fe40000004100 */
[----:B------:R-:W-:Y:S02]  /*0280*/  HADD2.F32 R5, -RZ, R4.H0_H0 ;  /* 0x20000004ff057230 */ /* 0x000fe40000004100 */
[----:B------:R-:W-:Y:S01]  /*0290*/  HADD2 R7, R7, R13 ;  /* 0x0000000d07077230 */ /* 0x000fe20000000000 */
[----:B------:R-:W-:Y:S01]  /*02a0*/  FMUL.FTZ R16, R16, R16 ;  /* 0x0000001010107220 */ /* 0x000fe20000410000 */
[----:B------:R-:W-:-:S03]  /*02b0*/  HADD2.F32 R18, -RZ, R17.H1_H1 ;  /* 0x30000011ff127230 */ /* 0x000fc60000004100 */
[----:B------:R-:W-:Y:S01]  /*02c0*/  FFMA.FTZ R16, R5, R5, R16 ;  /* 0x0000000505107223 */ /* 0x000fe20000010010 */
[----:B------:R-:W-:Y:S01]  /*02d0*/  HADD2.F32 R5, -RZ, R17.H0_H0 ;  /* 0x20000011ff057230 */ /* 0x000fe20000004100 */
[----:B------:R-:W-:Y:S01]  /*02e0*/  FMUL.FTZ R18, R18, R18 ;  /* 0x0000001212127220 */ /* 0x000fe20000410000 */
[--C-:B------:R-:W-:Y:S01]  /*02f0*/  HADD2.F32 R12, -RZ, R6.reuse.H0_H0 ;  /* 0x20000006ff0c7230 */ /* 0x100fe20000004100 */
[----:B------:R-:W-:Y:S02]  /*0300*/  FADD.FTZ R16, RZ, R16 ;  /* 0x00000010ff107221 */ /* 0x000fe40000010000 */
[----:B------:R-:W-:Y:S01]  /*0310*/  FFMA.FTZ R13, R5, R5, R18 ;  /* 0x00000005050d7223 */ /* 0x000fe20000010012 */
[----:B------:R-:W-:Y:S01]  /*0320*/  MOV R5, R17 ;  /* 0x0000001100057202 */ /* 0x000fe20000000f00 */
[----:B------:R-:W-:Y:S02]  /*0330*/  HADD2.F32 R17, -RZ, R6.H1_H1 ;  /* 0x30000006ff117230 */ /* 0x000fe40000004100 */
[--C-:B------:R-:W-:Y:S01]  /*0340*/  HADD2.F32 R18, -RZ, R7.reuse.H1_H1 ;  /* 0x30000007ff127230 */ /* 0x100fe20000004100 */
[----:B------:R-:W-:Y:S01]  /*0350*/  FADD.FTZ R13, R16, R13 ;  /* 0x0000000d100d7221 */ /* 0x000fe20000010000 */
[----:B------:R0:W-:Y:S01]  /*0360*/  STG.E.128 [R10.64], R4 ;  /* 0x000000040a007986 */ /* 0x0001e2000c101d0a */
[----:B------:R-:W-:Y:S01]  /*0370*/  FMUL.FTZ R17, R17, R17 ;  /* 0x0000001111117220 */ /* 0x000fe20000410000 */
[----:B------:R-:W-:Y:S01]  /*0380*/  HADD2.F32 R16, -RZ, R7.H0_H0 ;  /* 0x20000007ff107230 */ /* 0x000fe20000004100 */
[----:B------:R-:W-:-:S02]  /*0390*/  FMUL.FTZ R19, R18, R18 ;  /* 0x0000001212137220 */ /* 0x000fc40000410000 */
[----:B------:R-:W-:Y:S02]  /*03a0*/  FFMA.FTZ R12, R12, R12, R17 ;  /* 0x0000000c0c0c7223 */ /* 0x000fe40000010011 */
[----:B------:R-:W-:Y:S02]  /*03b0*/  FFMA.FTZ R19, R16, R16, R19 ;  /* 0x0000001010137223 */ /* 0x000fe40000010013 */
[----:B------:R-:W-:-:S04]  /*03c0*/  FADD.FTZ R12, R13, R12 ;  /* 0x0000000c0d0c7221 */ /* 0x000fc80000010000 */
[----:B------:R-:W-:-:S04]  /*03d0*/  FADD.FTZ R19, R12, R19 ;  /* 0x000000130c137221 */ /* 0x000fc80000010000 */
[----:B------:R-:W-:Y:S01]  /*03e0*/  FADD.FTZ R14, R19, R14 ;  /* 0x0000000e130e7221 */ /* 0x000fe20000010000 */
[----:B0-----:R-:W-:Y:S05]  /*03f0*/  @!P0 BRA `(.L_x_34) ;  /* 0xfffffd8000008947 */ /* 0x001fea000383ffff */
.L_x_33:
[----:B------:R-:W-:Y:S05]  /*0400*/  BSYNC B0 ;  /* 0x0000000000007941 */ /* 0x000fea0003800000 */
.L_x_32:
        /* <DEDUP_REMOVED lines=102> */
.L_x_36:
        /* <DEDUP_REMOVED lines=59> */
.L_x_37:
[----:B0-----:R-:W-:Y:S05]  /*0e20*/  BSYNC B0 ;  /* 0x0000000000007941 */ /* 0x001fea0003800000 */
.L_x_35:
        /* <DEDUP_REMOVED lines=14> */
.L_x_38:
        /* <DEDUP_REMOVED lines=11> */
[----:B------:R1:W4:Y:S04]  /*0fc0*/  LDG.E.U16.CONSTANT R10, [R16.64+0xa] ;  /* 0x00000a0a100a7981 */ /* 0x000328000c1e9500 */
[----:B------:R1:W4:Y:S01]  /*0fd0*/  LDG.E.U16.CONSTANT R11, [R16.64+0x8] ;  /* 0x0000080a100b7981 */ /* 0x000322000c1e9500 */
[----:B------:R-:W-:-:S04]  /*0fe0*/  IADD3 R9, P0, R3, UR4, RZ ;  /* 0x0000000403097c10 */ /* 0x000fc8000ff1e0ff */
[----:B------:R-:W-:Y:S02]  /*0ff0*/  LEA.HI.X.SX32 R18, R3, UR7, 0x1, P0 ;  /* 0x0000000703127c11 */ /* 0x000fe400080f0eff */
[----:B------:R-:W-:-:S04]  /*1000*/  LEA R8, P0, R9, c[0x0][0x160], 0x4 ;  /* 0x0000580009087a11 */ /* 0x000fc800078020ff */
[----:B------:R-:W-:Y:S02]  /*1010*/  LEA.HI.X R9, R9, c[0x0][0x164], R18, 0x4, P0 ;  /* 0x0000590009097a11 */ /* 0x000fe400000f2412 */
[----:B------:R-:W-:-:S04]  /*1020*/  IADD3 R3, R3, c[0x0][0x0], RZ ;  /* 0x0000000003037a10 */ /* 0x000fc80007ffe0ff */
[----:B------:R-:W-:Y:S01]  /*1030*/  ISETP.GE.AND P0, PT, R3, UR6, PT ;  /* 0x0000000603007c0c */ /* 0x000fe2000bf06270 */
[----:B--2---:R-:W-:Y:S02]  /*1040*/  HADD2.F32 R23, -RZ, R5.H0_H0 ;  /* 0x20000005ff177230 */ /* 0x004fe40000004100 */
[----:B-1----:R-:W-:Y:S02]  /*1050*/  HADD2.F32 R17, -RZ, R7.H0_H0 ;  /* 0x20000007ff117230 */ /* 0x002fe40000004100 */
[----:B------:R-:W-:Y:S02]  /*1060*/  HADD2.F32 R5, -RZ, R5.H1_H1 ;  /* 0x30000005ff057230 */ /* 0x000fe40000004100 */
[----:B------:R-:W-:Y:S02]  /*1070*/  HADD2.F32 R7, -RZ, R7.H1_H1 ;  /* 0x30000007ff077230 */ /* 0x000fe40000004100 */
[--C-:B------:R-:W-:Y:S02]  /*1080*/  HADD2.F32 R19, -RZ, R4.reuse.H0_H0 ;  /* 0x20000004ff137230 */ /* 0x100fe40000004100 */
[----:B------:R-:W-:Y:S01]  /*1090*/  HADD2.F32 R21, -RZ, R4.H1_H1 ;  /* 0x30000004ff157230 */ /* 0x000fe20000004100 */
[----:B---3--:R-:W-:Y:S01]  /*10a0*/  PRMT R4, R29, 0x5410, R14 ;  /* 0x000054101d047816 */ /* 0x008fe2000000000e */
[----:B------:R-:W-:-:S02]  /*10b0*/  HADD2.F32 R25, -RZ, R6.H0_H0 ;  /* 0x20000006ff197230 */ /* 0x000fc40000004100 */
[----:B------:R-:W-:Y:S01]  /*10c0*/  HADD2.F32 R27, -RZ, R6.H1_H1 ;  /* 0x30000006ff1b7230 */ /* 0x000fe20000004100 */
[C---:B0-----:R-:W-:Y:S02]  /*10d0*/  FMUL.FTZ R23, R0.reuse, R23 ;  /* 0x0000001700177220 */ /* 0x041fe40000410000 */
[C---:B------:R-:W-:Y:S02]  /*10e0*/  FMUL.FTZ R14, R0.reuse, R5 ;  /* 0x00000005000e7220 */ /* 0x040fe40000410000 */
[C---:B------:R-:W-:Y:S02]  /*10f0*/  FMUL.FTZ R17, R0.reuse, R17 ;  /* 0x0000001100117220 */ /* 0x040fe40000410000 */
[C---:B------:R-:W-:Y:S02]  /*1100*/  FMUL.FTZ R18, R0.reuse, R7 ;  /* 0x0000000700127220 */ /* 0x040fe40000410000 */
[C---:B------:R-:W-:Y:S02]  /*1110*/  FMUL.FTZ R19, R0.reuse, R19 ;  /* 0x0000001300137220 */ /* 0x040fe40000410000 */
[----:B------:R-:W-:-:S02]  /*1120*/  FMUL.FTZ R6, R0, R21 ;  /* 0x0000001500067220 */ /* 0x000fc40000410000 */
[C---:B------:R-:W-:Y:S02]  /*1130*/  FMUL.FTZ R25, R0.reuse, R25 ;  /* 0x0000001900197220 */ /* 0x040fe40000410000 */
[----:B------:R-:W-:Y:S01]  /*1140*/  FMUL.FTZ R16, R0, R27 ;  /* 0x0000001b00107220 */ /* 0x000fe20000410000 */
[----:B------:R-:W-:Y:S02]  /*1150*/  F2FP.PACK_AB R5, R14, R23 ;  /* 0x000000170e05723e */ /* 0x000fe400000000ff */
[----:B----4-:R-:W-:Y:S02]  /*1160*/  PRMT R12, R15, 0x5410, R12 ;  /* 0x000054100f0c7816 */ /* 0x010fe4000000000c */
[----:B------:R-:W-:Y:S02]  /*1170*/  F2FP.PACK_AB R7, R18, R17 ;  /* 0x000000111207723e */ /* 0x000fe400000000ff */
[----:B-----5:R-:W-:Y:S02]  /*1180*/  PRMT R2, R13, 0x5410, R2 ;  /* 0x000054100d027816 */ /* 0x020fe40000000002 */
[----:B------:R-:W-:-:S02]  /*1190*/  F2FP.PACK_AB R6, R6, R19 ;  /* 0x000000130606723e */ /* 0x000fc400000000ff */
[----:B------:R-:W-:Y:S02]  /*11a0*/  F2FP.PACK_AB R16, R16, R25 ;  /* 0x000000191010723e */ /* 0x000fe400000000ff */
[----:B------:R-:W-:Y:S01]  /*11b0*/  PRMT R11, R11, 0x5410, R10 ;  /* 0x000054100b0b7816 */ /* 0x000fe2000000000a */
[----:B------:R-:W-:Y:S01]  /*11c0*/  HFMA2.MMA R5, R5, R12, -RZ ;  /* 0x0000000c05057235 */ /* 0x000fe200001000ff */
[----:B------:R-:W-:Y:S01]  /*11d0*/  HMUL2 R4, R6, R4 ;  /* 0x0000000406047232 */ /* 0x000fe20000000000 */
[----:B------:R-:W-:Y:S02]  /*11e0*/  HFMA2.MMA R7, R7, R2, -RZ ;  /* 0x0000000207077235 */ /* 0x000fe400001000ff */
[----:B------:R-:W-:-:S05]  /*11f0*/  HMUL2 R6, R16, R11 ;  /* 0x0000000b10067232 */ /* 0x000fca0000000000 */
[----:B------:R0:W-:Y:S01]  /*1200*/  STG.E.128 [R8.64], R4 ;  /* 0x0000000408007986 */ /* 0x0001e2000c101d0a */
[----:B------:R-:W-:Y:S05]  /*1210*/  @!P0 BRA `(.L_x_38) ;  /* 0xfffffcf000008947 */ /* 0x000fea000383ffff */
[----:B------:R-:W-:Y:S05]  /*1220*/  EXIT ;  /* 0x000000000000794d */ /* 0x000fea0003800000 */
.L_x_39:
        /* <DEDUP_REMOVED lines=13> */
.L_x_1150:


//--------------------- .text._ZN4vllm25fused_add_rms_norm_kernelIfLi8EEENSt9enable_ifIXaagtT0_Li0Esr4vllm12_typeConvertIT_EE6existsEvE4typeEPS2_lS5_PKS2_fii --------------------------
	.section	.text._ZN4vllm25fused_add_rms_norm_kernelIfLi8EEENSt9enable_ifIXaagtT0_Li0Esr4vllm12_typeConvertIT_EE6existsEvE4typeEPS2_lS5_PKS2_fii,"ax",@progbits
	.sectioninfo	@"SHI_REGISTERS=32"
	.align	128
        .global         _ZN4vllm25fused_add_rms_norm_kernelIfLi8EEENSt9enable_ifIXaagtT0_Li0Esr4vllm12_typeConvertIT_EE6existsEvE4typeEPS2_lS5_PKS2_fii
        .type           _ZN4vllm25fused_add_rms_norm_kernelIfLi8EEENSt9enable_ifIXaagtT0_Li0Esr4vllm12_typeConvertIT_EE6existsEvE4typeEPS2_lS5_PKS2_fii,@function
        .size           _ZN4vllm25fused_add_rms_norm_kernelIfLi8EEENSt9enable_ifIXaagtT0_Li0Esr4vllm12_typeConvertIT_EE6existsEvE4typeEPS2_lS5_PKS2_fii,(.L_x_1151 - _ZN4vllm25fused_add_rms_norm_kernelIfLi8EEENSt9enable_ifIXaagtT0_Li0Esr4vllm12_typeConvertIT_EE6existsEvE4typeEPS2_lS5_PKS2_fii)
        .other          _ZN4vllm25fused_add_rms_norm_kernelIfLi8EEENSt9enable_ifIXaagtT0_Li0Esr4vllm12_typeConvertIT_EE6existsEvE4typeEPS2_lS5_PKS2_fii,@"STO_CUDA_ENTRY STV_DEFAULT"
_ZN4vllm25fused_add_rms_norm_kernelIfLi8EEENSt9enable_ifIXaagtT0_Li0Esr4vllm12_typeConvertIT_EE6existsEvE4typeEPS2_lS5_PKS2_fii:
.text._ZN4vllm25fused_add_rms_norm_kernelIfLi8EEENSt9enable_ifIXaagtT0_Li0Esr4vllm12_typeConvertIT_EE6existsEvE4typeEPS2_lS5_PKS2_fii:
        /* <DEDUP_REMOVED lines=24> */
.L_x_42:
[C---:B------:R-:W-:Y:S02]  /*0180*/  IADD3 R2, P0, R0.reuse, R24, RZ ;  /* 0x0000001800027210 */ /* 0x040fe40007f1e0ff */
[----:B------:R-:W-:Y:S02]  /*0190*/  IADD3 R26, R5, R0, RZ ;  /* 0x00000000051a7210 */ /* 0x000fe40007ffe0ff */
[----:B------:R-:W-:Y:S02]  /*01a0*/  MOV R27, 0x20 ;  /* 0x00000020001b7802 */ /* 0x000fe40000000f00 */
[----:B------:R-:W-:Y:S02]  /*01b0*/  LEA.HI.X.SX32 R9, R0, R7, 0x1, P0 ;  /* 0x0000000700097211 */ /* 0x000fe400000f0eff */
[----:B------:R-:W-:Y:S01]  /*01c0*/  LEA R28, P0, R2, c[0x0][0x160], 0x5 ;  /* 0x00005800021c7a11 */ /* 0x000fe200078028ff */
[----:B------:R-:W-:-:S03]  /*01d0*/  IMAD.WIDE R26, R26, R27, c[0x0][0x170] ;  /* 0x00005c001a1a7625 */ /* 0x000fc600078e021b */
[----:B------:R-:W-:Y:S02]  /*01e0*/  LEA.HI.X R29, R2, c[0x0][0x164], R9, 0x5, P0 ;  /* 0x00005900021d7a11 */ /* 0x000fe400000f2c09 */
[----:B------:R-:W2:Y:S04]  /*01f0*/  LDG.E.128 R8, [R26.64] ;  /* 0x0000000a1a087981 */ /* 0x000ea8000c1e1d00 */
[----:B------:R-:W2:Y:S04]  /*0200*/  LDG.E.128 R12, [R28.64] ;  /* 0x0000000a1c0c7981 */ /* 0x000ea8000c1e1d00 */
[----:B------:R-:W3:Y:S04]  /*0210*/  LDG.E.128 R16, [R26.64+0x10] ;  /* 0x0000100a1a107981 */ /* 0x000ee8000c1e1d00 */
[----:B------:R-:W3:Y:S01]  /*0220*/  LDG.E.128 R20, [R28.64+0x10] ;  /* 0x0000100a1c147981 */ /* 0x000ee2000c1e1d00 */
[----:B------:R-:W-:-:S04]  /*0230*/  IADD3 R0, R0, c[0x0][0x0], RZ ;  /* 0x0000000000007a10 */ /* 0x000fc80007ffe0ff */
[----:B------:R-:W-:Y:S01]  /*0240*/  ISETP.GE.AND P0, PT, R0, UR6, PT ;  /* 0x0000000600007c0c */ /* 0x000fe2000bf06270 */
[----:B--2---:R-:W-:Y:S02]  /*0250*/  FADD.FTZ R9, R13, R9 ;  /* 0x000000090d097221 */ /* 0x004fe40000010000 */
[----:B------:R-:W-:Y:S02]  /*0260*/  FADD.FTZ R8, R12, R8 ;  /* 0x000000080c087221 */ /* 0x000fe40000010000 */
[----:B------:R-:W-:Y:S02]  /*0270*/  FADD.FTZ R11, R15, R11 ;  /* 0x0000000b0f0b7221 */ /* 0x000fe40000010000 */
[----:B------:R-:W-:Y:S02]  /*0280*/  FADD.FTZ R10, R14, R10 ;  /* 0x0000000a0e0a7221 */ /* 0x000fe40000010000 */
[----:B---3--:R-:W-:Y:S02]  /*0290*/  FADD.FTZ R17, R21, R17 ;  /* 0x0000001115117221 */ /* 0x008fe40000010000 */
[----:B------:R-:W-:Y:S01]  /*02a0*/  FADD.FTZ R16, R20, R16 ;  /* 0x0000001014107221 */ /* 0x000fe20000010000 */
[----:B------:R0:W-:Y:S01]  /*02b0*/  STG.E.128 [R26.64], R8 ;  /* 0x000000081a007986 */ /* 0x0001e2000c101d0a */
[----:B------:R-:W-:-:S02]  /*02c0*/  FMUL.FTZ R13, R9, R9 ;  /* 0x00000009090d7220 */ /* 0x000fc40000410000 */
[----:B------:R-:W-:Y:S02]  /*02d0*/  FADD.FTZ R19, R23, R19 ;  /* 0x0000001317137221 */ /* 0x000fe40000010000 */
[----:B------:R-:W-:Y:S02]  /*02e0*/  FADD.FTZ R18, R22, R18 ;  /* 0x0000001216127221 */ /* 0x000fe40000010000 */
[----:B------:R-:W-:Y:S02]  /*02f0*/  FMUL.FTZ R15, R11, R11 ;  /* 0x0000000b0b0f7220 */ /* 0x000fe40000410000 */
[----:B------:R-:W-:Y:S01]  /*0300*/  FFMA.FTZ R13, R8, R8, R13 ;  /* 0x00000008080d7223 */ /* 0x000fe2000001000d */
[----:B------:R0:W-:Y:S01]  /*0310*/  STG.E.128 [R26.64+0x10], R16 ;  /* 0x000010101a007986 */ /* 0x0001e2000c101d0a */
[----:B------:R-:W-:Y:S02]  /*0320*/  FFMA.FTZ R2, R10, R10, R15 ;  /* 0x0000000a0a027223 */ /* 0x000fe4000001000f */
[----:B------:R-:W-:-:S02]  /*0330*/  FADD.FTZ R13, RZ, R13 ;  /* 0x0000000dff0d7221 */ /* 0x000fc40000010000 */
[----:B------:R-:W-:Y:S02]  /*0340*/  FMUL.FTZ R15, R17, R17 ;  /* 0x00000011110f7220 */ /* 0x000fe40000410000 */
[----:B------:R-:W-:Y:S02]  /*0350*/  FADD.FTZ R2, R13, R2 ;  /* 0x000000020d027221 */ /* 0x000fe40000010000 */
[----:B------:R-:W-:Y:S02]  /*0360*/  FMUL.FTZ R13, R19, R19 ;  /* 0x00000013130d7220 */ /* 0x000fe40000410000 */
[----:B------:R-:W-:Y:S02]  /*0370*/  FFMA.FTZ R15, R16, R16, R15 ;  /* 0x00000010100f7223 */ /* 0x000fe4000001000f */
[----:B------:R-:W-:Y:S02]  /*0380*/  FFMA.FTZ R13, R18, R18, R13 ;  /* 0x00000012120d7223 */ /* 0x000fe4000001000d */
[----:B------:R-:W-:-:S04]  /*0390*/  FADD.FTZ R2, R2, R15 ;  /* 0x0000000f02027221 */ /* 0x000fc80000010000 */
[----:B------:R-:W-:-:S04]  /*03a0*/  FADD.FTZ R13, R2, R13 ;  /* 0x0000000d020d7221 */ /* 0x000fc80000010000 */
[----:B------:R-:W-:Y:S01]  /*03b0*/  FADD.FTZ R4, R13, R4 ;  /* 0x000000040d047221 */ /* 0x000fe20000010000 */
[----:B0-----:R-:W-:Y:S05]  /*03c0*/  @!P0 BRA `(.L_x_42) ;  /* 0xfffffdb000008947 */ /* 0x001fea000383ffff */
.L_x_41:
[----:B------:R-:W-:Y:S05]  /*03d0*/  BSYNC B0 ;  /* 0x0000000000007941 */ /* 0x000fea0003800000 */
.L_x_40:
        /* <DEDUP_REMOVED lines=102> */
.L_x_44:
        /* <DEDUP_REMOVED lines=59> */
.L_x_45:
[----:B0-----:R-:W-:Y:S05]  /*0df0*/  BSYNC B0 ;  /* 0x0000000000007941 */ /* 0x001fea0003800000 */
.L_x_43:
        /* <DEDUP_REMOVED lines=14> */
.L_x_46:
[----:B------:R-:W-:Y:S01]  /*0ee0*/  HFMA2.MMA R14, -RZ, RZ, 0, 1.9073486328125e-06 ;  /* 0x00000020ff0e7435 */ /* 0x000fe200000001ff */
[----:B0-----:R-:W-:-:S09]  /*0ef0*/  IADD3 R12, R3, UR8, RZ ;  /* 0x00000008030c7c10 */ /* 0x001fd2000fffe0ff */
[----:B------:R-:W-:-:S05]  /*0f00*/  IMAD.WIDE R12, R12, R14, c[0x0][0x170] ;  /* 0x00005c000c0c7625 */ /* 0x000fca00078e020e */
[----:B------:R1:W2:Y:S01]  /*0f10*/  LDG.E.128 R8, [R12.64] ;  /* 0x0000000a0c087981 */ /* 0x0002a2000c1e1d00 */
[----:B------:R-:W-:-:S03]  /*0f20*/  IMAD.WIDE R14, R3, R14, c[0x0][0x178] ;  /* 0x00005e00030e7625 */ /* 0x000fc600078e020e */
[----:B------:R1:W3:Y:S04]  /*0f30*/  LDG.E.128 R4, [R12.64+0x10] ;  /* 0x0000100a0c047981 */ /* 0x0002e8000c1e1d00 */
[----:B------:R4:W5:Y:S04]  /*0f40*/  LDG.E.CONSTANT R21, [R14.64+0x4] ;  /* 0x0000040a0e157981 */ /* 0x000968000c1e9900 */
[----:B------:R4:W4:Y:S04]  /*0f50*/  LDG.E.CONSTANT R20, [R14.64+0x8] ;  /* 0x0000080a0e147981 */ /* 0x000928000c1e9900 */
[----:B------:R4:W5:Y:S04]  /*0f60*/  LDG.E.CONSTANT R19, [R14.64+0xc] ;  /* 0x00000c0a0e137981 */ /* 0x000968000c1e9900 */
[----:B------:R4:W5:Y:S04]  /*0f70*/  LDG.E.CONSTANT R18, [R14.64+0x10] ;  /* 0x0000100a0e127981 */ /* 0x000968000c1e9900 */
[----:B------:R4:W5:Y:S04]  /*0f80*/  LDG.E.CONSTANT R22, [R14.64] ;  /* 0x0000000a0e167981 */ /* 0x000968000c1e9900 */
[----:B------:R4:W5:Y:S04]  /*0f90*/  LDG.E.CONSTANT R16, [R14.64+0x14] ;  /* 0x0000140a0e107981 */ /* 0x000968000c1e9900 */
[----:B------:R4:W5:Y:S04]  /*0fa0*/  LDG.E.CONSTANT R2, [R14.64+0x18] ;  /* 0x0000180a0e027981 */ /* 0x000968000c1e9900 */
[----:B------:R4:W5:Y:S01]  /*0fb0*/  LDG.E.CONSTANT R17, [R14.64+0x1c] ;  /* 0x00001c0a0e117981 */ /* 0x000962000c1e9900 */
[----:B------:R-:W-:-:S04]  /*0fc0*/  IADD3 R23, P0, R3, UR4, RZ ;  /* 0x0000000403177c10 */ /* 0x000fc8000ff1e0ff */
[----:B------:R-:W-:Y:S02]  /*0fd0*/  LEA.HI.X.SX32 R24, R3, UR7, 0x1, P0 ;  /* 0x0000000703187c11 */ /* 0x000fe400080f0eff */
[----:B-1----:R-:W-:-:S04]  /*0fe0*/  LEA R12, P0, R23, c[0x0][0x160], 0x5 ;  /* 0x00005800170c7a11 */ /* 0x002fc800078028ff */
[----:B------:R-:W-:Y:S02]  /*0ff0*/  LEA.HI.X R13, R23, c[0x0][0x164], R24, 0x5, P0 ;  /* 0x00005900170d7a11 */ /* 0x000fe400000f2c18 */
[----:B------:R-:W-:-:S04]  /*1000*/  IADD3 R3, R3, c[0x0][0x0], RZ ;  /* 0x0000000003037a10 */ /* 0x000fc80007ffe0ff */
[----:B------:R-:W-:Y:S01]  /*1010*/  ISETP.GE.AND P0, PT, R3, UR6, PT ;  /* 0x0000000603007c0c */ /* 0x000fe2000bf06270 */
[C---:B0-2---:R-:W-:Y:S02]  /*1020*/  FMUL.FTZ R23, R0.reuse, R8 ;  /* 0x0000000800177220 */ /* 0x045fe40000410000 */
[C---:B------:R-:W-:Y:S02]  /*1030*/  FMUL.FTZ R8, R0.reuse, R9 ;  /* 0x0000000900087220 */ /* 0x040fe40000410000 */
[C---:B------:R-:W-:Y:S02]  /*1040*/  FMUL.FTZ R9, R0.reuse, R10 ;  /* 0x0000000a00097220 */ /* 0x040fe40000410000 */
[C---:B------:R-:W-:Y:S02]  /*1050*/  FMUL.FTZ R10, R0.reuse, R11 ;  /* 0x0000000b000a7220 */ /* 0x040fe40000410000 */
[C---:B---3--:R-:W-:Y:S02]  /*1060*/  FMUL.FTZ R11, R0.reuse, R4 ;  /* 0x00000004000b7220 */ /* 0x048fe40000410000 */
[----:B------:R-:W-:-:S02]  /*1070*/  FMUL.FTZ R25, R0, R5 ;  /* 0x0000000500197220 */ /* 0x000fc40000410000 */
[C---:B----4-:R-:W-:Y:S02]  /*1080*/  FMUL.FTZ R15, R0.reuse, R6 ;  /* 0x00000006000f7220 */ /* 0x050fe40000410000 */
[----:B------:R-:W-:Y:S02]  /*1090*/  FMUL.FTZ R14, R0, R7 ;  /* 0x00000007000e7220 */ /* 0x000fe40000410000 */
[----:B-----5:R-:W-:Y:S02]  /*10a0*/  FMUL.FTZ R5, R8, R21 ;  /* 0x0000001508057220 */ /* 0x020fe40000410000 */
[----:B------:R-:W-:Y:S02]  /*10b0*/  FMUL.FTZ R6, R9, R20 ;  /* 0x0000001409067220 */ /* 0x000fe40000410000 */
[----:B------:R-:W-:Y:S02]  /*10c0*/  FMUL.FTZ R7, R10, R19 ;  /* 0x000000130a077220 */ /* 0x000fe40000410000 */
[----:B------:R-:W-:-:S02]  /*10d0*/  FMUL.FTZ R8, R11, R18 ;  /* 0x000000120b087220 */ /* 0x000fc40000410000 */
[----:B------:R-:W-:Y:S02]  /*10e0*/  FMUL.FTZ R4, R23, R22 ;  /* 0x0000001617047220 */ /* 0x000fe40000410000 */
[----:B------:R-:W-:Y:S02]  /*10f0*/  FMUL.FTZ R9, R25, R16 ;  /* 0x0000001019097220 */ /* 0x000fe40000410000 */
[----:B------:R-:W-:Y:S02]  /*1100*/  FMUL.FTZ R10, R15, R2 ;  /* 0x000000020f0a7220 */ /* 0x000fe40000410000 */
[----:B------:R-:W-:Y:S01]  /*1110*/  FMUL.FTZ R11, R14, R17 ;  /* 0x000000110e0b7220 */ /* 0x000fe20000410000 */
[----:B------:R0:W-:Y:S04]  /*1120*/  STG.E.128 [R12.64], R4 ;  /* 0x000000040c007986 */ /* 0x0001e8000c101d0a */
[----:B------:R0:W-:Y:S01]  /*1130*/  STG.E.128 [R12.64+0x10], R8 ;  /* 0x000010080c007986 */ /* 0x0001e2000c101d0a */
[----:B------:R-:W-:Y:S05]  /*1140*/  @!P0 BRA `(.L_x_46) ;  /* 0xfffffd9000008947 */ /* 0x000fea000383ffff */
[----:B------:R-:W-:Y:S05]  /*1150*/  EXIT ;  /* 0x000000000000794d */ /* 0x000fea0003800000 */
.L_x_47:
        /* <DEDUP_REMOVED lines=10> */
.L_x_1151:


//--------------------- .text._ZN4vllm15rms_norm_kernelIN3c108BFloat16ELi1ELi4EEEvPT_PKS3_lllllS6_fii --------------------------
	.section	.text._ZN4vllm15rms_norm_kernelIN3c108BFloat16ELi1ELi4EEEvPT_PKS3_lllllS6_fii,"ax",@progbits
	.sectioninfo	@"SHI_REGISTERS=26"
	.align	128
        .global         _ZN4vllm15rms_norm_kernelIN3c108BFloat16ELi1ELi4EEEvPT_PKS3_lllllS6_fii
        .type           _ZN4vllm15rms_norm_kernelIN3c108BFloat16ELi1ELi4EEEvPT_PKS3_lllllS6_fii,@function
        .size           _ZN4vllm15rms_norm_kernelIN3c108BFloat16ELi1ELi4EEEvPT_PKS3_lllllS6_fii,(.L_x_1116 - _ZN4vllm15rms_norm_kernelIN3c108BFloat16ELi1ELi4EEEvPT_PKS3_lllllS6_fii)
        .other          _ZN4vllm15rms_norm_kernelIN3c108BFloat16ELi1ELi4EEEvPT_PKS3_lllllS6_fii,@"STO_CUDA_ENTRY STV_DEFAULT"
_ZN4vllm15rms_norm_kernelIN3c108BFloat16ELi1ELi4EEEvPT_PKS3_lllllS6_fii:
.text._ZN4vllm15rms_norm_kernelIN3c108BFloat16ELi1ELi4EEEvPT_PKS3_lllllS6_fii:
[----:B------:R-:W-:Y:S02]  /*0000*/  IMAD.MOV.U32 R1, RZ, RZ, c[0x0][0x28] ;  /* 0x00000a00ff017624 */ /* 0x000fe400078e00ff */
[----:B------:R-:W-:Y:S01]  /*0010*/  IMAD.MOV.U32 R4, RZ, RZ, c[0x0][0x188] ;  /* 0x00006200ff047624 */ /* 0x000fe200078e00ff */
[----:B------:R-:W0:Y:S01]  /*0020*/  S2UR UR4, SR_CTAID.X ;  /* 0x00000000000479c3 */ /* 0x000e220000002500 */
[----:B------:R-:W-:Y:S02]  /*0030*/  IMAD.MOV.U32 R3, RZ, RZ, c[0x0][0x190] ;  /* 0x00006400ff037624 */ /* 0x000fe400078e00ff */
[C---:B------:R-:W-:Y:S02]  /*0040*/  IMAD R0, R4.reuse, c[0x0][0x194], RZ ;  /* 0x0000650004007a24 */ /* 0x040fe400078e02ff */
[----:B------:R-:W-:-:S04]  /*0050*/  IMAD.WIDE.U32 R4, R4, c[0x0][0x190], RZ ;  /* 0x0000640004047a25 */ /* 0x000fc800078e00ff */
[----:B------:R-:W-:-:S04]  /*0060*/  IMAD R3, R3, c[0x0][0x18c], R0 ;  /* 0x0000630003037a24 */ /* 0x000fc800078e0200 */
[----:B------:R-:W-:-:S05]  /*0070*/  IMAD.IADD R6, R5, 0x1, R3 ;  /* 0x0000000105067824 */ /* 0x000fca00078e0203 */
[----:B------:R-:W-:-:S13]  /*0080*/  ISETP.NE.U32.AND P0, PT, R6, RZ, PT ;  /* 0x000000ff0600720c */ /* 0x000fda0003f05070 */
[----:B------:R-:W-:Y:S05]  /*0090*/  @!P0 BRA `(.L_x_48) ;  /* 0x0000009000008947 */ /* 0x000fea0003800000 */
[----:B0-----:R-:W-:Y:S01]  /*00a0*/  MOV R8, UR4 ;  /* 0x0000000400087c02 */ /* 0x001fe20008000f00 */
[----:B------:R-:W-:Y:S01]  /*00b0*/  IMAD.MOV.U32 R9, RZ, RZ, RZ ;  /* 0x000000ffff097224 */ /* 0x000fe200078e00ff */
[----:B------:R-:W-:Y:S01]  /*00c0*/  MOV R0, 0xf0 ;  /* 0x000000f000007802 */ /* 0x000fe20000000f00 */
[----:B------:R-:W-:Y:S02]  /*00d0*/  IMAD.MOV.U32 R7, RZ, RZ, R4 ;  /* 0x000000ffff077224 */ /* 0x000fe400078e0004 */
[----:B------:R-:W-:Y:S05]  /*00e0*/  CALL.REL.NOINC `($__internal_0_$__cuda_sm20_div_s64) ;  /* 0x000015f000007944 */ /* 0x000fea0003c00000 */
[--C-:B------:R-:W-:Y:S02]  /*00f0*/  IMAD.MOV R3, RZ, RZ, -R7.reuse ;  /* 0x000000ffff037224 */ /* 0x100fe400078e0a07 */
[----:B------:R-:W-:Y:S02]  /*0100*/  IMAD.MOV.U32 R5, RZ, RZ, R7 ;  /* 0x000000ffff057224 */ /* 0x000fe400078e0007 */
[----:B------:R-:W-:Y:S01]  /*0110*/  IMAD R4, R4, R3, UR4 ;  /* 0x0000000404047e24 */ /* 0x000fe2000f8e0203 */
[----:B------:R-:W-:Y:S05]  /*0120*/  BRA `(.L_x_49) ;  /* 0x0000014000007947 */ /* 0x000fea0003800000 */
.L_x_48:
[----:B0-----:R-:W0:Y:S01]  /*0130*/  I2F.U32.RP R0, R4 ;  /* 0x0000000400007306 */ /* 0x001e220000209000 */
[----:B------:R-:W-:-:S07]  /*0140*/  ISETP.NE.U32.AND P2, PT, R4, RZ, PT ;  /* 0x000000ff0400720c */ /* 0x000fce0003f45070 */
[----:B0-----:R-:W0:Y:S02]  /*0150*/  MUFU.RCP R0, R0 ;  /* 0x0000000000007308 */ /* 0x001e240000001000 */
[----:B0-----:R-:W-:-:S06]  /*0160*/  IADD3 R2, R0, 0xffffffe, RZ ;  /* 0x0ffffffe00027810 */ /* 0x001fcc0007ffe0ff */
[----:B------:R0:W1:Y:S02]  /*0170*/  F2I.FTZ.U32.TRUNC.NTZ R3, R2 ;  /* 0x0000000200037305 */ /* 0x000064000021f000 */
[----:B0-----:R-:W-:Y:S01]  /*0180*/  IMAD.MOV.U32 R2, RZ, RZ, RZ ;  /* 0x000000ffff027224 */ /* 0x001fe200078e00ff */
[----:B-1----:R-:W-:-:S05]  /*0190*/  IADD3 R5, RZ, -R3, RZ ;  /* 0x80000003ff057210 */ /* 0x002fca0007ffe0ff */
[----:B------:R-:W-:-:S04]  /*01a0*/  IMAD R5, R5, R4, RZ ;  /* 0x0000000405057224 */ /* 0x000fc800078e02ff */
[----:B------:R-:W-:-:S06]  /*01b0*/  IMAD.HI.U32 R3, R3, R5, R2 ;  /* 0x0000000503037227 */ /* 0x000fcc00078e0002 */
[----:B------:R-:W-:-:S04]  /*01c0*/  IMAD.HI.U32 R5, R3, UR4, RZ ;  /* 0x0000000403057c27 */ /* 0x000fc8000f8e00ff */
[----:B------:R-:W-:-:S04]  /*01d0*/  IMAD.MOV R3, RZ, RZ, -R5 ;  /* 0x000000ffff037224 */ /* 0x000fc800078e0a05 */
[----:B------:R-:W-:-:S05]  /*01e0*/  IMAD R3, R4, R3, UR4 ;  /* 0x0000000404037e24 */ /* 0x000fca000f8e0203 */
[----:B------:R-:W-:-:S13]  /*01f0*/  ISETP.GE.U32.AND P0, PT, R3, R4, PT ;  /* 0x000000040300720c */ /* 0x000fda0003f06070 */
[----:B------:R-:W-:Y:S01]  /*0200*/  @P0 IMAD.IADD R3, R3, 0x1, -R4 ;  /* 0x0000000103030824 */ /* 0x000fe200078e0a04 */
[----:B------:R-:W-:-:S04]  /*0210*/  @P0 IADD3 R5, R5, 0x1, RZ ;  /* 0x0000000105050810 */ /* 0x000fc80007ffe0ff */
[----:B------:R-:W-:-:S13]  /*0220*/  ISETP.GE.U32.AND P1, PT, R3, R4, PT ;  /* 0x000000040300720c */ /* 0x000fda0003f26070 */
[----:B------:R-:W-:Y:S02]  /*0230*/  @P1 IADD3 R5, R5, 0x1, RZ ;  /* 0x0000000105051810 */ /* 0x000fe40007ffe0ff */
[----:B------:R-:W-:-:S05]  /*0240*/  @!P2 LOP3.LUT R5, RZ, R4, RZ, 0x33, !PT ;  /* 0x00000004ff05a212 */ /* 0x000fca00078e33ff */
[----:B------:R-:W-:-:S04]  /*0250*/  IMAD.MOV R3, RZ, RZ, -R5 ;  /* 0x000000ffff037224 */ /* 0x000fc800078e0a05 */
[----:B------:R-:W-:-:S05]  /*0260*/  IMAD R4, R4, R3, UR4 ;  /* 0x0000000404047e24 */ /* 0x000fca000f8e0203 */
.L_x_49:
[----:B------:R-:W-:-:S04]  /*0270*/  SHF.R.S32.HI R9, RZ, 0x1f, R4 ;  /* 0x0000001fff097819 */ /* 0x000fc80000011404 */
[----:B------:R-:W-:-:S04]  /*0280*/  LOP3.LUT R0, R9, c[0x0][0x18c], RZ, 0xfc, !PT ;  /* 0x0000630009007a12 */ /* 0x000fc800078efcff */
[----:B------:R-:W-:-:S13]  /*0290*/  ISETP.NE.U32.AND P0, PT, R0, RZ, PT ;  /* 0x000000ff0000720c */ /* 0x000fda0003f05070 */
[----:B------:R-:W-:Y:S05]  /*02a0*/  @!P0 BRA `(.L_x_50) ;  /* 0x0000008000008947 */ /* 0x000fea0003800000 */
[----:B------:R-:W-:Y:S01]  /*02b0*/  MOV R8, R4 ;  /* 0x0000000400087202 */ /* 0x000fe20000000f00 */
[----:B------:R-:W-:Y:S01]  /*02c0*/  IMAD.MOV.U32 R7, RZ, RZ, c[0x0][0x188] ;  /* 0x00006200ff077624 */ /* 0x000fe200078e00ff */
[----:B------:R-:W-:Y:S01]  /*02d0*/  MOV R0, 0x300 ;  /* 0x0000030000007802 */ /* 0x000fe20000000f00 */
[----:B------:R-:W-:Y:S02]  /*02e0*/  IMAD.MOV.U32 R6, RZ, RZ, c[0x0][0x18c] ;  /* 0x00006300ff067624 */ /* 0x000fe400078e00ff */
[----:B------:R-:W-:Y:S05]  /*02f0*/  CALL.REL.NOINC `($__internal_0_$__cuda_sm20_div_s64) ;  /* 0x000013e000007944 */ /* 0x000fea0003c00000 */
[----:B------:R-:W-:-:S04]  /*0300*/  IMAD.MOV R23, RZ, RZ, -R7 ;  /* 0x000000ffff177224 */ /* 0x000fc800078e0a07 */
[----:B------:R-:W-:Y:S01]  /*0310*/  IMAD R23, R23, c[0x0][0x188], R4 ;  /* 0x0000620017177a24 */ /* 0x000fe200078e0204 */
[----:B------:R-:W-:Y:S05]  /*0320*/  BRA `(.L_x_51) ;  /* 0x0000014000007947 */ /* 0x000fea0003800000 */
.L_x_50:
[----:B------:R-:W0:Y:S01]  /*0330*/  I2F.U32.RP R0, c[0x0][0x188] ;  /* 0x0000620000007b06 */ /* 0x000e220000209000 */
[----:B------:R-:W-:-:S07]  /*0340*/  ISETP.NE.U32.AND P2, PT, RZ, c[0x0][0x188], PT ;  /* 0x00006200ff007a0c */ /* 0x000fce0003f45070 */
[----:B0-----:R-:W0:Y:S02]  /*0350*/  MUFU.RCP R0, R0 ;  /* 0x0000000000007308 */ /* 0x001e240000001000 */
[----:B0-----:R-:W-:-:S06]  /*0360*/  IADD3 R2, R0, 0xffffffe, RZ ;  /* 0x0ffffffe00027810 */ /* 0x001fcc0007ffe0ff */
[----:B------:R0:W1:Y:S02]  /*0370*/  F2I.FTZ.U32.TRUNC.NTZ R3, R2 ;  /* 0x0000000200037305 */ /* 0x000064000021f000 */
[----:B0-----:R-:W-:Y:S01]  /*0380*/  HFMA2.MMA R2, -RZ, RZ, 0, 0 ;  /* 0x00000000ff027435 */ /* 0x001fe200000001ff */
[----:B-1----:R-:W-:-:S04]  /*0390*/  IMAD.MOV R7, RZ, RZ, -R3 ;  /* 0x000000ffff077224 */ /* 0x002fc800078e0a03 */
[----:B------:R-:W-:-:S05]  /*03a0*/  IMAD R7, R7, c[0x0][0x188], RZ ;  /* 0x0000620007077a24 */ /* 0x000fca00078e02ff */
[----:B------:R-:W-:-:S06]  /*03b0*/  IMAD.HI.U32 R3, R3, R7, R2 ;  /* 0x0000000703037227 */ /* 0x000fcc00078e0002 */
[----:B------:R-:W-:-:S04]  /*03c0*/  IMAD.HI.U32 R7, R3, R4, RZ ;  /* 0x0000000403077227 */ /* 0x000fc800078e00ff */
[----:B------:R-:W-:-:S04]  /*03d0*/  IMAD.MOV R3, RZ, RZ, -R7 ;  /* 0x000000ffff037224 */ /* 0x000fc800078e0a07 */
[----:B------:R-:W-:-:S05]  /*03e0*/  IMAD R3, R3, c[0x0][0x188], R4 ;  /* 0x0000620003037a24 */ /* 0x000fca00078e0204 */
[----:B------:R-:W-:-:S13]  /*03f0*/  ISETP.GE.U32.AND P0, PT, R3, c[0x0][0x188], PT ;  /* 0x0000620003007a0c */ /* 0x000fda0003f06070 */
[----:B------:R-:W-:Y:S02]  /*0400*/  @P0 IADD3 R3, R3, -c[0x0][0x188], RZ ;  /* 0x8000620003030a10 */ /* 0x000fe40007ffe0ff */
[----:B------:R-:W-:Y:S02]  /*0410*/  @P0 IADD3 R7, R7, 0x1, RZ ;  /* 0x0000000107070810 */ /* 0x000fe40007ffe0ff */
[----:B------:R-:W-:-:S13]  /*0420*/  ISETP.GE.U32.AND P1, PT, R3, c[0x0][0x188], PT ;  /* 0x0000620003007a0c */ /* 0x000fda0003f26070 */
[----:B------:R-:W-:Y:S02]  /*0430*/  @P1 IADD3 R7, R7, 0x1, RZ ;  /* 0x0000000107071810 */ /* 0x000fe40007ffe0ff */
[----:B------:R-:W-:-:S05]  /*0440*/  @!P2 LOP3.LUT R7, RZ, c[0x0][0x188], RZ, 0x33, !PT ;  /* 0x00006200ff07aa12 */ /* 0x000fca00078e33ff */
[----:B------:R-:W-:-:S04]  /*0450*/  IMAD.MOV R23, RZ, RZ, -R7 ;  /* 0x000000ffff177224 */ /* 0x000fc800078e0a07 */
[----:B------:R-:W-:Y:S02]  /*0460*/  IMAD R23, R23, c[0x0][0x188], R4 ;  /* 0x0000620017177a24 */ /* 0x000fe400078e0204 */
.L_x_51:
[----:B------:R-:W-:Y:S01]  /*0470*/  SHF.R.S32.HI R0, RZ, 0x1f, R5 ;  /* 0x0000001fff007819 */ /* 0x000fe20000011405 */
[----:B------:R-:W-:Y:S01]  /*0480*/  IMAD.WIDE.U32 R2, R5, c[0x0][0x180], RZ ;  /* 0x0000600005027a25 */ /* 0x000fe200078e00ff */
[----:B------:R-:W0:Y:S01]  /*0490*/  S2R R20, SR_TID.X ;  /* 0x0000000000147919 */ /* 0x000e220000002100 */
[----:B------:R-:W-:Y:S01]  /*04a0*/  ULDC.64 UR6, c[0x0][0x118] ;  /* 0x0000460000067ab9 */ /* 0x000fe20000000a00 */
[----:B------:R-:W-:Y:S01]  /*04b0*/  BSSY B0, `(.L_x_52) ;  /* 0x000005c000007945 */ /* 0x000fe20003800000 */
[----:B------:R-:W-:Y:S01]  /*04c0*/  IMAD R4, R0, c[0x0][0x180], RZ ;  /* 0x0000600000047a24 */ /* 0x000fe200078e02ff */
[----:B------:R-:W-:-:S03]  /*04d0*/  SHF.R.S32.HI R0, RZ, 0x1f, R7 ;  /* 0x0000001fff007819 */ /* 0x000fc60000011407 */
[----:B------:R-:W-:Y:S02]  /*04e0*/  IMAD R5, R5, c[0x0][0x184], R4 ;  /* 0x0000610005057a24 */ /* 0x000fe400078e0204 */
[----:B------:R-:W-:Y:S02]  /*04f0*/  IMAD.MOV.U32 R4, RZ, RZ, 0x1 ;  /* 0x00000001ff047424 */ /* 0x000fe400078e00ff */
[----:B------:R-:W-:Y:S02]  /*0500*/  IMAD R0, R0, c[0x0][0x178], RZ ;  /* 0x00005e0000007a24 */ /* 0x000fe400078e02ff */
[----:B------:R-:W-:Y:S01]  /*0510*/  IMAD.IADD R3, R3, 0x1, R5 ;  /* 0x0000000103037824 */ /* 0x000fe200078e0205 */
[----:B------:R-:W-:Y:S01]  /*0520*/  LOP3.LUT R4, R4, c[0x0][0x168], RZ, 0xc0, !PT ;  /* 0x00005a0004047a12 */ /* 0x000fe200078ec0ff */
[C---:B------:R-:W-:Y:S01]  /*0530*/  IMAD R5, R7.reuse, c[0x0][0x17c], R0 ;  /* 0x00005f0007057a24 */ /* 0x040fe200078e0200 */
[----:B------:R-:W-:Y:S01]  /*0540*/  SHF.R.S32.HI R0, RZ, 0x1f, R23 ;  /* 0x0000001fff007819 */ /* 0x000fe20000011417 */
[----:B------:R-:W-:Y:S01]  /*0550*/  IMAD.WIDE.U32 R2, R7, c[0x0][0x178], R2 ;  /* 0x00005e0007027a25 */ /* 0x000fe200078e0002 */
[----:B------:R-:W-:-:S03]  /*0560*/  ISETP.NE.U32.AND P0, PT, R4, 0x1, PT ;  /* 0x000000010400780c */ /* 0x000fc60003f05070 */
[----:B------:R-:W-:Y:S01]  /*0570*/  IMAD R0, R0, c[0x0][0x170], RZ ;  /* 0x00005c0000007a24 */ /* 0x000fe200078e02ff */
[----:B------:R-:W-:Y:S02]  /*0580*/  ISETP.NE.U32.AND.EX P0, PT, RZ, RZ, PT, P0 ;  /* 0x000000ffff00720c */ /* 0x000fe40003f05100 */
[----:B------:R-:W-:Y:S01]  /*0590*/  IADD3 R3, R3, R5, RZ ;  /* 0x0000000503037210 */ /* 0x000fe20007ffe0ff */
[----:B------:R-:W-:-:S04]  /*05a0*/  IMAD R5, R23, c[0x0][0x174], R0 ;  /* 0x00005d0017057a24 */ /* 0x000fc800078e0200 */
[----:B------:R-:W-:-:S04]  /*05b0*/  IMAD.WIDE.U32 R22, R23, c[0x0][0x170], R2 ;  /* 0x00005c0017167a25 */ /* 0x000fc800078e0002 */
[----:B------:R-:W-:Y:S02]  /*05c0*/  IMAD.IADD R0, R23, 0x1, R5 ;  /* 0x0000000117007824 */ /* 0x000fe400078e0205 */
[----:B------:R-:W-:Y:S05]  /*05d0*/  @P0 BRA `(.L_x_53) ;  /* 0x000003a000000947 */ /* 0x000fea0003800000 */
[----:B0-----:R-:W-:Y:S01]  /*05e0*/  ULDC UR4, c[0x0][0x1a8] ;  /* 0x00006a0000047ab9 */ /* 0x001fe20000000800 */
[----:B------:R-:W-:Y:S01]  /*05f0*/  BSSY B1, `(.L_x_54) ;  /* 0x0000012000017945 */ /* 0x000fe20003800000 */
[----:B------:R-:W-:Y:S01]  /*0600*/  UISETP.LT.AND UP0, UPT, URZ, UR4, UPT ;  /* 0x000000043f00728c */ /* 0x000fe2000bf01270 */
[----:B------:R-:W-:-:S03]  /*0610*/  IMAD.MOV.U32 R4, RZ, RZ, RZ ;  /* 0x000000ffff047224 */ /* 0x000fc600078e00ff */
[----:B------:R-:W-:-:S06]  /*0620*/  USEL UR4, URZ, UR4, UP0 ;  /* 0x000000043f047287 */ /* 0x000fcc0008000000 */
[----:B------:R-:W-:-:S13]  /*0630*/  ISETP.GE.AND P0, PT, R20, UR4, PT ;  /* 0x0000000414007c0c */ /* 0x000fda000bf06270 */
[----:B------:R-:W-:Y:S05]  /*0640*/  @P0 BRA `(.L_x_55) ;  /* 0x000000c000000947 */ /* 0x000fea0003800000 */
[----:B------:R-:W-:Y:S02]  /*0650*/  IMAD.MOV.U32 R4, RZ, RZ, RZ ;  /* 0x000000ffff047224 */ /* 0x000fe400078e00ff */
[----:B------:R-:W-:-:S05]  /*0660*/  IMAD.MOV.U32 R5, RZ, RZ, R20 ;  /* 0x000000ffff057224 */ /* 0x000fca00078e0014 */
.L_x_56:
[----:B------:R-:W-:-:S04]  /*0670*/  IADD3 R3, P0, R5, R22, RZ ;  /* 0x0000001605037210 */ /* 0x000fc80007f1e0ff */
[----:B------:R-:W-:Y:S02]  /*0680*/  LEA.HI.X.SX32 R6, R5, R0, 0x1, P0 ;  /* 0x0000000005067211 */ /* 0x000fe400000f0eff */
[----:B------:R-:W-:-:S04]  /*0690*/  LEA R2, P0, R3, c[0x0][0x168], 0x1 ;  /* 0x00005a0003027a11 */ /* 0x000fc800078008ff */
[----:B------:R-:W-:-:S05]  /*06a0*/  LEA.HI.X R3, R3, c[0x0][0x16c], R6, 0x1, P0 ;  /* 0x00005b0003037a11 */ /* 0x000fca00000f0c06 */
[----:B------:R-:W2:Y:S01]  /*06b0*/  LDG.E.U16 R2, [R2.64] ;  /* 0x0000000602027981 */ /* 0x000ea2000c1e1500 */
[----:B------:R-:W-:-:S04]  /*06c0*/  IADD3 R5, R5, c[0x0][0x0], RZ ;  /* 0x0000000005057a10 */ /* 0x000fc80007ffe0ff */
[----:B------:R-:W-:Y:S02]  /*06d0*/  ISETP.GE.AND P0, PT, R5, UR4, PT ;  /* 0x0000000405007c0c */ /* 0x000fe4000bf06270 */
[----:B--2---:R-:W-:-:S05]  /*06e0*/  PRMT R3, RZ, 0x5410, R2 ;  /* 0x00005410ff037816 */ /* 0x004fca0000000002 */
[----:B------:R-:W-:-:S06]  /*06f0*/  FFMA.FTZ R4, R3, R3, R4 ;  /* 0x0000000303047223 */ /* 0x000fcc0000010004 */
[----:B------:R-:W-:Y:S05]  /*0700*/  @!P0 BRA `(.L_x_56) ;  /* 0xffffff6000008947 */ /* 0x000fea000383ffff */
.L_x_55:
[----:B------:R-:W-:Y:S05]  /*0710*/  BSYNC B1 ;  /* 0x0000000000017941 */ /* 0x000fea0003800000 */
.L_x_54:
[----:B------:R-:W-:Y:S01]  /*0720*/  ULDC UR5, c[0x0][0x1a8] ;  /* 0x00006a0000057ab9 */ /* 0x000fe20000000800 */
[----:B------:R-:W-:Y:S01]  /*0730*/  BSSY B1, `(.L_x_57) ;  /* 0x0000013000017945 */ /* 0x000fe20003800000 */
[----:B------:R-:W-:Y:S01]  /*0740*/  UIADD3 UR5, -UR4, UR5, URZ ;  /* 0x0000000504057290 */ /* 0x000fe2000fffe13f */
[----:B------:R-:W-:Y:S01]  /*0750*/  ISETP.GT.AND P0, PT, R20, -0x1, PT ;  /* 0xffffffff1400780c */ /* 0x000fe20003f04270 */
[----:B------:R-:W-:-:S04]  /*0760*/  USHF.R.S32.HI UR8, URZ, 0x1f, UR4 ;  /* 0x0000001f3f087899 */ /* 0x000fc80008011404 */
[----:B------:R-:W-:-:S13]  /*0770*/  ISETP.GE.AND P1, PT, R20, UR5, PT ;  /* 0x0000000514007c0c */ /* 0x000fda000bf26270 */
[----:B------:R-:W-:Y:S05]  /*0780*/  @P1 BRA `(.L_x_58) ;  /* 0x000000d000001947 */ /* 0x000fea0003800000 */
[----:B------:R-:W-:Y:S02]  /*0790*/  IADD3 R8, P1, R22, UR4, RZ ;  /* 0x0000000416087c10 */ /* 0x000fe4000ff3e0ff */
[----:B------:R-:W-:Y:S02]  /*07a0*/  MOV R5, R20 ;  /* 0x0000001400057202 */ /* 0x000fe40000000f00 */
[----:B------:R-:W-:Y:S02]  /*07b0*/  IADD3.X R10, R0, UR8, RZ, P1, !PT ;  /* 0x00000008000a7c10 */ /* 0x000fe40008ffe4ff */
.L_x_59:
        /* <DEDUP_REMOVED lines=10> */
.L_x_58:
[----:B------:R-:W-:Y:S05]  /*0860*/  BSYNC B1 ;  /* 0x0000000000017941 */ /* 0x000fea0003800000 */
.L_x_57:
[----:B------:R-:W-:Y:S05]  /*0870*/  @P0 BRA `(.L_x_60) ;  /* 0x000001f000000947 */ /* 0x000fea0003800000 */
[----:B------:R-:W-:Y:S01]  /*0880*/  IADD3 R8, P0, R22, UR4, RZ ;  /* 0x0000000416087c10 */ /* 0x000fe2000ff1e0ff */
[----:B------:R-:W-:Y:S01]  /*0890*/  BSSY B1, `(.L_x_61) ;  /* 0x000000d000017945 */ /* 0x000fe20003800000 */
[----:B------:R-:W-:Y:S02]  /*08a0*/  IADD3 R5, R20, UR5, RZ ;  /* 0x0000000514057c10 */ /* 0x000fe4000fffe0ff */
[----:B------:R-:W-:Y:S02]  /*08b0*/  IADD3.X R10, R0, UR8, RZ, P0, !PT ;  /* 0x00000008000a7c10 */ /* 0x000fe400087fe4ff */
.L_x_62:
        /* <DEDUP_REMOVED lines=10> */
[----:B------:R-:W-:Y:S05]  /*0960*/  BSYNC B1 ;  /* 0x0000000000017941 */ /* 0x000fea0003800000 */
.L_x_61:
[----:B------:R-:W-:Y:S05]  /*0970*/  BRA `(.L_x_60) ;  /* 0x000000f000007947 */ /* 0x000fea0003800000 */
.L_x_53:
[----:B0-----:R-:W-:Y:S01]  /*0980*/  ISETP.GE.AND P0, PT, R20, c[0x0][0x1a8], PT ;  /* 0x00006a0014007a0c */ /* 0x001fe20003f06270 */
[----:B------:R-:W-:-:S12]  /*0990*/  IMAD.MOV.U32 R4, RZ, RZ, RZ ;  /* 0x000000ffff047224 */ /* 0x000fd800078e00ff */
[----:B------:R-:W-:Y:S05]  /*09a0*/  @P0 BRA `(.L_x_60) ;  /* 0x000000c000000947 */ /* 0x000fea0003800000 */
[----:B------:R-:W-:Y:S02]  /*09b0*/  IMAD.MOV.U32 R4, RZ, RZ, RZ ;  /* 0x000000ffff047224 */ /* 0x000fe400078e00ff */
[----:B------:R-:W-:-:S05]  /*09c0*/  IMAD.MOV.U32 R5, RZ, RZ, R20 ;  /* 0x000000ffff057224 */ /* 0x000fca00078e0014 */
.L_x_63:
[----:B------:R-:W-:-:S04]  /*09d0*/  IADD3 R3, P0, R5, R22, RZ ;  /* 0x0000001605037210 */ /* 0x000fc80007f1e0ff */
[----:B------:R-:W-:Y:S02]  /*09e0*/  LEA.HI.X.SX32 R6, R5, R0, 0x1, P0 ;  /* 0x0000000005067211 */ /* 0x000fe400000f0eff */
[----:B------:R-:W-:-:S04]  /*09f0*/  LEA R2, P0, R3, c[0x0][0x168], 0x1 ;  /* 0x00005a0003027a11 */ /* 0x000fc800078008ff */
[----:B------:R-:W-:-:S05]  /*0a00*/  LEA.HI.X R3, R3, c[0x0][0x16c], R6, 0x1, P0 ;  /* 0x00005b0003037a11 */ /* 0x000fca00000f0c06 */
[----:B------:R-:W2:Y:S01]  /*0a10*/  LDG.E.U16 R2, [R2.64] ;  /* 0x0000000602027981 */ /* 0x000ea2000c1e1500 */
[----:B------:R-:W-:-:S04]  /*0a20*/  IADD3 R5, R5, c[0x0][0x0], RZ ;  /* 0x0000000005057a10 */ /* 0x000fc80007ffe0ff */
[----:B------:R-:W-:Y:S02]  /*0a30*/  ISETP.GE.AND P0, PT, R5, c[0x0][0x1a8], PT ;  /* 0x00006a0005007a0c */ /* 0x000fe40003f06270 */
[----:B--2---:R-:W-:-:S05]  /*0a40*/  PRMT R3, RZ, 0x5410, R2 ;  /* 0x00005410ff037816 */ /* 0x004fca0000000002 */
[----:B------:R-:W-:-:S06]  /*0a50*/  FFMA.FTZ R4, R3, R3, R4 ;  /* 0x0000000303047223 */ /* 0x000fcc0000010004 */
[----:B------:R-:W-:Y:S05]  /*0a60*/  @!P0 BRA `(.L_x_63) ;  /* 0xffffff6000008947 */ /* 0x000fea000383ffff */
.L_x_60:
[----:B------:R-:W-:Y:S05]  /*0a70*/  BSYNC B0 ;  /* 0x0000000000007941 */ /* 0x000fea0003800000 */
.L_x_52:
[----:B------:R-:W-:Y:S01]  /*0a80*/  MOV R2, c[0x0][0x0] ;  /* 0x0000000000027a02 */ /* 0x000fe20000000f00 */
[----:B------:R-:W-:Y:S03]  /*0a90*/  BSSY B0, `(.L_x_64) ;  /* 0x00000a0000007945 */ /* 0x000fe60003800000 */
[----:B------:R-:W-:-:S13]  /*0aa0*/  ISETP.GT.AND P0, PT, R2, 0x3ff, PT ;  /* 0x000003ff0200780c */ /* 0x000fda0003f04270 */
[----:B------:R-:W-:Y:S05]  /*0ab0*/  @P0 BRA `(.L_x_65) ;  /* 0x0000062000000947 */ /* 0x000fea0003800000 */
[----:B------:R-:W-:Y:S01]  /*0ac0*/  SHF.R.S32.HI R3, RZ, 0x1f, R20 ;  /* 0x0000001fff037819 */ /* 0x000fe20000011414 */
[----:B------:R-:W0:Y:S03]  /*0ad0*/  S2R R11, SR_LANEID ;  /* 0x00000000000b7919 */ /* 0x000e260000000000 */
[----:B------:R-:W-:-:S04]  /*0ae0*/  LEA.HI R5, R3, R20, RZ, 0x5 ;  /* 0x0000001403057211 */ /* 0x000fc800078f28ff */
[----:B------:R-:W-:-:S04]  /*0af0*/  LOP3.LUT R3, R5, 0xffffffe0, RZ, 0xc0, !PT ;  /* 0xffffffe005037812 */ /* 0x000fc800078ec0ff */
[----:B------:R-:W-:Y:S02]  /*0b00*/  IADD3 R6, R3, 0x20, RZ ;  /* 0x0000002003067810 */ /* 0x000fe40007ffe0ff */
[----:B------:R-:W-:Y:S02]  /*0b10*/  LOP3.LUT R3, RZ, R3, RZ, 0x33, !PT ;  /* 0x00000003ff037212 */ /* 0x000fe400078e33ff */
[----:B------:R-:W-:Y:S02]  /*0b20*/  ISETP.GT.AND P0, PT, R6, c[0x0][0x0], PT ;  /* 0x0000000006007a0c */ /* 0x000fe40003f04270 */
[----:B------:R-:W-:-:S04]  /*0b30*/  IADD3 R3, R3, c[0x0][0x0], RZ ;  /* 0x0000000003037a10 */ /* 0x000fc80007ffe0ff */
[----:B------:R-:W-:-:S06]  /*0b40*/  SEL R7, R3, 0x1f, P0 ;  /* 0x0000001f03077807 */ /* 0x000fcc0000000000 */
[----:B------:R-:W1:Y:S02]  /*0b50*/  SHFL.DOWN P0, R6, R4, 0x1, R7 ;  /* 0x0820000004067989 */ /* 0x000e640000000007 */
[----:B-1----:R-:W-:Y:S01]  /*0b60*/  @P0 FADD R6, R6, R4 ;  /* 0x0000000406060221 */ /* 0x002fe20000000000 */
[----:B------:R-:W-:-:S04]  /*0b70*/  SHF.R.S32.HI R4, RZ, 0x5, R5 ;  /* 0x00000005ff047819 */ /* 0x000fc80000011405 */
        /* <DEDUP_REMOVED lines=18> */
[C---:B------:R-:W-:Y:S01]  /*0ca0*/  ISETP.GT.AND P2, PT, R2.reuse, 0x80, PT ;  /* 0x000000800200780c */ /* 0x040fe20003f44270 */
[----:B------:R-:W2:Y:S04]  /*0cb0*/  LDS.128 R16, [0x40] ;  /* 0x00004000ff107984 */ /* 0x000ea80000000c00 */
[----:B------:R-:W3:Y:S02]  /*0cc0*/  LDS.128 R4, [0x50] ;  /* 0x00005000ff047984 */ /* 0x000ee40000000c00 */
[----:B0-----:R-:W-:Y:S01]  /*0cd0*/  @P1 FADD.FTZ R3, R3, R12 ;  /* 0x0000000c03031221 */ /* 0x001fe20000010000 */
[----:B------:R-:W-:-:S03]  /*0ce0*/  ISETP.GT.AND P1, PT, R2, 0xa0, PT ;  /* 0x000000a00200780c */ /* 0x000fc60003f24270 */
[----:B------:R-:W-:Y:S01]  /*0cf0*/  @P3 FADD.FTZ R3, R3, R13 ;  /* 0x0000000d03033221 */ /* 0x000fe20000010000 */
[C---:B------:R-:W-:Y:S01]  /*0d00*/  ISETP.GT.AND P3, PT, R2.reuse, 0xc0, PT ;  /* 0x000000c00200780c */ /* 0x040fe20003f64270 */
        /* <DEDUP_REMOVED lines=8> */
[C---:B------:R-:W-:Y:S01]  /*0d90*/  ISETP.GT.AND P3, PT, R2.reuse, 0x140, PT ;  /* 0x000001400200780c */ /* 0x040fe20003f64270 */
        /* <DEDUP_REMOVED lines=8> */
[C---:B------:R-:W-:Y:S01]  /*0e20*/  ISETP.GT.AND P3, PT, R2.reuse, 0x1c0, PT ;  /* 0x000001c00200780c */ /* 0x040fe20003f64270 */
        /* <DEDUP_REMOVED lines=8> */
[C---:B------:R-:W-:Y:S01]  /*0eb0*/  ISETP.GT.AND P3, PT, R2.reuse, 0x240, PT ;  /* 0x000002400200780c */ /* 0x040fe20003f64270 */
        /* <DEDUP_REMOVED lines=34> */
.L_x_65:
[----:B------:R-:W0:Y:S04]  /*10e0*/  SHFL.DOWN P0, R5, R4, 0x1, 0x1f ;  /* 0x08201f0004057f89 */ /* 0x000e280000000000 */
[----:B------:R-:W1:Y:S01]  /*10f0*/  S2R R8, SR_LANEID ;  /* 0x0000000000087919 */ /* 0x000e620000000000 */
[----:B0-----:R-:W-:Y:S01]  /*1100*/  @P0 FADD R5, R5, R4 ;  /* 0x0000000405050221 */ /* 0x001fe20000000000 */
[----:B-1----:R-:W-:-:S04]  /*1110*/  ISETP.NE.AND P1, PT, R8, RZ, PT ;  /* 0x000000ff0800720c */ /* 0x002fc80003f25270 */
        /* <DEDUP_REMOVED lines=19> */
[----:B0-----:R-:W-:-:S03]  /*1250*/  FADD.FTZ R12, R3, R12 ;  /* 0x0000000c030c7221 */ /* 0x001fc60000010000 */
[----:B------:R-:W-:Y:S01]  /*1260*/  LDS R3, [0xa0] ;  /* 0x0000a000ff037984 */ /* 0x000fe20000000800 */
        /* <DEDUP_REMOVED lines=33> */
[----:B------:R-:W-:Y:S02]  /*1480*/  FADD.FTZ R3, R18, R3 ;  /* 0x0000000312037221 */ /* 0x000fe40000010000 */
.L_x_66:
[----:B0-----:R-:W-:Y:S05]  /*1490*/  BSYNC B0 ;  /* 0x0000000000007941 */ /* 0x001fea0003800000 */
.L_x_64:
        /* <DEDUP_REMOVED lines=10> */
.L_x_67:
[----:B------:R-:W-:Y:S02]  /*1540*/  SHF.R.S32.HI R9, RZ, 0x1f, R20 ;  /* 0x0000001fff097819 */ /* 0x000fe40000011414 */
[----:B------:R-:W-:-:S05]  /*1550*/  IADD3 R2, P0, R20, R22, RZ ;  /* 0x0000001614027210 */ /* 0x000fca0007f1e0ff */
[----:B------:R-:W-:Y:S01]  /*1560*/  IMAD.X R3, R9, 0x1, R0, P0 ;  /* 0x0000000109037824 */ /* 0x000fe200000e0600 */
[----:B0-----:R-:W-:-:S04]  /*1570*/  LEA R4, P0, R2, c[0x0][0x168], 0x1 ;  /* 0x00005a0002047a11 */ /* 0x001fc800078008ff */
[----:B------:R-:W-:Y:S01]  /*1580*/  LEA.HI.X R5, R2, c[0x0][0x16c], R3, 0x1, P0 ;  /* 0x00005b0002057a11 */ /* 0x000fe200000f0c03 */
[----:B------:R-:W-:-:S04]  /*1590*/  IMAD.MOV.U32 R3, RZ, RZ, 0x2 ;  /* 0x00000002ff037424 */ /* 0x000fc800078e00ff */
[----:B------:R-:W2:Y:S01]  /*15a0*/  LDG.E.U16 R4, [R4.64] ;  /* 0x0000000604047981 */ /* 0x000ea2000c1e1500 */
[----:B------:R-:W-:-:S06]  /*15b0*/  IMAD.WIDE R2, R20, R3, c[0x0][0x198] ;  /* 0x0000660014027625 */ /* 0x000fcc00078e0203 */
[----:B------:R2:W3:Y:S01]  /*15c0*/  LDG.E.U16.CONSTANT R2, [R2.64] ;  /* 0x0000000602027981 */ /* 0x0004e2000c1e9500 */
[----:B-1----:R-:W-:-:S05]  /*15d0*/  IMAD R11, R10, c[0x0][0x1a8], RZ ;  /* 0x00006a000a0b7a24 */ /* 0x002fca00078e02ff */
[----:B------:R-:W-:Y:S02]  /*15e0*/  IADD3 R8, P0, R11, R20, RZ ;  /* 0x000000140b087210 */ /* 0x000fe40007f1e0ff */
[----:B------:R-:W-:-:S03]  /*15f0*/  IADD3 R20, R20, c[0x0][0x0], RZ ;  /* 0x0000000014147a10 */ /* 0x000fc60007ffe0ff */
[----:B------:R-:W-:Y:S01]  /*1600*/  IMAD.X R9, RZ, RZ, R9, P0 ;  /* 0x000000ffff097224 */ /* 0x000fe200000e0609 */
[----:B--2---:R-:W-:Y:S02]  /*1610*/  PRMT R3, RZ, 0x5410, R4 ;  /* 0x00005410ff037816 */ /* 0x004fe40000000004 */
[----:B------:R-:W-:-:S03]  /*1620*/  LEA R4, P0, R8, c[0x0][0x160], 0x1 ;  /* 0x0000580008047a11 */ /* 0x000fc600078008ff */
[----:B0-----:R-:W-:Y:S01]  /*1630*/  FMUL.FTZ R7, R6, R3 ;  /* 0x0000000306077220 */ /* 0x001fe20000410000 */
[----:B------:R-:W-:Y:S02]  /*1640*/  LEA.HI.X R5, R8, c[0x0][0x164], R9, 0x1, P0 ;  /* 0x0000590008057a11 */ /* 0x000fe400000f0c09 */
[----:B---3--:R-:W-:Y:S02]  /*1650*/  PRMT R2, RZ, 0x5410, R2 ;  /* 0x00005410ff027816 */ /* 0x008fe40000000002 */
[----:B------:R-:W-:Y:S02]  /*1660*/  F2FP.BF16.PACK_AB R7, RZ, R7 ;  /* 0x00000007ff07723e */ /* 0x000fe400000010ff */
[----:B------:R-:W-:Y:S02]  /*1670*/  ISETP.GE.AND P0, PT, R20, c[0x0][0x1a8], PT ;  /* 0x00006a0014007a0c */ /* 0x000fe40003f06270 */
[----:B------:R-:W-:-:S05]  /*1680*/  PRMT R7, RZ, 0x5410, R7 ;  /* 0x00005410ff077816 */ /* 0x000fca0000000007 */
[----:B------:R-:W-:-:S05]  /*1690*/  FMUL.FTZ R7, R7, R2 ;  /* 0x0000000207077220 */ /* 0x000fca0000410000 */
[----:B------:R-:W-:-:S05]  /*16a0*/  F2FP.BF16.PACK_AB R7, RZ, R7 ;  /* 0x00000007ff07723e */ /* 0x000fca00000010ff */
[----:B------:R0:W-:Y:S01]  /*16b0*/  STG.E.U16 [R4.64], R7 ;  /* 0x0000000704007986 */ /* 0x0001e2000c101506 */
[----:B------:R-:W-:Y:S05]  /*16c0*/  @!P0 BRA `(.L_x_67) ;  /* 0xfffffe7000008947 */ /* 0x000fea000383ffff */
[----:B------:R-:W-:Y:S05]  /*16d0*/  EXIT ;  /* 0x000000000000794d */ /* 0x000fea0003800000 */
        .weak           $__internal_0_$__cuda_sm20_div_s64
        .type           $__internal_0_$__cuda_sm20_div_s64,@function
        .size           $__internal_0_$__cuda_sm20_div_s64,(.L_x_1116 - $__internal_0_$__cuda_sm20_div_s64)
$__internal_0_$__cuda_sm20_div_s64:
[-C--:B------:R-:W-:Y:S02]  /*16e0*/  IADD3 R2, P1, RZ, -R7.reuse, RZ ;  /* 0x80000007ff027210 */ /* 0x080fe40007f3e0ff */
[----:B------:R-:W-:Y:S02]  /*16f0*/  ISETP.GE.AND P0, PT, R6, RZ, PT ;  /* 0x000000ff0600720c */ /* 0x000fe40003f06270 */
[-C--:B------:R-:W-:Y:S02]  /*1700*/  IADD3.X R3, RZ, ~R6.reuse, RZ, P1, !PT ;  /* 0x80000006ff037210 */ /* 0x080fe40000ffe4ff */
[----:B------:R-:W-:Y:S02]  /*1710*/  SEL R2, R2, R7, !P0 ;  /* 0x0000000702027207 */ /* 0x000fe40004000000 */
[----:B------:R-:W-:Y:S02]  /*1720*/  SEL R3, R3, R6, !P0 ;  /* 0x0000000603037207 */ /* 0x000fe40004000000 */
[----:B------:R-:W-:-:S02]  /*1730*/  ISETP.GE.AND P3, PT, R9, RZ, PT ;  /* 0x000000ff0900720c */ /* 0x000fc40003f66270 */
[----:B------:R-:W0:Y:S08]  /*1740*/  I2F.U64.RP R14, R2 ;  /* 0x00000002000e7312 */ /* 0x000e300000309000 */
[----:B0-----:R-:W0:Y:S02]  /*1750*/  MUFU.RCP R14, R14 ;  /* 0x0000000e000e7308 */ /* 0x001e240000001000 */
[----:B0-----:R-:W-:-:S06]  /*1760*/  IADD3 R10, R14, 0x1ffffffe, RZ ;  /* 0x1ffffffe0e0a7810 */ /* 0x001fcc0007ffe0ff */
[----:B------:R-:W0:Y:S02]  /*1770*/  F2I.U64.TRUNC R10, R10 ;  /* 0x0000000a000a7311 */ /* 0x000e24000020d800 */
[----:B0-----:R-:W-:-:S04]  /*1780*/  IMAD.WIDE.U32 R12, R10, R2, RZ ;  /* 0x000000020a0c7225 */ /* 0x001fc800078e00ff */
[----:B------:R-:W-:Y:S01]  /*1790*/  IMAD R13, R10, R3, R13 ;  /* 0x000000030a0d7224 */ /* 0x000fe200078e020d */
[----:B------:R-:W-:-:S03]  /*17a0*/  IADD3 R15, P0, RZ, -R12, RZ ;  /* 0x8000000cff0f7210 */ /* 0x000fc60007f1e0ff */
[----:B------:R-:W-:Y:S02]  /*17b0*/  IMAD R13, R11, R2, R13 ;  /* 0x000000020b0d7224 */ /* 0x000fe400078e020d */
[----:B------:R-:W-:-:S04]  /*17c0*/  IMAD.HI.U32 R12, R10, R15, RZ ;  /* 0x0000000f0a0c7227 */ /* 0x000fc800078e00ff */
[----:B------:R-:W-:Y:S02]  /*17d0*/  IMAD.X R17, RZ, RZ, ~R13, P0 ;  /* 0x000000ffff117224 */ /* 0x000fe400000e0e0d */
[----:B------:R-:W-:Y:S02]  /*17e0*/  IMAD.MOV.U32 R13, RZ, RZ, R10 ;  /* 0x000000ffff0d7224 */ /* 0x000fe400078e000a */
[-C--:B------:R-:W-:Y:S02]  /*17f0*/  IMAD R19, R11, R17.reuse, RZ ;  /* 0x000000110b137224 */ /* 0x080fe400078e02ff */
[----:B------:R-:W-:-:S04]  /*1800*/  IMAD.WIDE.U32 R12, P0, R10, R17, R12 ;  /* 0x000000110a0c7225 */ /* 0x000fc8000780000c */
[----:B------:R-:W-:-:S04]  /*1810*/  IMAD.HI.U32 R17, R11, R17, RZ ;  /* 0x000000110b117227 */ /* 0x000fc800078e00ff */
[----:B------:R-:W-:-:S05]  /*1820*/  IMAD.HI.U32 R12, P1, R11, R15, R12 ;  /* 0x0000000f0b0c7227 */ /* 0x000fca000782000c */
[----:B------:R-:W-:Y:S01]  /*1830*/  IADD3 R13, P2, R19, R12, RZ ;  /* 0x0000000c130d7210 */ /* 0x000fe20007f5e0ff */
[----:B------:R-:W-:-:S04]  /*1840*/  IMAD.X R12, R17, 0x1, R11, P0 ;  /* 0x00000001110c7824 */ /* 0x000fc800000e060b */
[----:B------:R-:W-:Y:S01]  /*1850*/  IMAD.WIDE.U32 R10, R13, R2, RZ ;  /* 0x000000020d0a7225 */ /* 0x000fe200078e00ff */
[----:B------:R-:W-:-:S03]  /*1860*/  IADD3.X R15, RZ, RZ, R12, P2, P1 ;  /* 0x000000ffff0f7210 */ /* 0x000fc600017e240c */
[----:B------:R-:W-:Y:S01]  /*1870*/  IMAD R11, R13, R3, R11 ;  /* 0x000000030d0b7224 */ /* 0x000fe200078e020b */
[----:B------:R-:W-:-:S03]  /*1880*/  IADD3 R17, P0, RZ, -R10, RZ ;  /* 0x8000000aff117210 */ /* 0x000fc60007f1e0ff */
[----:B------:R-:W-:Y:S02]  /*1890*/  IMAD R11, R15, R2, R11 ;  /* 0x000000020f0b7224 */ /* 0x000fe400078e020b */
[----:B------:R-:W-:-:S03]  /*18a0*/  IMAD.HI.U32 R12, R13, R17, RZ ;  /* 0x000000110d0c7227 */ /* 0x000fc600078e00ff */
[----:B------:R-:W-:Y:S02]  /*18b0*/  IADD3.X R10, RZ, ~R11, RZ, P0, !PT ;  /* 0x8000000bff0a7210 */ /* 0x000fe400007fe4ff */
[----:B------:R-:W-:-:S03]  /*18c0*/  IADD3 R11, P4, RZ, -R8, RZ ;  /* 0x80000008ff0b7210 */ /* 0x000fc60007f9e0ff */
[----:B------:R-:W-:-:S04]  /*18d0*/  IMAD.WIDE.U32 R12, P0, R13, R10, R12 ;  /* 0x0000000a0d0c7225 */ /* 0x000fc8000780000c */
[----:B------:R-:W-:Y:S02]  /*18e0*/  IMAD.X R14, RZ, RZ, ~R9, P4 ;  /* 0x000000ffff0e7224 */ /* 0x000fe400020e0e09 */
[----:B------:R-:W-:Y:S01]  /*18f0*/  IMAD.HI.U32 R12, P1, R15, R17, R12 ;  /* 0x000000110f0c7227 */ /* 0x000fe2000782000c */
[----:B------:R-:W-:-:S03]  /*1900*/  SEL R13, R11, R8, !P3 ;  /* 0x000000080b0d7207 */ /* 0x000fc60005800000 */
[CC--:B------:R-:W-:Y:S02]  /*1910*/  IMAD R17, R15.reuse, R10.reuse, RZ ;  /* 0x0000000a0f117224 */ /* 0x0c0fe400078e02ff */
[----:B------:R-:W-:-:S03]  /*1920*/  IMAD.HI.U32 R8, R15, R10, RZ ;  /* 0x0000000a0f087227 */ /* 0x000fc600078e00ff */
[----:B------:R-:W-:Y:S01]  /*1930*/  IADD3 R12, P2, R17, R12, RZ ;  /* 0x0000000c110c7210 */ /* 0x000fe20007f5e0ff */
[----:B------:R-:W-:Y:S01]  /*1940*/  IMAD.X R8, R8, 0x1, R15, P0 ;  /* 0x0000000108087824 */ /* 0x000fe200000e060f */
[-C--:B------:R-:W-:Y:S01]  /*1950*/  SEL R15, R14, R9.reuse, !P3 ;  /* 0x000000090e0f7207 */ /* 0x080fe20005800000 */
[----:B------:R-:W-:Y:S01]  /*1960*/  IMAD.MOV.U32 R11, RZ, RZ, RZ ;  /* 0x000000ffff0b7224 */ /* 0x000fe200078e00ff */
[----:B------:R-:W-:Y:S01]  /*1970*/  LOP3.LUT R9, R6, R9, RZ, 0x3c, !PT ;  /* 0x0000000906097212 */ /* 0x000fe200078e3cff */
[----:B------:R-:W-:Y:S01]  /*1980*/  IMAD.HI.U32 R10, R12, R13, RZ ;  /* 0x0000000d0c0a7227 */ /* 0x000fe200078e00ff */
[----:B------:R-:W-:-:S05]  /*1990*/  IADD3.X R8, RZ, RZ, R8, P2, P1 ;  /* 0x000000ffff087210 */ /* 0x000fca00017e2408 */
[----:B------:R-:W-:-:S04]  /*19a0*/  IMAD.WIDE.U32 R10, R12, R15, R10 ;  /* 0x0000000f0c0a7225 */ /* 0x000fc800078e000a */
[C---:B------:R-:W-:Y:S02]  /*19b0*/  IMAD R17, R8.reuse, R15, RZ ;  /* 0x0000000f08117224 */ /* 0x040fe400078e02ff */
[----:B------:R-:W-:-:S04]  /*19c0*/  IMAD.HI.U32 R10, P0, R8, R13, R10 ;  /* 0x0000000d080a7227 */ /* 0x000fc8000780000a */
[----:B------:R-:W-:Y:S01]  /*19d0*/  IMAD.HI.U32 R8, R8, R15, RZ ;  /* 0x0000000f08087227 */ /* 0x000fe200078e00ff */
[----:B------:R-:W-:-:S04]  /*19e0*/  IADD3 R17, P1, R17, R10, RZ ;  /* 0x0000000a11117210 */ /* 0x000fc80007f3e0ff */
[----:B------:R-:W-:Y:S01]  /*19f0*/  IADD3.X R8, R8, RZ, RZ, P0, !PT ;  /* 0x000000ff08087210 */ /* 0x000fe200007fe4ff */
[----:B------:R-:W-:-:S04]  /*1a00*/  IMAD.WIDE.U32 R10, R17, R2, RZ ;  /* 0x00000002110a7225 */ /* 0x000fc800078e00ff */
[----:B------:R-:W-:Y:S01]  /*1a10*/  IMAD.X R19, RZ, RZ, R8, P1 ;  /* 0x000000ffff137224 */ /* 0x000fe200008e0608 */
[----:B------:R-:W-:Y:S01]  /*1a20*/  IADD3 R21, P1, -R10, R13, RZ ;  /* 0x0000000d0a157210 */ /* 0x000fe20007f3e1ff */
[----:B------:R-:W-:-:S03]  /*1a30*/  IMAD R8, R17, R3, R11 ;  /* 0x0000000311087224 */ /* 0x000fc600078e020b */
[-C--:B------:R-:W-:Y:S01]  /*1a40*/  ISETP.GE.U32.AND P0, PT, R21, R2.reuse, PT ;  /* 0x000000021500720c */ /* 0x080fe20003f06070 */
[----:B------:R-:W-:-:S04]  /*1a50*/  IMAD R8, R19, R2, R8 ;  /* 0x0000000213087224 */ /* 0x000fc800078e0208 */
[----:B------:R-:W-:Y:S01]  /*1a60*/  IMAD.X R15, R15, 0x1, ~R8, P1 ;  /* 0x000000010f0f7824 */ /* 0x000fe200008e0e08 */
[----:B------:R-:W-:Y:S02]  /*1a70*/  IADD3 R11, P1, R21, -R2, RZ ;  /* 0x80000002150b7210 */ /* 0x000fe40007f3e0ff */
[----:B------:R-:W-:Y:S02]  /*1a80*/  IADD3 R8, R17, 0x1, RZ ;  /* 0x0000000111087810 */ /* 0x000fe40007ffe0ff */
[C---:B------:R-:W-:Y:S01]  /*1a90*/  ISETP.GE.U32.AND.EX P0, PT, R15.reuse, R3, PT, P0 ;  /* 0x000000030f00720c */ /* 0x040fe20003f06100 */
[----:B------:R-:W-:Y:S01]  /*1aa0*/  IMAD.X R13, R15, 0x1, ~R3, P1 ;  /* 0x000000010f0d7824 */ /* 0x000fe200008e0e03 */
[----:B------:R-:W-:Y:S02]  /*1ab0*/  ISETP.GE.AND P1, PT, R9, RZ, PT ;  /* 0x000000ff0900720c */ /* 0x000fe40003f26270 */
[----:B------:R-:W-:Y:S02]  /*1ac0*/  SEL R11, R11, R21, P0 ;  /* 0x000000150b0b7207 */ /* 0x000fe40000000000 */
[----:B------:R-:W-:-:S02]  /*1ad0*/  SEL R13, R13, R15, P0 ;  /* 0x0000000f0d0d7207 */ /* 0x000fc40000000000 */
[----:B------:R-:W-:Y:S02]  /*1ae0*/  SEL R17, R8, R17, P0 ;  /* 0x0000001108117207 */ /* 0x000fe40000000000 */
[----:B------:R-:W-:Y:S02]  /*1af0*/  ISETP.GE.U32.AND P0, PT, R11, R2, PT ;  /* 0x000000020b00720c */ /* 0x000fe40003f06070 */
[----:B------:R-:W-:Y:S02]  /*1b00*/  IADD3 R2, R17, 0x1, RZ ;  /* 0x0000000111027810 */ /* 0x000fe40007ffe0ff */
[----:B------:R-:W-:Y:S01]  /*1b10*/  ISETP.GE.U32.AND.EX P0, PT, R13, R3, PT, P0 ;  /* 0x000000030d00720c */ /* 0x000fe20003f06100 */
[----:B------:R-:W-:-:S03]  /*1b20*/  IMAD.MOV.U32 R3, RZ, RZ, 0x0 ;  /* 0x00000000ff037424 */ /* 0x000fc600078e00ff */
[----:B------:R-:W-:Y:S02]  /*1b30*/  SEL R2, R2, R17, P0 ;  /* 0x0000001102027207 */ /* 0x000fe40000000000 */
[----:B------:R-:W-:Y:S02]  /*1b40*/  ISETP.NE.U32.AND P0, PT, R7, RZ, PT ;  /* 0x000000ff0700720c */ /* 0x000fe40003f05070 */
[-C--:B------:R-:W-:Y:S02]  /*1b50*/  IADD3 R7, RZ, -R2.reuse, RZ ;  /* 0x80000002ff077210 */ /* 0x080fe40007ffe0ff */
[----:B------:R-:W-:Y:S02]  /*1b60*/  ISETP.NE.AND.EX P0, PT, R6, RZ, PT, P0 ;  /* 0x000000ff0600720c */ /* 0x000fe40003f05300 */
[----:B------:R-:W-:Y:S01]  /*1b70*/  SEL R7, R7, R2, !P1 ;  /* 0x0000000207077207 */ /* 0x000fe20004800000 */
[----:B------:R-:W-:-:S03]  /*1b80*/  IMAD.MOV.U32 R2, RZ, RZ, R0 ;  /* 0x000000ffff027224 */ /* 0x000fc600078e0000 */
[----:B------:R-:W-:Y:S01]  /*1b90*/  SEL R7, R7, 0xffffffff, P0 ;  /* 0xffffffff07077807 */ /* 0x000fe20000000000 */
[----:B------:R-:W-:Y:S06]  /*1ba0*/  RET.REL.NODEC R2 `(_ZN4vllm15rms_norm_kernelIN3c108BFloat16ELi1ELi4EEEvPT_PKS3_lllllS6_fii) ;  /* 0xffffe45002007950 */ /* 0x000fec0003c3ffff */
.L_x_68:
        /* <DEDUP_REMOVED lines=13> */
.L_x_1116:


//--------------------- .text._ZN4vllm15rms_norm_kernelIN3c108BFloat16ELi2ELi4EEEvPT_PKS3_lllllS6_fii --------------------------
	.section	.text._ZN4vllm15rms_norm_kernelIN3c108BFloat16ELi2ELi4EEEvPT_PKS3_lllllS6_fii,"ax",@progbits
	.sectioninfo	@"SHI_REGISTERS=24"
	.align	128
        .global         _ZN4vllm15rms_norm_kernelIN3c108BFloat16ELi2ELi4EEEvPT_PKS3_lllllS6_fii
        .type           _ZN4vllm15rms_norm_kernelIN3c108BFloat16ELi2ELi4EEEvPT_PKS3_lllllS6_fii,@function
        .size           _ZN4vllm15rms_norm_kernelIN3c108BFloat16ELi2ELi4EEEvPT_PKS3_lllllS6_fii,(.L_x_1117 - _ZN4vllm15rms_norm_kernelIN3c108BFloat16ELi2ELi4EEEvPT_PKS3_lllllS6_fii)
        .other          _ZN4vllm15rms_norm_kernelIN3c108BFloat16ELi2ELi4EEEvPT_PKS3_lllllS6_fii,@"STO_CUDA_ENTRY STV_DEFAULT"
_ZN4vllm15rms_norm_kernelIN3c108BFloat16ELi2ELi4EEEvPT_PKS3_lllllS6_fii:
.text._ZN4vllm15rms_norm_kernelIN3c108BFloat16ELi2ELi4EEEvPT_PKS3_lllllS6_fii:
[----:B------:R-:W-:Y:S02]  /*0000*/  IMAD.MOV.U32 R1, RZ, RZ, c[0x0][0x28] ;  /* 0x00000a00ff017624 */ /* 0x000fe400078e00ff */
[----:B------:R-:W-:Y:S01]  /*0010*/  IMAD.MOV.U32 R4, RZ, RZ, c[0x0][0x188] ;  /* 0x00006200ff047624 */ /* 0x000fe200078e00ff */
[----:B------:R-:W-:Y:S01]  /*0020*/  MOV R3, c[0x0][0x190] ;  /* 0x0000640000037a02 */ /* 0x000fe20000000f00 */
[----:B------:R-:W0:Y:S02]  /*0030*/  S2UR UR4, SR_CTAID.X ;  /* 0x00000000000479c3 */ /* 0x000e240000002500 */
[C---:B------:R-:W-:Y:S02]  /*0040*/  IMAD R0, R4.reuse, c[0x0][0x194], RZ ;  /* 0x0000650004007a24 */ /* 0x040fe400078e02ff */
[----:B------:R-:W-:-:S04]  /*0050*/  IMAD.WIDE.U32 R4, R4, c[0x0][0x190], RZ ;  /* 0x0000640004047a25 */ /* 0x000fc800078e00ff */
[----:B------:R-:W-:-:S04]  /*0060*/  IMAD R3, R3, c[0x0][0x18c], R0 ;  /* 0x0000630003037a24 */ /* 0x000fc800078e0200 */
[----:B------:R-:W-:-:S05]  /*0070*/  IMAD.IADD R6, R5, 0x1, R3 ;  /* 0x0000000105067824 */ /* 0x000fca00078e0203 */
[----:B------:R-:W-:-:S13]  /*0080*/  ISETP.NE.U32.AND P0, PT, R6, RZ, PT ;  /* 0x000000ff0600720c */ /* 0x000fda0003f05070 */
[----:B------:R-:W-:Y:S05]  /*0090*/  @!P0 BRA `(.L_x_69) ;  /* 0x0000009000008947 */ /* 0x000fea0003800000 */
[----:B0-----:R-:W-:Y:S01]  /*00a0*/  HFMA2.MMA R9, -RZ, RZ, 0, 0 ;  /* 0x00000000ff097435 */ /* 0x001fe200000001ff */
[----:B------:R-:W-:Y:S01]  /*00b0*/  IMAD.U32 R8, RZ, RZ, UR4 ;  /* 0x00000004ff087e24 */ /* 0x000fe2000f8e00ff */
[----:B------:R-:W-:Y:S01]  /*00c0*/  MOV R0, 0xf0 ;  /* 0x000000f000007802 */ /* 0x000fe20000000f00 */
[----:B------:R-:W-:-:S03]  /*00d0*/  IMAD.MOV.U32 R7, RZ, RZ, R4 ;  /* 0x000000ffff077224 */ /* 0x000fc600078e0004 */
[----:B------:R-:W-:Y:S05]  /*00e0*/  CALL.REL.NOINC `($__internal_1_$__cuda_sm20_div_s64) ;  /* 0x0000161000007944 */ /* 0x000fea0003c00000 */
[----:B------:R-:W-:Y:S01]  /*00f0*/  IMAD.MOV R3, RZ, RZ, -R7 ;  /* 0x000000ffff037224 */ /* 0x000fe200078e0a07 */
[----:B------:R-:W-:-:S03]  /*0100*/  MOV R5, R7 ;  /* 0x0000000700057202 */ /* 0x000fc60000000f00 */
[----:B------:R-:W-:Y:S01]  /*0110*/  IMAD R4, R4, R3, UR4 ;  /* 0x0000000404047e24 */ /* 0x000fe2000f8e0203 */
[----:B------:R-:W-:Y:S05]  /*0120*/  BRA `(.L_x_70) ;  /* 0x0000014000007947 */ /* 0x000fea0003800000 */
.L_x_69:
[----:B0-----:R-:W0:Y:S01]  /*0130*/  I2F.U32.RP R0, R4 ;  /* 0x0000000400007306 */ /* 0x001e220000209000 */
[----:B------:R-:W-:-:S07]  /*0140*/  ISETP.NE.U32.AND P2, PT, R4, RZ, PT ;  /* 0x000000ff0400720c */ /* 0x000fce0003f45070 */
[----:B0-----:R-:W0:Y:S02]  /*0150*/  MUFU.RCP R0, R0 ;  /* 0x0000000000007308 */ /* 0x001e240000001000 */
[----:B0-----:R-:W-:-:S06]  /*0160*/  IADD3 R2, R0, 0xffffffe, RZ ;  /* 0x0ffffffe00027810 */ /* 0x001fcc0007ffe0ff */
[----:B------:R0:W1:Y:S02]  /*0170*/  F2I.FTZ.U32.TRUNC.NTZ R3, R2 ;  /* 0x0000000200037305 */ /* 0x000064000021f000 */
[----:B0-----:R-:W-:Y:S02]  /*0180*/  IMAD.MOV.U32 R2, RZ, RZ, RZ ;  /* 0x000000ffff027224 */ /* 0x001fe400078e00ff */
[----:B-1----:R-:W-:-:S04]  /*0190*/  IMAD.MOV R5, RZ, RZ, -R3 ;  /* 0x000000ffff057224 */ /* 0x002fc800078e0a03 */
[----:B------:R-:W-:-:S04]  /*01a0*/  IMAD R5, R5, R4, RZ ;  /* 0x0000000405057224 */ /* 0x000fc800078e02ff */
[----:B------:R-:W-:-:S06]  /*01b0*/  IMAD.HI.U32 R3, R3, R5, R2 ;  /* 0x0000000503037227 */ /* 0x000fcc00078e0002 */
[----:B------:R-:W-:-:S05]  /*01c0*/  IMAD.HI.U32 R5, R3, UR4, RZ ;  /* 0x0000000403057c27 */ /* 0x000fca000f8e00ff */
[----:B------:R-:W-:-:S05]  /*01d0*/  IADD3 R3, -R5, RZ, RZ ;  /* 0x000000ff05037210 */ /* 0x000fca0007ffe1ff */
[----:B------:R-:W-:-:S05]  /*01e0*/  IMAD R3, R4, R3, UR4 ;  /* 0x0000000404037e24 */ /* 0x000fca000f8e0203 */
[----:B------:R-:W-:-:S13]  /*01f0*/  ISETP.GE.U32.AND P0, PT, R3, R4, PT ;  /* 0x000000040300720c */ /* 0x000fda0003f06070 */
[----:B------:R-:W-:Y:S01]  /*0200*/  @P0 IMAD.IADD R3, R3, 0x1, -R4 ;  /* 0x0000000103030824 */ /* 0x000fe200078e0a04 */
[----:B------:R-:W-:-:S04]  /*0210*/  @P0 IADD3 R5, R5, 0x1, RZ ;  /* 0x0000000105050810 */ /* 0x000fc80007ffe0ff */
[----:B------:R-:W-:-:S13]  /*0220*/  ISETP.GE.U32.AND P1, PT, R3, R4, PT ;  /* 0x000000040300720c */ /* 0x000fda0003f26070 */
[----:B------:R-:W-:Y:S02]  /*0230*/  @P1 IADD3 R5, R5, 0x1, RZ ;  /* 0x0000000105051810 */ /* 0x000fe40007ffe0ff */
[----:B------:R-:W-:-:S04]  /*0240*/  @!P2 LOP3.LUT R5, RZ, R4, RZ, 0x33, !PT ;  /* 0x00000004ff05a212 */ /* 0x000fc800078e33ff */
[----:B------:R-:W-:-:S05]  /*0250*/  IADD3 R3, -R5, RZ, RZ ;  /* 0x000000ff05037210 */ /* 0x000fca0007ffe1ff */
[----:B------:R-:W-:-:S05]  /*0260*/  IMAD R4, R4, R3, UR4 ;  /* 0x0000000404047e24 */ /* 0x000fca000f8e0203 */
.L_x_70:
[----:B------:R-:W-:-:S04]  /*0270*/  SHF.R.S32.HI R9, RZ, 0x1f, R4 ;  /* 0x0000001fff097819 */ /* 0x000fc80000011404 */
[----:B------:R-:W-:-:S04]  /*0280*/  LOP3.LUT R0, R9, c[0x0][0x18c], RZ, 0xfc, !PT ;  /* 0x0000630009007a12 */ /* 0x000fc800078efcff */
[----:B------:R-:W-:-:S13]  /*0290*/  ISETP.NE.U32.AND P0, PT, R0, RZ, PT ;  /* 0x000000ff0000720c */ /* 0x000fda0003f05070 */
[----:B------:R-:W-:Y:S05]  /*02a0*/  @!P0 BRA `(.L_x_71) ;  /* 0x0000008000008947 */ /* 0x000fea0003800000 */
[----:B------:R-:W-:Y:S01]  /*02b0*/  IMAD.MOV.U32 R8, RZ, RZ, R4 ;  /* 0x000000ffff087224 */ /* 0x000fe200078e0004 */
[----:B------:R-:W-:Y:S01]  /*02c0*/  MOV R7, c[0x0][0x188] ;  /* 0x0000620000077a02 */ /* 0x000fe20000000f00 */
[----:B------:R-:W-:Y:S01]  /*02d0*/  IMAD.MOV.U32 R6, RZ, RZ, c[0x0][0x18c] ;  /* 0x00006300ff067624 */ /* 0x000fe200078e00ff */
[----:B------:R-:W-:Y:S02]  /*02e0*/  MOV R0, 0x300 ;  /* 0x0000030000007802 */ /* 0x000fe40000000f00 */
[----:B------:R-:W-:Y:S05]  /*02f0*/  CALL.REL.NOINC `($__internal_1_$__cuda_sm20_div_s64) ;  /* 0x0000140000007944 */ /* 0x000fea0003c00000 */
[----:B------:R-:W-:-:S05]  /*0300*/  IADD3 R9, -R7, RZ, RZ ;  /* 0x000000ff07097210 */ /* 0x000fca0007ffe1ff */
[----:B------:R-:W-:Y:S01]  /*0310*/  IMAD R9, R9, c[0x0][0x188], R4 ;  /* 0x0000620009097a24 */ /* 0x000fe200078e0204 */
[----:B------:R-:W-:Y:S05]  /*0320*/  BRA `(.L_x_72) ;  /* 0x0000014000007947 */ /* 0x000fea0003800000 */
.L_x_71:
        /* <DEDUP_REMOVED lines=17> */
[----:B------:R-:W-:-:S04]  /*0440*/  @!P2 LOP3.LUT R7, RZ, c[0x0][0x188], RZ, 0x33, !PT ;  /* 0x00006200ff07aa12 */ /* 0x000fc800078e33ff */
[----:B------:R-:W-:-:S05]  /*0450*/  IADD3 R9, -R7, RZ, RZ ;  /* 0x000000ff07097210 */ /* 0x000fca0007ffe1ff */
[----:B------:R-:W-:Y:S02]  /*0460*/  IMAD R9, R9, c[0x0][0x188], R4 ;  /* 0x0000620009097a24 */ /* 0x000fe400078e0204 */
.L_x_72:
[----:B------:R-:W-:Y:S01]  /*0470*/  SHF.R.S32.HI R0, RZ, 0x1f, R5 ;  /* 0x0000001fff007819 */ /* 0x000fe20000011405 */
[----:B------:R-:W-:Y:S01]  /*0480*/  IMAD.WIDE.U32 R2, R5, c[0x0][0x180], RZ ;  /* 0x0000600005027a25 */ /* 0x000fe200078e00ff */
[----:B------:R-:W-:Y:S01]  /*0490*/  ULDC.64 UR6, c[0x0][0x118] ;  /* 0x0000460000067ab9 */ /* 0x000fe20000000a00 */
[----:B------:R-:W-:Y:S02]  /*04a0*/  BSSY B0, `(.L_x_73) ;  /* 0x000005b000007945 */ /* 0x000fe40003800000 */
[----:B------:R-:W-:Y:S01]  /*04b0*/  IMAD R4, R0, c[0x0][0x180], RZ ;  /* 0x0000600000047a24 */ /* 0x000fe200078e02ff */
[----:B------:R-:W-:-:S03]  /*04c0*/  SHF.R.S32.HI R0, RZ, 0x1f, R7 ;  /* 0x0000001fff007819 */ /* 0x000fc60000011407 */
[----:B------:R-:W-:Y:S02]  /*04d0*/  IMAD R5, R5, c[0x0][0x184], R4 ;  /* 0x0000610005057a24 */ /* 0x000fe400078e0204 */
[----:B------:R-:W-:Y:S01]  /*04e0*/  IMAD R4, R0, c[0x0][0x178], RZ ;  /* 0x00005e0000047a24 */ /* 0x000fe200078e02ff */
[----:B------:R-:W-:Y:S01]  /*04f0*/  SHF.R.S32.HI R0, RZ, 0x1f, R9 ;  /* 0x0000001fff007819 */ /* 0x000fe20000011409 */
[----:B------:R-:W-:Y:S02]  /*0500*/  IMAD.IADD R3, R3, 0x1, R5 ;  /* 0x0000000103037824 */ /* 0x000fe400078e0205 */
[C---:B------:R-:W-:Y:S02]  /*0510*/  IMAD R5, R7.reuse, c[0x0][0x17c], R4 ;  /* 0x00005f0007057a24 */ /* 0x040fe400078e0204 */
[----:B------:R-:W-:-:S04]  /*0520*/  IMAD.WIDE.U32 R2, R7, c[0x0][0x178], R2 ;  /* 0x00005e0007027a25 */ /* 0x000fc800078e0002 */
[----:B------:R-:W-:Y:S01]  /*0530*/  IMAD R0, R0, c[0x0][0x170], RZ ;  /* 0x00005c0000007a24 */ /* 0x000fe200078e02ff */
[----:B------:R-:W-:Y:S01]  /*0540*/  IADD3 R5, R3, R5, RZ ;  /* 0x0000000503057210 */ /* 0x000fe20007ffe0ff */
[----:B------:R-:W-:Y:S01]  /*0550*/  IMAD.MOV.U32 R4, RZ, RZ, R2 ;  /* 0x000000ffff047224 */ /* 0x000fe200078e0002 */
[----:B------:R-:W0:Y:S01]  /*0560*/  S2R R3, SR_TID.X ;  /* 0x0000000000037919 */ /* 0x000e220000002100 */
[C---:B------:R-:W-:Y:S01]  /*0570*/  IMAD R7, R9.reuse, c[0x0][0x174], R0 ;  /* 0x00005d0009077a24 */ /* 0x040fe200078e0200 */
[----:B------:R-:W-:Y:S01]  /*0580*/  MOV R0, 0x1 ;  /* 0x0000000100007802 */ /* 0x000fe20000000f00 */
[----:B------:R-:W-:-:S03]  /*0590*/  IMAD.WIDE.U32 R4, R9, c[0x0][0x170], R4 ;  /* 0x00005c0009047a25 */ /* 0x000fc600078e0004 */
[----:B------:R-:W-:Y:S01]  /*05a0*/  LOP3.LUT R0, R0, c[0x0][0x1a8], RZ, 0xc0, !PT ;  /* 0x00006a0000007a12 */ /* 0x000fe200078ec0ff */
[----:B------:R-:W-:Y:S01]  /*05b0*/  IMAD.IADD R5, R5, 0x1, R7 ;  /* 0x0000000105057824 */ /* 0x000fe200078e0207 */
[----:B------:R-:W-:Y:S02]  /*05c0*/  LEA R20, P1, R4, c[0x0][0x168], 0x1 ;  /* 0x00005a0004147a11 */ /* 0x000fe400078208ff */
[----:B------:R-:W-:Y:S02]  /*05d0*/  ISETP.NE.U32.AND P2, PT, R0, 0x1, PT ;  /* 0x000000010000780c */ /* 0x000fe40003f45070 */
[----:B------:R-:W-:Y:S02]  /*05e0*/  LOP3.LUT P0, RZ, R20, 0x3, RZ, 0xc0, !PT ;  /* 0x0000000314ff7812 */ /* 0x000fe4000780c0ff */
[----:B------:R-:W-:-:S04]  /*05f0*/  SHF.L.U64.HI R4, R4, 0x1, R5 ;  /* 0x0000000104047819 */ /* 0x000fc80000010205 */
[----:B------:R-:W-:-:S07]  /*0600*/  IADD3.X R21, R4, c[0x0][0x16c], RZ, P1, !PT ;  /* 0x00005b0004157a10 */ /* 0x000fce0000ffe4ff */
[----:B------:R-:W-:Y:S05]  /*0610*/  @!P0 BRA P2, `(.L_x_74) ;  /* 0x0000032000008947 */ /* 0x000fea0001000000 */
[----:B0-----:R-:W-:Y:S01]  /*0620*/  IADD3 R0, -R20, RZ, RZ ;  /* 0x000000ff14007210 */ /* 0x001fe20007ffe1ff */
[----:B------:R-:W-:Y:S01]  /*0630*/  BSSY B1, `(.L_x_75) ;  /* 0x0000016000017945 */ /* 0x000fe20003800000 */
[----:B------:R-:W-:Y:S02]  /*0640*/  MOV R6, RZ ;  /* 0x000000ff00067202 */ /* 0x000fe40000000f00 */
[----:B------:R-:W-:-:S04]  /*0650*/  LOP3.LUT R0, R0, 0x2, RZ, 0xc0, !PT ;  /* 0x0000000200007812 */ /* 0x000fc800078ec0ff */
[----:B------:R-:W-:-:S04]  /*0660*/  SHF.R.U64 R0, R0, 0x1, RZ ;  /* 0x0000000100007819 */ /* 0x000fc800000012ff */
[----:B------:R-:W-:-:S04]  /*0670*/  IMNMX R2, R0, c[0x0][0x1a8], PT ;  /* 0x00006a0000027a17 */ /* 0x000fc80003800200 */
[----:B------:R-:W-:Y:S02]  /*0680*/  IADD3 R11, -R2, c[0x0][0x1a8], RZ ;  /* 0x00006a00020b7a10 */ /* 0x000fe40007ffe1ff */
[----:B------:R-:W-:Y:S02]  /*0690*/  ISETP.GE.AND P0, PT, R3, R2, PT ;  /* 0x000000020300720c */ /* 0x000fe40003f06270 */
[----:B------:R-:W-:-:S04]  /*06a0*/  LEA.HI R0, R11, R11, RZ, 0x1 ;  /* 0x0000000b0b007211 */ /* 0x000fc800078f08ff */
[----:B------:R-:W-:-:S04]  /*06b0*/  SHF.R.S32.HI R12, RZ, 0x1, R0 ;  /* 0x00000001ff0c7819 */ /* 0x000fc80000011400 */
[----:B------:R-:W-:Y:S01]  /*06c0*/  ISETP.GE.AND P1, PT, R3, R12, PT ;  /* 0x0000000c0300720c */ /* 0x000fe20003f26270 */
[----:B------:R-:W-:-:S05]  /*06d0*/  IMAD R10, R12, 0x2, R3 ;  /* 0x000000020c0a7824 */ /* 0x000fca00078e0203 */
[----:B------:R-:W-:Y:S01]  /*06e0*/  ISETP.GE.AND P2, PT, R10, R11, PT ;  /* 0x0000000b0a00720c */ /* 0x000fe20003f46270 */
[----:B------:R-:W-:Y:S07]  /*06f0*/  @P0 BRA `(.L_x_76) ;  /* 0x0000009000000947 */ /* 0x000fee0003800000 */
[----:B------:R-:W-:Y:S01]  /*0700*/  IMAD.MOV.U32 R6, RZ, RZ, RZ ;  /* 0x000000ffff067224 */ /* 0x000fe200078e00ff */
[----:B------:R-:W-:-:S05]  /*0710*/  MOV R7, R3 ;  /* 0x0000000300077202 */ /* 0x000fca0000000f00 */
.L_x_77:
[----:B------:R-:W-:-:S06]  /*0720*/  IMAD.WIDE R4, R7, 0x2, R20 ;  /* 0x0000000207047825 */ /* 0x000fcc00078e0214 */
[----:B------:R-:W2:Y:S01]  /*0730*/  LDG.E.U16 R4, [R4.64] ;  /* 0x0000000604047981 */ /* 0x000ea2000c1e1500 */
[----:B------:R-:W-:-:S04]  /*0740*/  IADD3 R7, R7, c[0x0][0x0], RZ ;  /* 0x0000000007077a10 */ /* 0x000fc80007ffe0ff */
[----:B------:R-:W-:Y:S02]  /*0750*/  ISETP.GE.AND P0, PT, R7, R2, PT ;  /* 0x000000020700720c */ /* 0x000fe40003f06270 */
[----:B--2---:R-:W-:-:S05]  /*0760*/  PRMT R5, RZ, 0x5410, R4 ;  /* 0x00005410ff057816 */ /* 0x004fca0000000004 */
[----:B------:R-:W-:-:S06]  /*0770*/  FFMA.FTZ R6, R5, R5, R6 ;  /* 0x0000000505067223 */ /* 0x000fcc0000010006 */
[----:B------:R-:W-:Y:S05]  /*0780*/  @!P0 BRA `(.L_x_77) ;  /* 0xffffff9000008947 */ /* 0x000fea000383ffff */
.L_x_76:
[----:B------:R-:W-:Y:S05]  /*0790*/  BSYNC B1 ;  /* 0x0000000000017941 */ /* 0x000fea0003800000 */
.L_x_75:
[----:B------:R-:W-:Y:S01]  /*07a0*/  BSSY B1, `(.L_x_78) ;  /* 0x000000e000017945 */ /* 0x000fe20003800000 */
[----:B------:R-:W-:Y:S01]  /*07b0*/  IMAD.WIDE R4, R2, 0x2, R20 ;  /* 0x0000000202047825 */ /* 0x000fe200078e0214 */
[----:B------:R-:W-:Y:S05]  /*07c0*/  @P1 BRA `(.L_x_79) ;  /* 0x000000b000001947 */ /* 0x000fea0003800000 */
[----:B------:R-:W-:-:S04]  /*07d0*/  IMAD.MOV.U32 R7, RZ, RZ, R3 ;  /* 0x000000ffff077224 */ /* 0x000fc800078e0003 */
.L_x_80:
[----:B------:R-:W-:-:S05]  /*07e0*/  IMAD.WIDE R8, R7, 0x4, R4 ;  /* 0x0000000407087825 */ /* 0x000fca00078e0204 */
[----:B------:R-:W2:Y:S04]  /*07f0*/  LDG.E.U16 R0, [R8.64] ;  /* 0x0000000608007981 */ /* 0x000ea8000c1e1500 */
[----:B------:R2:W3:Y:S01]  /*0800*/  LDG.E.U16 R2, [R8.64+0x2] ;  /* 0x0000020608027981 */ /* 0x0004e2000c1e1500 */
[----:B------:R-:W-:-:S04]  /*0810*/  IADD3 R7, R7, c[0x0][0x0], RZ ;  /* 0x0000000007077a10 */ /* 0x000fc80007ffe0ff */
[----:B------:R-:W-:Y:S02]  /*0820*/  ISETP.GE.AND P0, PT, R7, R12, PT ;  /* 0x0000000c0700720c */ /* 0x000fe40003f06270 */
[----:B--2---:R-:W-:-:S05]  /*0830*/  PRMT R9, RZ, 0x5410, R0 ;  /* 0x00005410ff097816 */ /* 0x004fca0000000000 */
[----:B------:R-:W-:Y:S01]  /*0840*/  FFMA.FTZ R6, R9, R9, R6 ;  /* 0x0000000909067223 */ /* 0x000fe20000010006 */
[----:B---3--:R-:W-:-:S05]  /*0850*/  PRMT R9, RZ, 0x5410, R2 ;  /* 0x00005410ff097816 */ /* 0x008fca0000000002 */
[----:B------:R-:W-:Y:S01]  /*0860*/  FFMA.FTZ R6, R9, R9, R6 ;  /* 0x0000000909067223 */ /* 0x000fe20000010006 */
[----:B------:R-:W-:Y:S05]  /*0870*/  @!P0 BRA `(.L_x_80) ;  /* 0xffffff6000008947 */ /* 0x000fea000383ffff */
.L_x_79:
[----:B------:R-:W-:Y:S05]  /*0880*/  BSYNC B1 ;  /* 0x0000000000017941 */ /* 0x000fea0003800000 */
.L_x_78:
[----:B------:R-:W-:Y:S01]  /*0890*/  BSSY B1, `(.L_x_81) ;  /* 0x0000009000017945 */ /* 0x000fe20003800000 */
[----:B------:R-:W-:Y:S05]  /*08a0*/  @P2 BRA `(.L_x_82) ;  /* 0x0000007000002947 */ /* 0x000fea0003800000 */
.L_x_83:
[----:B------:R-:W-:-:S06]  /*08b0*/  IMAD.WIDE R8, R10, 0x2, R4 ;  /* 0x000000020a087825 */ /* 0x000fcc00078e0204 */
[----:B------:R-:W2:Y:S01]  /*08c0*/  LDG.E.U16 R8, [R8.64] ;  /* 0x0000000608087981 */ /* 0x000ea2000c1e1500 */
[----:B------:R-:W-:-:S04]  /*08d0*/  IADD3 R10, R10, c[0x0][0x0], RZ ;  /* 0x000000000a0a7a10 */ /* 0x000fc80007ffe0ff */
[----:B------:R-:W-:Y:S02]  /*08e0*/  ISETP.GE.AND P0, PT, R10, R11, PT ;  /* 0x0000000b0a00720c */ /* 0x000fe40003f06270 */
[----:B--2---:R-:W-:-:S05]  /*08f0*/  PRMT R7, RZ, 0x5410, R8 ;  /* 0x00005410ff077816 */ /* 0x004fca0000000008 */
[----:B------:R-:W-:-:S06]  /*0900*/  FFMA.FTZ R6, R7, R7, R6 ;  /* 0x0000000707067223 */ /* 0x000fcc0000010006 */
[----:B------:R-:W-:Y:S05]  /*0910*/  @!P0 BRA `(.L_x_83) ;  /* 0xffffff9000008947 */ /* 0x000fea000383ffff */
.L_x_82:
[----:B------:R-:W-:Y:S05]  /*0920*/  BSYNC B1 ;  /* 0x0000000000017941 */ /* 0x000fea0003800000 */
.L_x_81:
[----:B------:R-:W-:Y:S05]  /*0930*/  BRA `(.L_x_84) ;  /* 0x0000011000007947 */ /* 0x000fea0003800000 */
.L_x_74:
[----:B0-----:R-:W-:Y:S01]  /*0940*/  ULDC UR4, c[0x0][0x1a8] ;  /* 0x00006a0000047ab9 */ /* 0x001fe20000000800 */
[----:B------:R-:W-:Y:S01]  /*0950*/  HFMA2.MMA R6, -RZ, RZ, 0, 0 ;  /* 0x00000000ff067435 */ /* 0x000fe200000001ff */
[----:B------:R-:W-:-:S04]  /*0960*/  ULEA.HI UR4, UR4, UR4, URZ, 0x1 ;  /* 0x0000000404047291 */ /* 0x000fc8000f8f083f */
[----:B------:R-:W-:-:S06]  /*0970*/  USHF.R.S32.HI UR4, URZ, 0x1, UR4 ;  /* 0x000000013f047899 */ /* 0x000fcc0008011404 */
[----:B------:R-:W-:-:S13]  /*0980*/  ISETP.GE.AND P0, PT, R3, UR4, PT ;  /* 0x0000000403007c0c */ /* 0x000fda000bf06270 */
[----:B------:R-:W-:Y:S05]  /*0990*/  @P0 BRA `(.L_x_84) ;  /* 0x000000b000000947 */ /* 0x000fea0003800000 */
[----:B------:R-:W-:Y:S01]  /*09a0*/  IMAD.MOV.U32 R6, RZ, RZ, RZ ;  /* 0x000000ffff067224 */ /* 0x000fe200078e00ff */
[----:B------:R-:W-:-:S05]  /*09b0*/  MOV R7, R3 ;  /* 0x0000000300077202 */ /* 0x000fca0000000f00 */
.L_x_85:
[----:B------:R-:W-:-:S06]  /*09c0*/  IMAD.WIDE R4, R7, 0x4, R20 ;  /* 0x0000000407047825 */ /* 0x000fcc00078e0214 */
[----:B------:R-:W2:Y:S01]  /*09d0*/  LDG.E R4, [R4.64] ;  /* 0x0000000604047981 */ /* 0x000ea2000c1e1900 */
[----:B------:R-:W-:-:S04]  /*09e0*/  IADD3 R7, R7, c[0x0][0x0], RZ ;  /* 0x0000000007077a10 */ /* 0x000fc80007ffe0ff */
[----:B------:R-:W-:Y:S02]  /*09f0*/  ISETP.GE.AND P0, PT, R7, UR4, PT ;  /* 0x0000000407007c0c */ /* 0x000fe4000bf06270 */
[----:B--2---:R-:W-:-:S05]  /*0a00*/  PRMT R5, RZ, 0x5410, R4 ;  /* 0x00005410ff057816 */ /* 0x004fca0000000004 */
[----:B------:R-:W-:Y:S01]  /*0a10*/  FFMA.FTZ R6, R5, R5, R6 ;  /* 0x0000000505067223 */ /* 0x000fe20000010006 */
[----:B------:R-:W-:-:S05]  /*0a20*/  PRMT R5, RZ, 0x7610, R4 ;  /* 0x00007610ff057816 */ /* 0x000fca0000000004 */
[----:B------:R-:W-:Y:S01]  /*0a30*/  FFMA.FTZ R6, R5, R5, R6 ;  /* 0x0000000505067223 */ /* 0x000fe20000010006 */
[----:B------:R-:W-:Y:S05]  /*0a40*/  @!P0 BRA `(.L_x_85) ;  /* 0xffffff7000008947 */ /* 0x000fea000383ffff */
.L_x_84:
[----:B------:R-:W-:Y:S05]  /*0a50*/  BSYNC B0 ;  /* 0x0000000000007941 */ /* 0x000fea0003800000 */
.L_x_73:
[----:B------:R-:W-:Y:S01]  /*0a60*/  IMAD.MOV.U32 R2, RZ, RZ, c[0x0][0x0] ;  /* 0x00000000ff027624 */ /* 0x000fe200078e00ff */
[----:B------:R-:W-:Y:S04]  /*0a70*/  BSSY B0, `(.L_x_86) ;  /* 0x00000a0000007945 */ /* 0x000fe80003800000 */
        /* <DEDUP_REMOVED lines=19> */
[----:B0-----:R-:W-:Y:S02]  /*0bb0*/  ISETP.NE.AND P0, PT, R11, RZ, PT ;  /* 0x000000ff0b00720c */ /* 0x001fe40003f05270 */
[----:B------:R-:W-:Y:S02]  /*0bc0*/  SHF.R.S32.HI R11, RZ, 0x5, R4 ;  /* 0x00000005ff0b7819 */ /* 0x000fe40000011404 */
        /* <DEDUP_REMOVED lines=79> */
.L_x_87:
        /* <DEDUP_REMOVED lines=47> */
[----:B------:R-:W-:Y:S02]  /*13b0*/  FADD.FTZ R10, R9, R10 ;  /* 0x0000000a090a7221 */ /* 0x000fe40000010000 */
[----:B------:R-:W1:Y:S02]  /*13c0*/  LDS R9, [0xa0] ;  /* 0x0000a000ff097984 */ /* 0x000e640000000800 */
        /* <DEDUP_REMOVED lines=9> */
[----:B-1----:R-:W-:Y:S02]  /*1460*/  FADD.FTZ R0, R18, R9 ;  /* 0x0000000912007221 */ /* 0x002fe40000010000 */
.L_x_88:
[----:B0-----:R-:W-:Y:S05]  /*1470*/  BSYNC B0 ;  /* 0x0000000000007941 */ /* 0x001fea0003800000 */
.L_x_86:
[----:B------:R-:W0:Y:S01]  /*1480*/  @!P0 I2F R2, c[0x0][0x1a8] ;  /* 0x00006a0000028b06 */ /* 0x000e220000201400 */
[----:B------:R-:W-:Y:S02]  /*1490*/  ULDC UR4, c[0x0][0x1a8] ;  /* 0x00006a0000047ab9 */ /* 0x000fe40000000800 */
[----:B------:R-:W-:-:S04]  /*14a0*/  ULEA.HI UR4, UR4, UR4, URZ, 0x1 ;  /* 0x0000000404047291 */ /* 0x000fc8000f8f083f */
[----:B------:R-:W-:-:S06]  /*14b0*/  USHF.R.S32.HI UR4, URZ, 0x1, UR4 ;  /* 0x000000013f047899 */ /* 0x000fcc0008011404 */
[----:B------:R-:W-:Y:S01]  /*14c0*/  ISETP.GE.AND P1, PT, R3, UR4, PT ;  /* 0x0000000403007c0c */ /* 0x000fe2000bf26270 */
[----:B0-----:R-:W0:Y:S02]  /*14d0*/  @!P0 MUFU.RCP R5, R2 ;  /* 0x0000000200058308 */ /* 0x001e240000001000 */
[----:B0-----:R-:W-:-:S06]  /*14e0*/  @!P0 FFMA.FTZ R0, R5, R0, c[0x0][0x1a0] ;  /* 0x0000680005008623 */ /* 0x001fcc0000010000 */
[----:B------:R-:W0:Y:S02]  /*14f0*/  @!P0 MUFU.RSQ R0, R0 ;  /* 0x0000000000008308 */ /* 0x000e240000001400 */
[----:B0-----:R0:W-:Y:S04]  /*1500*/  @!P0 STS [RZ], R0 ;  /* 0x00000000ff008388 */ /* 0x0011e80000000800 */
[----:B------:R-:W-:Y:S06]  /*1510*/  BAR.SYNC.DEFER_BLOCKING 0x0 ;  /* 0x0000000000007b1d */ /* 0x000fec0000010000 */
[----:B------:R-:W-:Y:S05]  /*1520*/  @P1 EXIT ;  /* 0x000000000000194d */ /* 0x000fea0003800000 */
[----:B0-----:R-:W0:Y:S01]  /*1530*/  LDS R0, [RZ] ;  /* 0x00000000ff007984 */ /* 0x001e220000000800 */
[----:B------:R-:W-:-:S03]  /*1540*/  HFMA2.MMA R5, -RZ, RZ, 0, 1.1920928955078125e-07 ;  /* 0x00000002ff057435 */ /* 0x000fc600000001ff */
[----:B------:R-:W1:Y:S02]  /*1550*/  S2R R4, SR_CTAID.X ;  /* 0x0000000000047919 */ /* 0x000e640000002500 */
[----:B-1----:R-:W-:-:S05]  /*1560*/  IMAD R4, R4, c[0x0][0x1a8], RZ ;  /* 0x00006a0004047a24 */ /* 0x002fca00078e02ff */
[----:B------:R-:W-:-:S04]  /*1570*/  IMAD.WIDE.U32 R4, R4, R5, c[0x0][0x160] ;  /* 0x0000580004047625 */ /* 0x000fc800078e0005 */
.L_x_89:
[----:B0-----:R-:W-:-:S06]  /*1580*/  IMAD.WIDE R6, R3, 0x4, R20 ;  /* 0x0000000403067825 */ /* 0x001fcc00078e0214 */
[----:B------:R-:W2:Y:S01]  /*1590*/  LDG.E R6, [R6.64] ;  /* 0x0000000606067981 */ /* 0x000ea2000c1e1900 */
[----:B------:R-:W-:-:S04]  /*15a0*/  IMAD.MOV.U32 R8, RZ, RZ, 0x4 ;  /* 0x00000004ff087424 */ /* 0x000fc800078e00ff */
[----:B------:R-:W-:-:S06]  /*15b0*/  IMAD.WIDE R8, R3, R8, c[0x0][0x198] ;  /* 0x0000660003087625 */ /* 0x000fcc00078e0208 */
[----:B------:R1:W3:Y:S01]  /*15c0*/  LDG.E.CONSTANT R8, [R8.64] ;  /* 0x0000000608087981 */ /* 0x0002e2000c1e9900 */
[--C-:B--2---:R-:W-:Y:S02]  /*15d0*/  PRMT R7, RZ, 0x5410, R6.reuse ;  /* 0x00005410ff077816 */ /* 0x104fe40000000006 */
[----:B-1----:R-:W-:-:S03]  /*15e0*/  PRMT R9, RZ, 0x7610, R6 ;  /* 0x00007610ff097816 */ /* 0x002fc60000000006 */
[C---:B0-----:R-:W-:Y:S02]  /*15f0*/  FMUL.FTZ R2, R0.reuse, R7 ;  /* 0x0000000700027220 */ /* 0x041fe40000410000 */
[----:B------:R-:W-:-:S03]  /*1600*/  FMUL.FTZ R10, R0, R9 ;  /* 0x00000009000a7220 */ /* 0x000fc60000410000 */
[----:B------:R-:W-:Y:S02]  /*1610*/  F2FP.BF16.PACK_AB R2, RZ, R2 ;  /* 0x00000002ff02723e */ /* 0x000fe400000010ff */
[----:B------:R-:W-:Y:S02]  /*1620*/  F2FP.BF16.PACK_AB R10, RZ, R10 ;  /* 0x0000000aff0a723e */ /* 0x000fe400000010ff */
[----:B---3--:R-:W-:Y:S02]  /*1630*/  PRMT R7, RZ, 0x5410, R8 ;  /* 0x00005410ff077816 */ /* 0x008fe40000000008 */
[----:B------:R-:W-:Y:S02]  /*1640*/  PRMT R2, RZ, 0x5410, R2 ;  /* 0x00005410ff027816 */ /* 0x000fe40000000002 */
[----:B------:R-:W-:Y:S02]  /*1650*/  PRMT R10, RZ, 0x5410, R10 ;  /* 0x00005410ff0a7816 */ /* 0x000fe4000000000a */
[----:B------:R-:W-:Y:S01]  /*1660*/  PRMT R9, RZ, 0x7610, R8 ;  /* 0x00007610ff097816 */ /* 0x000fe20000000008 */
[----:B------:R-:W-:-:S02]  /*1670*/  FMUL.FTZ R2, R2, R7 ;  /* 0x0000000702027220 */ /* 0x000fc40000410000 */
[C---:B------:R-:W-:Y:S01]  /*1680*/  IMAD.WIDE R6, R3.reuse, 0x4, R4 ;  /* 0x0000000403067825 */ /* 0x040fe200078e0204 */
[----:B------:R-:W-:-:S03]  /*1690*/  IADD3 R3, R3, c[0x0][0x0], RZ ;  /* 0x0000000003037a10 */ /* 0x000fc60007ffe0ff */
[----:B------:R-:W-:Y:S01]  /*16a0*/  FMUL.FTZ R9, R10, R9 ;  /* 0x000000090a097220 */ /* 0x000fe20000410000 */
[----:B------:R-:W-:-:S04]  /*16b0*/  ISETP.GE.AND P0, PT, R3, UR4, PT ;  /* 0x0000000403007c0c */ /* 0x000fc8000bf06270 */
[----:B------:R-:W-:-:S05]  /*16c0*/  F2FP.BF16.PACK_AB R9, R9, R2 ;  /* 0x000000020909723e */ /* 0x000fca00000010ff */
[----:B------:R0:W-:Y:S04]  /*16d0*/  STG.E [R6.64], R9 ;  /* 0x0000000906007986 */ /* 0x0001e8000c101906 */
[----:B------:R-:W-:Y:S05]  /*16e0*/  @!P0 BRA `(.L_x_89) ;  /* 0xfffffe9000008947 */ /* 0x000fea000383ffff */
[----:B------:R-:W-:Y:S05]  /*16f0*/  EXIT ;  /* 0x000000000000794d */ /* 0x000fea0003800000 */
        .weak           $__internal_1_$__cuda_sm20_div_s64
        .type           $__internal_1_$__cuda_sm20_div_s64,@function
        .size           $__internal_1_$__cuda_sm20_div_s64,(.L_x_1117 - $__internal_1_$__cuda_sm20_div_s64)
$__internal_1_$__cuda_sm20_div_s64:
[-C--:B------:R-:W-:Y:S02]  /*1700*/  IADD3 R2, P1, RZ, -R7.reuse, RZ ;  /* 0x80000007ff027210 */ /* 0x080fe40007f3e0ff */
[----:B------:R-:W-:Y:S02]  /*1710*/  ISETP.GE.AND P0, PT, R6, RZ, PT ;  /* 0x000000ff0600720c */ /* 0x000fe40003f06270 */
[----:B------:R-:W-:Y:S02]  /*1720*/  IADD3.X R3, RZ, ~R6, RZ, P1, !PT ;  /* 0x80000006ff037210 */ /* 0x000fe40000ffe4ff */
[----:B------:R-:W-:-:S02]  /*1730*/  SEL R2, R2, R7, !P0 ;  /* 0x0000000702027207 */ /* 0x000fc40004000000 */
[----:B------:R-:W-:Y:S02]  /*1740*/  SEL R3, R3, R6, !P0 ;  /* 0x0000000603037207 */ /* 0x000fe40004000000 */
[----:B------:R-:W-:Y:S02]  /*1750*/  ISETP.GE.AND P3, PT, R9, RZ, PT ;  /* 0x000000ff0900720c */ /* 0x000fe40003f66270 */
        /* <DEDUP_REMOVED lines=9> */
[----:B------:R-:W-:Y:S01]  /*17f0*/  IMAD.X R17, RZ, RZ, ~R13, P0 ;  /* 0x000000ffff117224 */ /* 0x000fe200000e0e0d */
[----:B------:R-:W-:-:S03]  /*1800*/  MOV R13, R10 ;  /* 0x0000000a000d7202 */ /* 0x000fc60000000f00 */
        /* <DEDUP_REMOVED lines=21> */
[----:B------:R-:W-:Y:S01]  /*1960*/  IMAD.MOV.U32 R11, RZ, RZ, RZ ;  /* 0x000000ffff0b7224 */ /* 0x000fe200078e00ff */
[----:B------:R-:W-:Y:S02]  /*1970*/  IADD3.X R8, R8, R15, RZ, P0, !PT ;  /* 0x0000000f08087210 */ /* 0x000fe400007fe4ff */
[----:B------:R-:W-:Y:S01]  /*1980*/  SEL R15, R14, R9, !P3 ;  /* 0x000000090e0f7207 */ /* 0x000fe20005800000 */
[----:B------:R-:W-:Y:S01]  /*1990*/  IMAD.HI.U32 R10, R12, R13, RZ ;  /* 0x0000000d0c0a7227 */ /* 0x000fe200078e00ff */
[----:B------:R-:W-:Y:S02]  /*19a0*/  IADD3.X R8, RZ, RZ, R8, P2, P1 ;  /* 0x000000ffff087210 */ /* 0x000fe400017e2408 */
[----:B------:R-:W-:-:S03]  /*19b0*/  LOP3.LUT R9, R6, R9, RZ, 0x3c, !PT ;  /* 0x0000000906097212 */ /* 0x000fc600078e3cff */
        /* <DEDUP_REMOVED lines=11> */
[----:B------:R-:W-:-:S05]  /*1a70*/  IMAD R8, R19, R2, R8 ;  /* 0x0000000213087224 */ /* 0x000fca00078e0208 */
[----:B------:R-:W-:Y:S02]  /*1a80*/  IADD3.X R15, ~R8, R15, RZ, P1, !PT ;  /* 0x0000000f080f7210 */ /* 0x000fe40000ffe5ff */
[----:B------:R-:W-:Y:S02]  /*1a90*/  IADD3 R11, P1, R21, -R2, RZ ;  /* 0x80000002150b7210 */ /* 0x000fe40007f3e0ff */
[----:B------:R-:W-:Y:S02]  /*1aa0*/  ISETP.GE.U32.AND.EX P0, PT, R15, R3, PT, P0 ;  /* 0x000000030f00720c */ /* 0x000fe40003f06100 */
[----:B------:R-:W-:Y:S01]  /*1ab0*/  IADD3 R8, R17, 0x1, RZ ;  /* 0x0000000111087810 */ /* 0x000fe20007ffe0ff */
[----:B------:R-:W-:Y:S01]  /*1ac0*/  IMAD.X R13, R15, 0x1, ~R3, P1 ;  /* 0x000000010f0d7824 */ /* 0x000fe200008e0e03 */
[----:B------:R-:W-:Y:S02]  /*1ad0*/  SEL R11, R11, R21, P0 ;  /* 0x000000150b0b7207 */ /* 0x000fe40000000000 */
[----:B------:R-:W-:-:S02]  /*1ae0*/  SEL R17, R8, R17, P0 ;  /* 0x0000001108117207 */ /* 0x000fc40000000000 */
[----:B------:R-:W-:Y:S02]  /*1af0*/  SEL R13, R13, R15, P0 ;  /* 0x0000000f0d0d7207 */ /* 0x000fe40000000000 */
[----:B------:R-:W-:Y:S02]  /*1b00*/  ISETP.GE.U32.AND P0, PT, R11, R2, PT ;  /* 0x000000020b00720c */ /* 0x000fe40003f06070 */
[----:B------:R-:W-:Y:S02]  /*1b10*/  IADD3 R2, R17, 0x1, RZ ;  /* 0x0000000111027810 */ /* 0x000fe40007ffe0ff */
[----:B------:R-:W-:Y:S01]  /*1b20*/  ISETP.GE.U32.AND.EX P0, PT, R13, R3, PT, P0 ;  /* 0x000000030d00720c */ /* 0x000fe20003f06100 */
[----:B------:R-:W-:Y:S01]  /*1b30*/  HFMA2.MMA R3, -RZ, RZ, 0, 0 ;  /* 0x00000000ff037435 */ /* 0x000fe200000001ff */
[----:B------:R-:W-:Y:S02]  /*1b40*/  ISETP.GE.AND P1, PT, R9, RZ, PT ;  /* 0x000000ff0900720c */ /* 0x000fe40003f26270 */
[----:B------:R-:W-:-:S02]  /*1b50*/  SEL R2, R2, R17, P0 ;  /* 0x0000001102027207 */ /* 0x000fc40000000000 */
[----:B------:R-:W-:Y:S02]  /*1b60*/  ISETP.NE.U32.AND P0, PT, R7, RZ, PT ;  /* 0x000000ff0700720c */ /* 0x000fe40003f05070 */
[-C--:B------:R-:W-:Y:S02]  /*1b70*/  IADD3 R7, RZ, -R2.reuse, RZ ;  /* 0x80000002ff077210 */ /* 0x080fe40007ffe0ff */
[----:B------:R-:W-:Y:S02]  /*1b80*/  ISETP.NE.AND.EX P0, PT, R6, RZ, PT, P0 ;  /* 0x000000ff0600720c */ /* 0x000fe40003f05300 */
[----:B------:R-:W-:Y:S01]  /*1b90*/  SEL R7, R7, R2, !P1 ;  /* 0x0000000207077207 */ /* 0x000fe20004800000 */
[----:B------:R-:W-:-:S03]  /*1ba0*/  IMAD.MOV.U32 R2, RZ, RZ, R0 ;  /* 0x000000ffff027224 */ /* 0x000fc600078e0000 */
[----:B------:R-:W-:Y:S01]  /*1bb0*/  SEL R7, R7, 0xffffffff, P0 ;  /* 0xffffffff07077807 */ /* 0x000fe20000000000 */
[----:B------:R-:W-:Y:S06]  /*1bc0*/  RET.REL.NODEC R2 `(_ZN4vllm15rms_norm_kernelIN3c108BFloat16ELi2ELi4EEEvPT_PKS3_lllllS6_fii) ;  /* 0xffffe43002007950 */ /* 0x000fec0003c3ffff */
.L_x_90:
        /* <DEDUP_REMOVED lines=11> */
.L_x_1117:


//--------------------- .text._ZN4vllm15rms_norm_kernelIN3c108BFloat16ELi4ELi4EEEvPT_PKS3_lllllS6_fii --------------------------
	.section	.text._ZN4vllm15rms_norm_kernelIN3c108BFloat16ELi4ELi4EEEvPT_PKS3_lllllS6_fii,"ax",@progbits
	.sectioninfo	@"SHI_REGISTERS=26"
	.align	128
        .global         _ZN4vllm15rms_norm_kernelIN3c108BFloat16ELi4ELi4EEEvPT_PKS3_lllllS6_fii
        .type           _ZN4vllm15rms_norm_kernelIN3c108BFloat16ELi4ELi4EEEvPT_PKS3_lllllS6_fii,@function
        .size           _ZN4vllm15rms_norm_kernelIN3c108BFloat16ELi4ELi4EEEvPT_PKS3_lllllS6_fii,(.L_x_1118 - _ZN4vllm15rms_norm_kernelIN3c108BFloat16ELi4ELi4EEEvPT_PKS3_lllllS6_fii)
        .other          _ZN4vllm15rms_norm_kernelIN3c108BFloat16ELi4ELi4EEEvPT_PKS3_lllllS6_fii,@"STO_CUDA_ENTRY STV_DEFAULT"
_ZN4vllm15rms_norm_kernelIN3c108BFloat16ELi4ELi4EEEvPT_PKS3_lllllS6_fii:
.text._ZN4vllm15rms_norm_kernelIN3c108BFloat16ELi4ELi4EEEvPT_PKS3_lllllS6_fii:
        /* <DEDUP_REMOVED lines=14> */
[----:B------:R-:W-:Y:S05]  /*00e0*/  CALL.REL.NOINC `($__internal_2_$__cuda_sm20_div_s64) ;  /* 0x0000179000007944 */ /* 0x000fea0003c00000 */
[----:B------:R-:W-:Y:S01]  /*00f0*/  IMAD.MOV R3, RZ, RZ, -R7 ;  /* 0x000000ffff037224 */ /* 0x000fe200078e0a07 */
[----:B------:R-:W-:-:S03]  /*0100*/  MOV R5, R7 ;  /* 0x0000000700057202 */ /* 0x000fc60000000f00 */
[----:B------:R-:W-:Y:S01]  /*0110*/  IMAD R4, R4, R3, UR4 ;  /* 0x0000000404047e24 */ /* 0x000fe2000f8e0203 */
[----:B------:R-:W-:Y:S05]  /*0120*/  BRA `(.L_x_92) ;  /* 0x0000014000007947 */ /* 0x000fea0003800000 */
.L_x_91:
        /* <DEDUP_REMOVED lines=20> */
.L_x_92:
        /* <DEDUP_REMOVED lines=8> */
[----:B------:R-:W-:Y:S05]  /*02f0*/  CALL.REL.NOINC `($__internal_2_$__cuda_sm20_div_s64) ;  /* 0x0000158000007944 */ /* 0x000fea0003c00000 */
[----:B------:R-:W-:-:S05]  /*0300*/  IADD3 R9, -R7, RZ, RZ ;  /* 0x000000ff07097210 */ /* 0x000fca0007ffe1ff */
[----:B------:R-:W-:Y:S01]  /*0310*/  IMAD R9, R9, c[0x0][0x188], R4 ;  /* 0x0000620009097a24 */ /* 0x000fe200078e0204 */
[----:B------:R-:W-:Y:S05]  /*0320*/  BRA `(.L_x_94) ;  /* 0x0000014000007947 */ /* 0x000fea0003800000 */
.L_x_93:
[----:B------:R-:W0:Y:S01]  /*0330*/  I2F.U32.RP R0, c[0x0][0x188] ;  /* 0x0000620000007b06 */ /* 0x000e220000209000 */
[----:B------:R-:W-:-:S07]  /*0340*/  ISETP.NE.U32.AND P2, PT, RZ, c[0x0][0x188], PT ;  /* 0x00006200ff007a0c */ /* 0x000fce0003f45070 */
[----:B0-----:R-:W0:Y:S02]  /*0350*/  MUFU.RCP R0, R0 ;  /* 0x0000000000007308 */ /* 0x001e240000001000 */
[----:B0-----:R-:W-:-:S06]  /*0360*/  IADD3 R2, R0, 0xffffffe, RZ ;  /* 0x0ffffffe00027810 */ /* 0x001fcc0007ffe0ff */
[----:B------:R0:W1:Y:S02]  /*0370*/  F2I.FTZ.U32.TRUNC.NTZ R3, R2 ;  /* 0x0000000200037305 */ /* 0x000064000021f000 */
[----:B0-----:R-:W-:Y:S02]  /*0380*/  IMAD.MOV.U32 R2, RZ, RZ, RZ ;  /* 0x000000ffff027224 */ /* 0x001fe400078e00ff */
[----:B-1----:R-:W-:-:S04]  /*0390*/  IMAD.MOV R7, RZ, RZ, -R3 ;  /* 0x000000ffff077224 */ /* 0x002fc800078e0a03 */
[----:B------:R-:W-:-:S04]  /*03a0*/  IMAD R7, R7, c[0x0][0x188], RZ ;  /* 0x0000620007077a24 */ /* 0x000fc800078e02ff */
[----:B------:R-:W-:-:S06]  /*03b0*/  IMAD.HI.U32 R3, R3, R7, R2 ;  /* 0x0000000703037227 */ /* 0x000fcc00078e0002 */
[----:B------:R-:W-:-:S05]  /*03c0*/  IMAD.HI.U32 R7, R3, R4, RZ ;  /* 0x0000000403077227 */ /* 0x000fca00078e00ff */
[----:B------:R-:W-:-:S05]  /*03d0*/  IADD3 R3, -R7, RZ, RZ ;  /* 0x000000ff07037210 */ /* 0x000fca0007ffe1ff */
        /* <DEDUP_REMOVED lines=9> */
.L_x_94:
        /* <DEDUP_REMOVED lines=14> */
[----:B------:R-:W-:-:S03]  /*0550*/  IADD3 R3, R3, R5, RZ ;  /* 0x0000000503037210 */ /* 0x000fc60007ffe0ff */
[C---:B------:R-:W-:Y:S02]  /*0560*/  IMAD R5, R9.reuse, c[0x0][0x174], R0 ;  /* 0x00005d0009057a24 */ /* 0x040fe400078e0200 */
[----:B------:R-:W-:-:S04]  /*0570*/  IMAD.WIDE.U32 R2, R9, c[0x0][0x170], R2 ;  /* 0x00005c0009027a25 */ /* 0x000fc800078e0002 */
[----:B------:R-:W-:Y:S01]  /*0580*/  IMAD.MOV.U32 R0, RZ, RZ, c[0x0][0x1a8] ;  /* 0x00006a00ff007624 */ /* 0x000fe200078e00ff */
[----:B------:R-:W-:Y:S01]  /*0590*/  LEA R22, P1, R2, c[0x0][0x168], 0x1 ;  /* 0x00005a0002167a11 */ /* 0x000fe200078208ff */
[----:B------:R-:W-:-:S03]  /*05a0*/  IMAD.IADD R3, R3, 0x1, R5 ;  /* 0x0000000103037824 */ /* 0x000fc600078e0205 */
[----:B------:R-:W-:Y:S02]  /*05b0*/  LOP3.LUT R4, R0, 0x3, RZ, 0xc0, !PT ;  /* 0x0000000300047812 */ /* 0x000fe400078ec0ff */
[----:B------:R-:W-:Y:S02]  /*05c0*/  LOP3.LUT P0, RZ, R22, 0x7, RZ, 0xc0, !PT ;  /* 0x0000000716ff7812 */ /* 0x000fe4000780c0ff */
[----:B------:R-:W-:Y:S02]  /*05d0*/  ISETP.NE.AND P2, PT, R4, RZ, PT ;  /* 0x000000ff0400720c */ /* 0x000fe40003f45270 */
[----:B------:R-:W-:-:S04]  /*05e0*/  SHF.L.U64.HI R2, R2, 0x1, R3 ;  /* 0x0000000102027819 */ /* 0x000fc80000010203 */
[----:B------:R-:W-:-:S07]  /*05f0*/  IADD3.X R23, R2, c[0x0][0x16c], RZ, P1, !PT ;  /* 0x00005b0002177a10 */ /* 0x000fce0000ffe4ff */
[----:B------:R-:W-:Y:S05]  /*0600*/  @!P0 BRA !P2, `(.L_x_96) ;  /* 0x000003a000008947 */ /* 0x000fea0005000000 */
[----:B0-----:R-:W-:Y:S01]  /*0610*/  IADD3 R2, -R22, RZ, RZ ;  /* 0x000000ff16027210 */ /* 0x001fe20007ffe1ff */
[----:B------:R-:W-:Y:S01]  /*0620*/  BSSY B1, `(.L_x_97) ;  /* 0x0000017000017945 */ /* 0x000fe20003800000 */
[----:B------:R-:W-:Y:S02]  /*0630*/  IMAD.MOV.U32 R4, RZ, RZ, RZ ;  /* 0x000000ffff047224 */ /* 0x000fe400078e00ff */
[----:B------:R-:W-:-:S04]  /*0640*/  LOP3.LUT R2, R2, 0x6, RZ, 0xc0, !PT ;  /* 0x0000000602027812 */ /* 0x000fc800078ec0ff */
[----:B------:R-:W-:-:S04]  /*0650*/  SHF.R.U64 R2, R2, 0x1, RZ ;  /* 0x0000000102027819 */ /* 0x000fc800000012ff */
[----:B------:R-:W-:-:S04]  /*0660*/  IMNMX R11, R2, c[0x0][0x1a8], PT ;  /* 0x00006a00020b7a17 */ /* 0x000fc80003800200 */
[----:B------:R-:W-:Y:S02]  /*0670*/  IADD3 R5, -R11, c[0x0][0x1a8], RZ ;  /* 0x00006a000b057a10 */ /* 0x000fe40007ffe1ff */
[----:B------:R-:W-:Y:S02]  /*0680*/  ISETP.GE.AND P0, PT, R20, R11, PT ;  /* 0x0000000b1400720c */ /* 0x000fe40003f06270 */
[----:B------:R-:W-:-:S04]  /*0690*/  SHF.R.S32.HI R2, RZ, 0x1f, R5 ;  /* 0x0000001fff027819 */ /* 0x000fc80000011405 */
[----:B------:R-:W-:-:S04]  /*06a0*/  LEA.HI R2, R2, R5, RZ, 0x2 ;  /* 0x0000000502027211 */ /* 0x000fc800078f10ff */
[----:B------:R-:W-:-:S04]  /*06b0*/  SHF.R.S32.HI R7, RZ, 0x2, R2 ;  /* 0x00000002ff077819 */ /* 0x000fc80000011402 */
[----:B------:R-:W-:Y:S01]  /*06c0*/  ISETP.GE.AND P1, PT, R20, R7, PT ;  /* 0x000000071400720c */ /* 0x000fe20003f26270 */
[----:B------:R-:W-:-:S05]  /*06d0*/  IMAD R6, R7, 0x4, R20 ;  /* 0x0000000407067824 */ /* 0x000fca00078e0214 */
[----:B------:R-:W-:Y:S01]  /*06e0*/  ISETP.GE.AND P2, PT, R6, R5, PT ;  /* 0x000000050600720c */ /* 0x000fe20003f46270 */
[----:B------:R-:W-:Y:S07]  /*06f0*/  @P0 BRA `(.L_x_98) ;  /* 0x0000009000000947 */ /* 0x000fee0003800000 */
[----:B------:R-:W-:Y:S01]  /*0700*/  HFMA2.MMA R4, -RZ, RZ, 0, 0 ;  /* 0x00000000ff047435 */ /* 0x000fe200000001ff */
[----:B------:R-:W-:-:S04]  /*0710*/  IMAD.MOV.U32 R9, RZ, RZ, R20 ;  /* 0x000000ffff097224 */ /* 0x000fc800078e0014 */
.L_x_99:
[----:B------:R-:W-:-:S06]  /*0720*/  IMAD.WIDE R2, R9, 0x2, R22 ;  /* 0x0000000209027825 */ /* 0x000fcc00078e0216 */
[----:B------:R-:W2:Y:S01]  /*0730*/  LDG.E.U16 R2, [R2.64] ;  /* 0x0000000402027981 */ /* 0x000ea2000c1e1500 */
[----:B------:R-:W-:-:S04]  /*0740*/  IADD3 R9, R9, c[0x0][0x0], RZ ;  /* 0x0000000009097a10 */ /* 0x000fc80007ffe0ff */
[----:B------:R-:W-:Y:S02]  /*0750*/  ISETP.GE.AND P0, PT, R9, R11, PT ;  /* 0x0000000b0900720c */ /* 0x000fe40003f06270 */
[----:B--2---:R-:W-:-:S05]  /*0760*/  PRMT R3, RZ, 0x5410, R2 ;  /* 0x00005410ff037816 */ /* 0x004fca0000000002 */
[----:B------:R-:W-:-:S06]  /*0770*/  FFMA.FTZ R4, R3, R3, R4 ;  /* 0x0000000303047223 */ /* 0x000fcc0000010004 */
[----:B------:R-:W-:Y:S05]  /*0780*/  @!P0 BRA `(.L_x_99) ;  /* 0xffffff9000008947 */ /* 0x000fea000383ffff */
.L_x_98:
[----:B------:R-:W-:Y:S05]  /*0790*/  BSYNC B1 ;  /* 0x0000000000017941 */ /* 0x000fea0003800000 */
.L_x_97:
[----:B------:R-:W-:Y:S01]  /*07a0*/  BSSY B1, `(.L_x_100) ;  /* 0x0000014000017945 */ /* 0x000fe20003800000 */
[----:B------:R-:W-:Y:S01]  /*07b0*/  IMAD.WIDE R2, R11, 0x2, R22 ;  /* 0x000000020b027825 */ /* 0x000fe200078e0216 */
[----:B------:R-:W-:Y:S05]  /*07c0*/  @P1 BRA `(.L_x_101) ;  /* 0x0000011000001947 */ /* 0x000fea0003800000 */
[----:B------:R-:W-:-:S04]  /*07d0*/  IMAD.MOV.U32 R10, RZ, RZ, R20 ;  /* 0x000000ffff0a7224 */ /* 0x000fc800078e0014 */
.L_x_102:
[----:B------:R-:W-:-:S05]  /*07e0*/  IMAD.WIDE R8, R10, 0x8, R2 ;  /* 0x000000080a087825 */ /* 0x000fca00078e0202 */
[----:B------:R-:W2:Y:S04]  /*07f0*/  LDG.E.U16 R11, [R8.64] ;  /* 0x00000004080b7981 */ /* 0x000ea8000c1e1500 */
[----:B------:R-:W3:Y:S04]  /*0800*/  LDG.E.U16 R12, [R8.64+0x2] ;  /* 0x00000204080c7981 */ /* 0x000ee8000c1e1500 */
[----:B------:R3:W4:Y:S04]  /*0810*/  LDG.E.U16 R13, [R8.64+0x4] ;  /* 0x00000404080d7981 */ /* 0x000728000c1e1500 */
[----:B------:R3:W5:Y:S01]  /*0820*/  LDG.E.U16 R14, [R8.64+0x6] ;  /* 0x00000604080e7981 */ /* 0x000762000c1e1500 */
[----:B------:R-:W-:-:S04]  /*0830*/  IADD3 R10, R10, c[0x0][0x0], RZ ;  /* 0x000000000a0a7a10 */ /* 0x000fc80007ffe0ff */
[----:B------:R-:W-:Y:S02]  /*0840*/  ISETP.GE.AND P0, PT, R10, R7, PT ;  /* 0x000000070a00720c */ /* 0x000fe40003f06270 */
[----:B--2---:R-:W-:Y:S02]  /*0850*/  PRMT R11, RZ, 0x5410, R11 ;  /* 0x00005410ff0b7816 */ /* 0x004fe4000000000b */
[----:B---3--:R-:W-:-:S03]  /*0860*/  PRMT R9, RZ, 0x5410, R12 ;  /* 0x00005410ff097816 */ /* 0x008fc6000000000c */
[----:B------:R-:W-:Y:S01]  /*0870*/  FFMA.FTZ R4, R11, R11, R4 ;  /* 0x0000000b0b047223 */ /* 0x000fe20000010004 */
[----:B----4-:R-:W-:-:S03]  /*0880*/  PRMT R13, RZ, 0x5410, R13 ;  /* 0x00005410ff0d7816 */ /* 0x010fc6000000000d */
[----:B------:R-:W-:Y:S01]  /*0890*/  FFMA.FTZ R4, R9, R9, R4 ;  /* 0x0000000909047223 */ /* 0x000fe20000010004 */
[----:B-----5:R-:W-:-:S03]  /*08a0*/  PRMT R9, RZ, 0x5410, R14 ;  /* 0x00005410ff097816 */ /* 0x020fc6000000000e */
[----:B------:R-:W-:-:S04]  /*08b0*/  FFMA.FTZ R4, R13, R13, R4 ;  /* 0x0000000d0d047223 */ /* 0x000fc80000010004 */
[----:B------:R-:W-:Y:S01]  /*08c0*/  FFMA.FTZ R4, R9, R9, R4 ;  /* 0x0000000909047223 */ /* 0x000fe20000010004 */
[----:B------:R-:W-:Y:S05]  /*08d0*/  @!P0 BRA `(.L_x_102) ;  /* 0xffffff0000008947 */ /* 0x000fea000383ffff */
.L_x_101:
[----:B------:R-:W-:Y:S05]  /*08e0*/  BSYNC B1 ;  /* 0x0000000000017941 */ /* 0x000fea0003800000 */
.L_x_100:
[----:B------:R-:W-:Y:S01]  /*08f0*/  BSSY B1, `(.L_x_103) ;  /* 0x000000a000017945 */ /* 0x000fe20003800000 */
[----:B------:R-:W-:Y:S05]  /*0900*/  @P2 BRA `(.L_x_104) ;  /* 0x0000008000002947 */ /* 0x000fea0003800000 */
[----:B------:R-:W-:-:S05]  /*0910*/  MOV R8, R6 ;  /* 0x0000000600087202 */ /* 0x000fca0000000f00 */
.L_x_105:
[----:B------:R-:W-:-:S06]  /*0920*/  IMAD.WIDE R6, R8, 0x2, R2 ;  /* 0x0000000208067825 */ /* 0x000fcc00078e0202 */
[----:B------:R-:W2:Y:S01]  /*0930*/  LDG.E.U16 R6, [R6.64] ;  /* 0x0000000406067981 */ /* 0x000ea2000c1e1500 */
[----:B------:R-:W-:-:S04]  /*0940*/  IADD3 R8, R8, c[0x0][0x0], RZ ;  /* 0x0000000008087a10 */ /* 0x000fc80007ffe0ff */
[----:B------:R-:W-:Y:S02]  /*0950*/  ISETP.GE.AND P0, PT, R8, R5, PT ;  /* 0x000000050800720c */ /* 0x000fe40003f06270 */
[----:B--2---:R-:W-:-:S05]  /*0960*/  PRMT R7, RZ, 0x5410, R6 ;  /* 0x00005410ff077816 */ /* 0x004fca0000000006 */
[----:B------:R-:W-:-:S06]  /*0970*/  FFMA.FTZ R4, R7, R7, R4 ;  /* 0x0000000707047223 */ /* 0x000fcc0000010004 */
[----:B------:R-:W-:Y:S05]  /*0980*/  @!P0 BRA `(.L_x_105) ;  /* 0xffffff9000008947 */ /* 0x000fea000383ffff */
.L_x_104:
[----:B------:R-:W-:Y:S05]  /*0990*/  BSYNC B1 ;  /* 0x0000000000017941 */ /* 0x000fea0003800000 */
.L_x_103:
[----:B------:R-:W-:Y:S05]  /*09a0*/  BRA `(.L_x_106) ;  /* 0x0000015000007947 */ /* 0x000fea0003800000 */
.L_x_96:
[----:B0-----:R-:W-:Y:S01]  /*09b0*/  SHF.R.S32.HI R2, RZ, 0x1f, R0 ;  /* 0x0000001fff027819 */ /* 0x001fe20000011400 */
[----:B------:R-:W-:-:S03]  /*09c0*/  IMAD.MOV.U32 R4, RZ, RZ, RZ ;  /* 0x000000ffff047224 */ /* 0x000fc600078e00ff */
[----:B------:R-:W-:-:S04]  /*09d0*/  LEA.HI R2, R2, c[0x0][0x1a8], RZ, 0x2 ;  /* 0x00006a0002027a11 */ /* 0x000fc800078f10ff */
[----:B------:R-:W-:-:S04]  /*09e0*/  SHF.R.S32.HI R5, RZ, 0x2, R2 ;  /* 0x00000002ff057819 */ /* 0x000fc80000011402 */
[----:B------:R-:W-:-:S13]  /*09f0*/  ISETP.GE.AND P0, PT, R20, R5, PT ;  /* 0x000000051400720c */ /* 0x000fda0003f06270 */
[----:B------:R-:W-:Y:S05]  /*0a00*/  @P0 BRA `(.L_x_106) ;  /* 0x000000f000000947 */ /* 0x000fea0003800000 */
[----:B------:R-:W-:Y:S01]  /*0a10*/  IMAD.MOV.U32 R4, RZ, RZ, RZ ;  /* 0x000000ffff047224 */ /* 0x000fe200078e00ff */
[----:B------:R-:W-:-:S05]  /*0a20*/  MOV R6, R20 ;  /* 0x0000001400067202 */ /* 0x000fca0000000f00 */
.L_x_107:
[----:B------:R-:W-:-:S05]  /*0a30*/  IMAD.WIDE R2, R6, 0x8, R22 ;  /* 0x0000000806027825 */ /* 0x000fca00078e0216 */
[----:B------:R-:W2:Y:S01]  /*0a40*/  LDG.E.64 R8, [R2.64] ;  /* 0x0000000402087981 */ /* 0x000ea2000c1e1b00 */
[----:B------:R-:W-:-:S04]  /*0a50*/  IADD3 R6, R6, c[0x0][0x0], RZ ;  /* 0x0000000006067a10 */ /* 0x000fc80007ffe0ff */
[----:B------:R-:W-:Y:S02]  /*0a60*/  ISETP.GE.AND P0, PT, R6, R5, PT ;  /* 0x000000050600720c */ /* 0x000fe40003f06270 */
[----:B--2---:R-:W-:-:S05]  /*0a70*/  PRMT R3, RZ, 0x5410, R8 ;  /* 0x00005410ff037816 */ /* 0x004fca0000000008 */
[----:B------:R-:W-:Y:S01]  /*0a80*/  FFMA.FTZ R4, R3, R3, R4 ;  /* 0x0000000303047223 */ /* 0x000fe20000010004 */
[----:B------:R-:W-:-:S05]  /*0a90*/  PRMT R3, RZ, 0x7610, R8 ;  /* 0x00007610ff037816 */ /* 0x000fca0000000008 */
[----:B------:R-:W-:Y:S01]  /*0aa0*/  FFMA.FTZ R4, R3, R3, R4 ;  /* 0x0000000303047223 */ /* 0x000fe20000010004 */
[----:B------:R-:W-:-:S05]  /*0ab0*/  PRMT R3, RZ, 0x5410, R9 ;  /* 0x00005410ff037816 */ /* 0x000fca0000000009 */
[----:B------:R-:W-:Y:S01]  /*0ac0*/  FFMA.FTZ R4, R3, R3, R4 ;  /* 0x0000000303047223 */ /* 0x000fe20000010004 */
[----:B------:R-:W-:-:S05]  /*0ad0*/  PRMT R3, RZ, 0x7610, R9 ;  /* 0x00007610ff037816 */ /* 0x000fca0000000009 */
[----:B------:R-:W-:Y:S01]  /*0ae0*/  FFMA.FTZ R4, R3, R3, R4 ;  /* 0x0000000303047223 */ /* 0x000fe20000010004 */
[----:B------:R-:W-:Y:S05]  /*0af0*/  @!P0 BRA `(.L_x_107) ;  /* 0xffffff3000008947 */ /* 0x000fea000383ffff */
.L_x_106:
[----:B------:R-:W-:Y:S05]  /*0b00*/  BSYNC B0 ;  /* 0x0000000000007941 */ /* 0x000fea0003800000 */
.L_x_95:
        /* <DEDUP_REMOVED lines=102> */
.L_x_109:
        /* <DEDUP_REMOVED lines=59> */
.L_x_110:
[----:B0-----:R-:W-:Y:S05]  /*1520*/  BSYNC B0 ;  /* 0x0000000000007941 */ /* 0x001fea0003800000 */
.L_x_108:
[----:B------:R-:W0:Y:S01]  /*1530*/  @!P0 I2F R2, c[0x0][0x1a8] ;  /* 0x00006a0000028b06 */ /* 0x000e220000201400 */
[----:B------:R-:W-:-:S04]  /*1540*/  SHF.R.S32.HI R0, RZ, 0x1f, R0 ;  /* 0x0000001fff007819 */ /* 0x000fc80000011400 */
[----:B------:R-:W-:-:S04]  /*1550*/  LEA.HI R0, R0, c[0x0][0x1a8], RZ, 0x2 ;  /* 0x00006a0000007a11 */ /* 0x000fc800078f10ff */
[----:B------:R-:W-:-:S04]  /*1560*/  SHF.R.S32.HI R7, RZ, 0x2, R0 ;  /* 0x00000002ff077819 */ /* 0x000fc80000011400 */
[----:B------:R-:W-:Y:S01]  /*1570*/  ISETP.GE.AND P1, PT, R20, R7, PT ;  /* 0x000000071400720c */ /* 0x000fe20003f26270 */
[----:B0-----:R-:W0:Y:S02]  /*1580*/  @!P0 MUFU.RCP R2, R2 ;  /* 0x0000000200028308 */ /* 0x001e240000001000 */
[----:B0-----:R-:W-:-:S06]  /*1590*/  @!P0 FFMA.FTZ R3, R2, R3, c[0x0][0x1a0] ;  /* 0x0000680002038623 */ /* 0x001fcc0000010003 */
[----:B------:R-:W0:Y:S02]  /*15a0*/  @!P0 MUFU.RSQ R3, R3 ;  /* 0x0000000300038308 */ /* 0x000e240000001400 */
[----:B0-----:R0:W-:Y:S04]  /*15b0*/  @!P0 STS [RZ], R3 ;  /* 0x00000003ff008388 */ /* 0x0011e80000000800 */
[----:B------:R-:W-:Y:S06]  /*15c0*/  BAR.SYNC.DEFER_BLOCKING 0x0 ;  /* 0x0000000000007b1d */ /* 0x000fec0000010000 */
[----:B------:R-:W-:Y:S05]  /*15d0*/  @P1 EXIT ;  /* 0x000000000000194d */ /* 0x000fea0003800000 */
[----:B0-----:R-:W0:Y:S01]  /*15e0*/  LDS R0, [RZ] ;  /* 0x00000000ff007984 */ /* 0x001e220000000800 */
[----:B------:R-:W-:-:S03]  /*15f0*/  IMAD.MOV.U32 R3, RZ, RZ, 0x2 ;  /* 0x00000002ff037424 */ /* 0x000fc600078e00ff */
[----:B------:R-:W1:Y:S02]  /*1600*/  S2R R2, SR_CTAID.X ;  /* 0x0000000000027919 */ /* 0x000e640000002500 */
[----:B-1----:R-:W-:-:S04]  /*1610*/  IMAD R2, R2, c[0x0][0x1a8], RZ ;  /* 0x00006a0002027a24 */ /* 0x002fc800078e02ff */
[----:B------:R-:W-:-:S04]  /*1620*/  IMAD.WIDE.U32 R2, R2, R3, c[0x0][0x160] ;  /* 0x0000580002027625 */ /* 0x000fc800078e0003 */
.L_x_111:
[----:B------:R-:W-:Y:S01]  /*1630*/  IMAD.WIDE R8, R20, 0x8, R22 ;  /* 0x0000000814087825 */ /* 0x000fe200078e0216 */
[----:B0-----:R-:W-:-:S05]  /*1640*/  HFMA2.MMA R5, -RZ, RZ, 0, 4.76837158203125e-07 ;  /* 0x00000008ff057435 */ /* 0x001fca00000001ff */
[----:B------:R-:W2:Y:S05]  /*1650*/  LDG.E.64 R8, [R8.64] ;  /* 0x0000000408087981 */ /* 0x000eaa000c1e1b00 */
[----:B------:R-:W-:-:S06]  /*1660*/  IMAD.WIDE R4, R20, R5, c[0x0][0x198] ;  /* 0x0000660014047625 */ /* 0x000fcc00078e0205 */
[----:B------:R-:W3:Y:S01]  /*1670*/  LDG.E.64.CONSTANT R4, [R4.64] ;  /* 0x0000000404047981 */ /* 0x000ee2000c1e9b00 */
[--C-:B--2---:R-:W-:Y:S02]  /*1680*/  PRMT R13, RZ, 0x7610, R8.reuse ;  /* 0x00007610ff0d7816 */ /* 0x104fe40000000008 */
[--C-:B------:R-:W-:Y:S02]  /*1690*/  PRMT R15, RZ, 0x5410, R9.reuse ;  /* 0x00005410ff0f7816 */ /* 0x100fe40000000009 */
[----:B------:R-:W-:Y:S01]  /*16a0*/  PRMT R11, RZ, 0x5410, R8 ;  /* 0x00005410ff0b7816 */ /* 0x000fe20000000008 */
[C---:B0-----:R-:W-:Y:S01]  /*16b0*/  FMUL.FTZ R13, R0.reuse, R13 ;  /* 0x0000000d000d7220 */ /* 0x041fe20000410000 */
[----:B------:R-:W-:Y:S01]  /*16c0*/  PRMT R9, RZ, 0x7610, R9 ;  /* 0x00007610ff097816 */ /* 0x000fe20000000009 */
[C---:B------:R-:W-:Y:S02]  /*16d0*/  FMUL.FTZ R15, R0.reuse, R15 ;  /* 0x0000000f000f7220 */ /* 0x040fe40000410000 */
[C---:B------:R-:W-:Y:S01]  /*16e0*/  FMUL.FTZ R11, R0.reuse, R11 ;  /* 0x0000000b000b7220 */ /* 0x040fe20000410000 */
[----:B------:R-:W-:Y:S01]  /*16f0*/  F2FP.BF16.PACK_AB R13, RZ, R13 ;  /* 0x0000000dff0d723e */ /* 0x000fe200000010ff */
[----:B------:R-:W-:Y:S01]  /*1700*/  FMUL.FTZ R9, R0, R9 ;  /* 0x0000000900097220 */ /* 0x000fe20000410000 */
[----:B---3--:R-:W-:-:S02]  /*1710*/  PRMT R6, RZ, 0x5410, R4 ;  /* 0x00005410ff067816 */ /* 0x008fc40000000004 */
[----:B------:R-:W-:Y:S02]  /*1720*/  PRMT R13, RZ, 0x5410, R13 ;  /* 0x00005410ff0d7816 */ /* 0x000fe4000000000d */
[----:B------:R-:W-:Y:S02]  /*1730*/  PRMT R4, RZ, 0x7610, R4 ;  /* 0x00007610ff047816 */ /* 0x000fe40000000004 */
[----:B------:R-:W-:Y:S02]  /*1740*/  F2FP.BF16.PACK_AB R15, RZ, R15 ;  /* 0x0000000fff0f723e */ /* 0x000fe400000010ff */
[----:B------:R-:W-:Y:S01]  /*1750*/  F2FP.BF16.PACK_AB R11, RZ, R11 ;  /* 0x0000000bff0b723e */ /* 0x000fe200000010ff */
[----:B------:R-:W-:Y:S01]  /*1760*/  FMUL.FTZ R13, R13, R4 ;  /* 0x000000040d0d7220 */ /* 0x000fe20000410000 */
[----:B------:R-:W-:Y:S02]  /*1770*/  PRMT R15, RZ, 0x5410, R15 ;  /* 0x00005410ff0f7816 */ /* 0x000fe4000000000f */
[----:B------:R-:W-:-:S02]  /*1780*/  PRMT R4, RZ, 0x5410, R5 ;  /* 0x00005410ff047816 */ /* 0x000fc40000000005 */
[----:B------:R-:W-:Y:S02]  /*1790*/  F2FP.BF16.PACK_AB R9, RZ, R9 ;  /* 0x00000009ff09723e */ /* 0x000fe400000010ff */
[----:B------:R-:W-:Y:S01]  /*17a0*/  PRMT R11, RZ, 0x5410, R11 ;  /* 0x00005410ff0b7816 */ /* 0x000fe2000000000b */
[----:B------:R-:W-:Y:S01]  /*17b0*/  FMUL.FTZ R15, R15, R4 ;  /* 0x000000040f0f7220 */ /* 0x000fe20000410000 */
[----:B------:R-:W-:Y:S02]  /*17c0*/  PRMT R9, RZ, 0x5410, R9 ;  /* 0x00005410ff097816 */ /* 0x000fe40000000009 */
[----:B------:R-:W-:Y:S01]  /*17d0*/  PRMT R4, RZ, 0x7610, R5 ;  /* 0x00007610ff047816 */ /* 0x000fe20000000005 */
[----:B------:R-:W-:-:S04]  /*17e0*/  FMUL.FTZ R6, R11, R6 ;  /* 0x000000060b067220 */ /* 0x000fc80000410000 */
[----:B------:R-:W-:Y:S01]  /*17f0*/  FMUL.FTZ R8, R9, R4 ;  /* 0x0000000409087220 */ /* 0x000fe20000410000 */
[----:B------:R-:W-:Y:S01]  /*1800*/  F2FP.BF16.PACK_AB R14, R13, R6 ;  /* 0x000000060d0e723e */ /* 0x000fe200000010ff */
[C---:B------:R-:W-:Y:S01]  /*1810*/  IMAD.WIDE R4, R20.reuse, 0x8, R2 ;  /* 0x0000000814047825 */ /* 0x040fe200078e0202 */
[----:B------:R-:W-:Y:S02]  /*1820*/  IADD3 R20, R20, c[0x0][0x0], RZ ;  /* 0x0000000014147a10 */ /* 0x000fe40007ffe0ff */
[----:B------:R-:W-:Y:S02]  /*1830*/  F2FP.BF16.PACK_AB R15, R8, R15 ;  /* 0x0000000f080f723e */ /* 0x000fe400000010ff */
[----:B------:R-:W-:-:S03]  /*1840*/  ISETP.GE.AND P0, PT, R20, R7, PT ;  /* 0x000000071400720c */ /* 0x000fc60003f06270 */
[----:B------:R0:W-:Y:S10]  /*1850*/  STG.E.64 [R4.64], R14 ;  /* 0x0000000e04007986 */ /* 0x0001f4000c101b04 */
[----:B------:R-:W-:Y:S05]  /*1860*/  @!P0 BRA `(.L_x_111) ;  /* 0xfffffdc000008947 */ /* 0x000fea000383ffff */
[----:B------:R-:W-:Y:S05]  /*1870*/  EXIT ;  /* 0x000000000000794d */ /* 0x000fea0003800000 */
        .weak           $__internal_2_$__cuda_sm20_div_s64
        .type           $__internal_2_$__cuda_sm20_div_s64,@function
        .size           $__internal_2_$__cuda_sm20_div_s64,(.L_x_1118 - $__internal_2_$__cuda_sm20_div_s64)
$__internal_2_$__cuda_sm20_div_s64:
[----:B------:R-:W-:Y:S02]  /*1880*/  IADD3 R2, P1, RZ, -R7, RZ ;  /* 0x80000007ff027210 */ /* 0x000fe40007f3e0ff */
[----:B------:R-:W-:-:S02]  /*1890*/  ISETP.GE.AND P0, PT, R6, RZ, PT ;  /* 0x000000ff0600720c */ /* 0x000fc40003f06270 */
[----:B------:R-:W-:Y:S01]  /*18a0*/  ISETP.GE.AND P3, PT, R9, RZ, PT ;  /* 0x000000ff0900720c */ /* 0x000fe20003f66270 */
[----:B------:R-:W-:Y:S01]  /*18b0*/  IMAD.X R3, RZ, RZ, ~R6, P1 ;  /* 0x000000ffff037224 */ /* 0x000fe200008e0e06 */
[----:B------:R-:W-:-:S04]  /*18c0*/  SEL R2, R2, R7, !P0 ;  /* 0x0000000702027207 */ /* 0x000fc80004000000 */
[----:B------:R-:W-:-:S04]  /*18d0*/  SEL R3, R3, R6, !P0 ;  /* 0x0000000603037207 */ /* 0x000fc80004000000 */
        /* <DEDUP_REMOVED lines=22> */
[----:B------:R-:W-:-:S04]  /*1a40*/  IMAD.HI.U32 R12, R13, R17, RZ ;  /* 0x000000110d0c7227 */ /* 0x000fc800078e00ff */
[----:B------:R-:W-:Y:S01]  /*1a50*/  IMAD.X R10, RZ, RZ, ~R11, P0 ;  /* 0x000000ffff0a7224 */ /* 0x000fe200000e0e0b */
[----:B------:R-:W-:-:S03]  /*1a60*/  IADD3 R11, P4, RZ, -R8, RZ ;  /* 0x80000008ff0b7210 */ /* 0x000fc60007f9e0ff */
[----:B------:R-:W-:Y:S01]  /*1a70*/  IMAD.WIDE.U32 R12, P0, R13, R10, R12 ;  /* 0x0000000a0d0c7225 */ /* 0x000fe2000780000c */
[----:B------:R-:W-:-:S05]  /*1a80*/  IADD3.X R14, RZ, ~R9, RZ, P4, !PT ;  /* 0x80000009ff0e7210 */ /* 0x000fca00027fe4ff */
        /* <DEDUP_REMOVED lines=43> */
[----:B------:R-:W-:Y:S06]  /*1d40*/  RET.REL.NODEC R2 `(_ZN4vllm15rms_norm_kernelIN3c108BFloat16ELi4ELi4EEEvPT_PKS3_lllllS6_fii) ;  /* 0xffffe2b002007950 */ /* 0x000fec0003c3ffff */
.L_x_112:
        /* <DEDUP_REMOVED lines=11> */
.L_x_1118:


//--------------------- .text._ZN4vllm15rms_norm_kernelIN3c108BFloat16ELi8ELi4EEEvPT_PKS3_lllllS6_fii --------------------------
	.section	.text._ZN4vllm15rms_norm_kernelIN3c108BFloat16ELi8ELi4EEEvPT_PKS3_lllllS6_fii,"ax",@progbits
	.sectioninfo	@"SHI_REGISTERS=28"
	.align	128
        .global         _ZN4vllm15rms_norm_kernelIN3c108BFloat16ELi8ELi4EEEvPT_PKS3_lllllS6_fii
        .type           _ZN4vllm15rms_norm_kernelIN3c108BFloat16ELi8ELi4EEEvPT_PKS3_lllllS6_fii,@function
        .size           _ZN4vllm15rms_norm_kernelIN3c108BFloat16ELi8ELi4EEEvPT_PKS3_lllllS6_fii,(.L_x_1119 - _ZN4vllm15rms_norm_kernelIN3c108BFloat16ELi8ELi4EEEvPT_PKS3_lllllS6_fii)
        .other          _ZN4vllm15rms_norm_kernelIN3c108BFloat16ELi8ELi4EEEvPT_PKS3_lllllS6_fii,@"STO_CUDA_ENTRY STV_DEFAULT"
_ZN4vllm15rms_norm_kernelIN3c108BFloat16ELi8ELi4EEEvPT_PKS3_lllllS6_fii:
.text._ZN4vllm15rms_norm_kernelIN3c108BFloat16ELi8ELi4EEEvPT_PKS3_lllllS6_fii:
        /* <DEDUP_REMOVED lines=14> */
[----:B------:R-:W-:Y:S05]  /*00e0*/  CALL.REL.NOINC `($__internal_3_$__cuda_sm20_div_s64) ;  /* 0x00001a6000007944 */ /* 0x000fea0003c00000 */
[----:B------:R-:W-:Y:S01]  /*00f0*/  IMAD.MOV R3, RZ, RZ, -R7 ;  /* 0x000000ffff037224 */ /* 0x000fe200078e0a07 */
[----:B------:R-:W-:-:S03]  /*0100*/  MOV R5, R7 ;  /* 0x0000000700057202 */ /* 0x000fc60000000f00 */
[----:B------:R-:W-:Y:S01]  /*0110*/  IMAD R4, R4, R3, UR4 ;  /* 0x0000000404047e24 */ /* 0x000fe2000f8e0203 */
[----:B------:R-:W-:Y:S05]  /*0120*/  BRA `(.L_x_114) ;  /* 0x0000014000007947 */ /* 0x000fea0003800000 */
.L_x_113:
        /* <DEDUP_REMOVED lines=9> */
[----:B------:R-:W-:-:S04]  /*01c0*/  IMAD.HI.U32 R5, R3, UR4, RZ ;  /* 0x0000000403057c27 */ /* 0x000fc8000f8e00ff */
[----:B------:R-:W-:-:S04]  /*01d0*/  IMAD.MOV R3, RZ, RZ, -R5 ;  /* 0x000000ffff037224 */ /* 0x000fc800078e0a05 */
[----:B------:R-:W-:-:S05]  /*01e0*/  IMAD R3, R4, R3, UR4 ;  /* 0x0000000404037e24 */ /* 0x000fca000f8e0203 */
[----:B------:R-:W-:-:S13]  /*01f0*/  ISETP.GE.U32.AND P0, PT, R3, R4, PT ;  /* 0x000000040300720c */ /* 0x000fda0003f06070 */
[-C--:B------:R-:W-:Y:S02]  /*0200*/  @P0 IADD3 R3, R3, -R4.reuse, RZ ;  /* 0x8000000403030210 */ /* 0x080fe40007ffe0ff */
[----:B------:R-:W-:Y:S02]  /*0210*/  @P0 IADD3 R5, R5, 0x1, RZ ;  /* 0x0000000105050810 */ /* 0x000fe40007ffe0ff */
[----:B------:R-:W-:-:S13]  /*0220*/  ISETP.GE.U32.AND P1, PT, R3, R4, PT ;  /* 0x000000040300720c */ /* 0x000fda0003f26070 */
[----:B------:R-:W-:Y:S02]  /*0230*/  @P1 IADD3 R5, R5, 0x1, RZ ;  /* 0x0000000105051810 */ /* 0x000fe40007ffe0ff */
[----:B------:R-:W-:-:S05]  /*0240*/  @!P2 LOP3.LUT R5, RZ, R4, RZ, 0x33, !PT ;  /* 0x00000004ff05a212 */ /* 0x000fca00078e33ff */
[----:B------:R-:W-:-:S04]  /*0250*/  IMAD.MOV R3, RZ, RZ, -R5 ;  /* 0x000000ffff037224 */ /* 0x000fc800078e0a05 */
[----:B------:R-:W-:-:S05]  /*0260*/  IMAD R4, R4, R3, UR4 ;  /* 0x0000000404047e24 */ /* 0x000fca000f8e0203 */
.L_x_114:
        /* <DEDUP_REMOVED lines=8> */
[----:B------:R-:W-:Y:S05]  /*02f0*/  CALL.REL.NOINC `($__internal_3_$__cuda_sm20_div_s64) ;  /* 0x0000185000007944 */ /* 0x000fea0003c00000 */
[----:B------:R-:W-:-:S04]  /*0300*/  IMAD.MOV R9, RZ, RZ, -R7 ;  /* 0x000000ffff097224 */ /* 0x000fc800078e0a07 */
[----:B------:R-:W-:Y:S01]  /*0310*/  IMAD R9, R9, c[0x0][0x188], R4 ;  /* 0x0000620009097a24 */ /* 0x000fe200078e0204 */
[----:B------:R-:W-:Y:S05]  /*0320*/  BRA `(.L_x_116) ;  /* 0x0000014000007947 */ /* 0x000fea0003800000 */
.L_x_115:
        /* <DEDUP_REMOVED lines=20> */
.L_x_116:
        /* <DEDUP_REMOVED lines=13> */
[----:B------:R-:W-:Y:S02]  /*0540*/  IMAD R0, R0, c[0x0][0x170], RZ ;  /* 0x00005c0000007a24 */ /* 0x000fe400078e02ff */
[----:B------:R-:W-:Y:S02]  /*0550*/  IMAD.IADD R3, R3, 0x1, R5 ;  /* 0x0000000103037824 */ /* 0x000fe400078e0205 */
[C---:B------:R-:W-:Y:S01]  /*0560*/  IMAD R5, R9.reuse, c[0x0][0x174], R0 ;  /* 0x00005d0009057a24 */ /* 0x040fe200078e0200 */
[----:B------:R-:W-:Y:S01]  /*0570*/  MOV R0, c[0x0][0x1a8] ;  /* 0x00006a0000007a02 */ /* 0x000fe20000000f00 */
[----:B------:R-:W-:-:S03]  /*0580*/  IMAD.WIDE.U32 R2, R9, c[0x0][0x170], R2 ;  /* 0x00005c0009027a25 */ /* 0x000fc600078e0002 */
[----:B------:R-:W-:Y:S01]  /*0590*/  LOP3.LUT R4, R0, 0x7, RZ, 0xc0, !PT ;  /* 0x0000000700047812 */ /* 0x000fe200078ec0ff */
[----:B------:R-:W-:Y:S01]  /*05a0*/  IMAD.IADD R3, R3, 0x1, R5 ;  /* 0x0000000103037824 */ /* 0x000fe200078e0205 */
[----:B------:R-:W-:Y:S02]  /*05b0*/  LEA R22, P1, R2, c[0x0][0x168], 0x1 ;  /* 0x00005a0002167a11 */ /* 0x000fe400078208ff */
[----:B------:R-:W-:Y:S02]  /*05c0*/  ISETP.NE.AND P2, PT, R4, RZ, PT ;  /* 0x000000ff0400720c */ /* 0x000fe40003f45270 */
[----:B------:R-:W-:Y:S02]  /*05d0*/  LOP3.LUT P0, RZ, R22, 0xf, RZ, 0xc0, !PT ;  /* 0x0000000f16ff7812 */ /* 0x000fe4000780c0ff */
[----:B------:R-:W-:-:S04]  /*05e0*/  SHF.L.U64.HI R2, R2, 0x1, R3 ;  /* 0x0000000102027819 */ /* 0x000fc80000010203 */
[----:B------:R-:W-:-:S07]  /*05f0*/  IADD3.X R23, R2, c[0x0][0x16c], RZ, P1, !PT ;  /* 0x00005b0002177a10 */ /* 0x000fce0000ffe4ff */
[----:B------:R-:W-:Y:S05]  /*0600*/  @!P0 BRA !P2, `(.L_x_118) ;  /* 0x0000045000008947 */ /* 0x000fea0005000000 */
[----:B0-----:R-:W-:Y:S01]  /*0610*/  IMAD.MOV R2, RZ, RZ, -R22 ;  /* 0x000000ffff027224 */ /* 0x001fe200078e0a16 */
[----:B------:R-:W-:Y:S01]  /*0620*/  BSSY B1, `(.L_x_119) ;  /* 0x0000017000017945 */ /* 0x000fe20003800000 */
[----:B------:R-:W-:-:S03]  /*0630*/  HFMA2.MMA R8, -RZ, RZ, 0, 0 ;  /* 0x00000000ff087435 */ /* 0x000fc600000001ff */
        /* <DEDUP_REMOVED lines=12> */
[----:B------:R-:W-:Y:S02]  /*0700*/  IMAD.MOV.U32 R8, RZ, RZ, RZ ;  /* 0x000000ffff087224 */ /* 0x000fe400078e00ff */
[----:B------:R-:W-:-:S04]  /*0710*/  IMAD.MOV.U32 R7, RZ, RZ, R20 ;  /* 0x000000ffff077224 */ /* 0x000fc800078e0014 */
.L_x_121:
[----:B------:R-:W-:-:S06]  /*0720*/  IMAD.WIDE R2, R7, 0x2, R22 ;  /* 0x0000000207027825 */ /* 0x000fcc00078e0216 */
[----:B------:R-:W2:Y:S01]  /*0730*/  LDG.E.U16 R2, [R2.64] ;  /* 0x0000000402027981 */ /* 0x000ea2000c1e1500 */
[----:B------:R-:W-:-:S04]  /*0740*/  IADD3 R7, R7, c[0x0][0x0], RZ ;  /* 0x0000000007077a10 */ /* 0x000fc80007ffe0ff */
[----:B------:R-:W-:Y:S02]  /*0750*/  ISETP.GE.AND P0, PT, R7, R11, PT ;  /* 0x0000000b0700720c */ /* 0x000fe40003f06270 */
[----:B--2---:R-:W-:-:S05]  /*0760*/  PRMT R3, RZ, 0x5410, R2 ;  /* 0x00005410ff037816 */ /* 0x004fca0000000002 */
[----:B------:R-:W-:-:S06]  /*0770*/  FFMA.FTZ R8, R3, R3, R8 ;  /* 0x0000000303087223 */ /* 0x000fcc0000010008 */
[----:B------:R-:W-:Y:S05]  /*0780*/  @!P0 BRA `(.L_x_121) ;  /* 0xffffff9000008947 */ /* 0x000fea000383ffff */
.L_x_120:
[----:B------:R-:W-:Y:S05]  /*0790*/  BSYNC B1 ;  /* 0x0000000000017941 */ /* 0x000fea0003800000 */
.L_x_119:
[----:B------:R-:W-:Y:S01]  /*07a0*/  BSSY B1, `(.L_x_122) ;  /* 0x0000020000017945 */ /* 0x000fe20003800000 */
[----:B------:R-:W-:Y:S01]  /*07b0*/  IMAD.WIDE R2, R11, 0x2, R22 ;  /* 0x000000020b027825 */ /* 0x000fe200078e0216 */
[----:B------:R-:W-:Y:S05]  /*07c0*/  @P1 BRA `(.L_x_123) ;  /* 0x000001d000001947 */ /* 0x000fea0003800000 */
[----:B------:R-:W-:-:S04]  /*07d0*/  IMAD.MOV.U32 R12, RZ, RZ, R20 ;  /* 0x000000ffff0c7224 */ /* 0x000fc800078e0014 */
.L_x_124:
[----:B------:R-:W-:-:S05]  /*07e0*/  IMAD.WIDE R6, R12, 0x10, R2 ;  /* 0x000000100c067825 */ /* 0x000fca00078e0202 */
[----:B------:R-:W2:Y:S04]  /*07f0*/  LDG.E.U16 R14, [R6.64] ;  /* 0x00000004060e7981 */ /* 0x000ea8000c1e1500 */
[----:B------:R2:W3:Y:S04]  /*0800*/  LDG.E.U16 R15, [R6.64+0x2] ;  /* 0x00000204060f7981 */ /* 0x0004e8000c1e1500 */
[----:B------:R2:W4:Y:S04]  /*0810*/  LDG.E.U16 R16, [R6.64+0x4] ;  /* 0x0000040406107981 */ /* 0x000528000c1e1500 */
[----:B------:R2:W5:Y:S04]  /*0820*/  LDG.E.U16 R17, [R6.64+0x6] ;  /* 0x0000060406117981 */ /* 0x000568000c1e1500 */
[----:B------:R2:W5:Y:S04]  /*0830*/  LDG.E.U16 R18, [R6.64+0x8] ;  /* 0x0000080406127981 */ /* 0x000568000c1e1500 */
[----:B------:R2:W5:Y:S04]  /*0840*/  LDG.E.U16 R10, [R6.64+0xa] ;  /* 0x00000a04060a7981 */ /* 0x000568000c1e1500 */
[----:B------:R2:W5:Y:S04]  /*0850*/  LDG.E.U16 R11, [R6.64+0xc] ;  /* 0x00000c04060b7981 */ /* 0x000568000c1e1500 */
        /* <DEDUP_REMOVED lines=9> */
[----:B------:R-:W-:Y:S01]  /*08f0*/  FFMA.FTZ R8, R7, R7, R8 ;  /* 0x0000000707087223 */ /* 0x000fe20000010008 */
[----:B------:R-:W-:-:S03]  /*0900*/  PRMT R7, RZ, 0x5410, R18 ;  /* 0x00005410ff077816 */ /* 0x000fc60000000012 */
[----:B------:R-:W-:-:S04]  /*0910*/  FFMA.FTZ R8, R17, R17, R8 ;  /* 0x0000001111087223 */ /* 0x000fc80000010008 */
[----:B------:R-:W-:Y:S01]  /*0920*/  FFMA.FTZ R8, R7, R7, R8 ;  /* 0x0000000707087223 */ /* 0x000fe20000010008 */
[----:B------:R-:W-:Y:S02]  /*0930*/  PRMT R7, RZ, 0x5410, R10 ;  /* 0x00005410ff077816 */ /* 0x000fe4000000000a */
[----:B------:R-:W-:-:S03]  /*0940*/  PRMT R11, RZ, 0x5410, R11 ;  /* 0x00005410ff0b7816 */ /* 0x000fc6000000000b */
[----:B------:R-:W-:Y:S01]  /*0950*/  FFMA.FTZ R8, R7, R7, R8 ;  /* 0x0000000707087223 */ /* 0x000fe20000010008 */
[----:B------:R-:W-:-:S03]  /*0960*/  PRMT R13, RZ, 0x5410, R13 ;  /* 0x00005410ff0d7816 */ /* 0x000fc6000000000d */
[----:B------:R-:W-:-:S04]  /*0970*/  FFMA.FTZ R8, R11, R11, R8 ;  /* 0x0000000b0b087223 */ /* 0x000fc80000010008 */
[----:B------:R-:W-:Y:S01]  /*0980*/  FFMA.FTZ R8, R13, R13, R8 ;  /* 0x0000000d0d087223 */ /* 0x000fe20000010008 */
[----:B------:R-:W-:Y:S05]  /*0990*/  @!P0 BRA `(.L_x_124) ;  /* 0xfffffe4000008947 */ /* 0x000fea000383ffff */
.L_x_123:
[----:B------:R-:W-:Y:S05]  /*09a0*/  BSYNC B1 ;  /* 0x0000000000017941 */ /* 0x000fea0003800000 */
.L_x_122:
[----:B------:R-:W-:Y:S01]  /*09b0*/  BSSY B1, `(.L_x_125) ;  /* 0x0000009000017945 */ /* 0x000fe20003800000 */
[----:B------:R-:W-:Y:S05]  /*09c0*/  @P2 BRA `(.L_x_126) ;  /* 0x0000007000002947 */ /* 0x000fea0003800000 */
.L_x_127:
[----:B------:R-:W-:-:S06]  /*09d0*/  IMAD.WIDE R6, R9, 0x2, R2 ;  /* 0x0000000209067825 */ /* 0x000fcc00078e0202 */
[----:B------:R-:W2:Y:S01]  /*09e0*/  LDG.E.U16 R6, [R6.64] ;  /* 0x0000000406067981 */ /* 0x000ea2000c1e1500 */
[----:B------:R-:W-:-:S04]  /*09f0*/  IADD3 R9, R9, c[0x0][0x0], RZ ;  /* 0x0000000009097a10 */ /* 0x000fc80007ffe0ff */
[----:B------:R-:W-:Y:S02]  /*0a00*/  ISETP.GE.AND P0, PT, R9, R4, PT ;  /* 0x000000040900720c */ /* 0x000fe40003f06270 */
[----:B--2---:R-:W-:-:S05]  /*0a10*/  PRMT R5, RZ, 0x5410, R6 ;  /* 0x00005410ff057816 */ /* 0x004fca0000000006 */
[----:B------:R-:W-:-:S06]  /*0a20*/  FFMA.FTZ R8, R5, R5, R8 ;  /* 0x0000000505087223 */ /* 0x000fcc0000010008 */
[----:B------:R-:W-:Y:S05]  /*0a30*/  @!P0 BRA `(.L_x_127) ;  /* 0xffffff9000008947 */ /* 0x000fea000383ffff */
.L_x_126:
[----:B------:R-:W-:Y:S05]  /*0a40*/  BSYNC B1 ;  /* 0x0000000000017941 */ /* 0x000fea0003800000 */
.L_x_125:
[----:B------:R-:W-:Y:S05]  /*0a50*/  BRA `(.L_x_128) ;  /* 0x000001d000007947 */ /* 0x000fea0003800000 */
.L_x_118:
[----:B0-----:R-:W-:Y:S02]  /*0a60*/  SHF.R.S32.HI R2, RZ, 0x1f, R0 ;  /* 0x0000001fff027819 */ /* 0x001fe40000011400 */
[----:B------:R-:W-:Y:S02]  /*0a70*/  MOV R8, RZ ;  /* 0x000000ff00087202 */ /* 0x000fe40000000f00 */
[----:B------:R-:W-:-:S04]  /*0a80*/  LEA.HI R2, R2, c[0x0][0x1a8], RZ, 0x3 ;  /* 0x00006a0002027a11 */ /* 0x000fc800078f18ff */
[----:B------:R-:W-:-:S04]  /*0a90*/  SHF.R.S32.HI R3, RZ, 0x3, R2 ;  /* 0x00000003ff037819 */ /* 0x000fc80000011402 */
[----:B------:R-:W-:-:S13]  /*0aa0*/  ISETP.GE.AND P0, PT, R20, R3, PT ;  /* 0x000000031400720c */ /* 0x000fda0003f06270 */
[----:B------:R-:W-:Y:S05]  /*0ab0*/  @P0 BRA `(.L_x_128) ;  /* 0x0000017000000947 */ /* 0x000fea0003800000 */
[----:B------:R-:W-:Y:S02]  /*0ac0*/  IMAD.MOV.U32 R8, RZ, RZ, RZ ;  /* 0x000000ffff087224 */ /* 0x000fe400078e00ff */
[----:B------:R-:W-:-:S04]  /*0ad0*/  IMAD.MOV.U32 R2, RZ, RZ, R20 ;  /* 0x000000ffff027224 */ /* 0x000fc800078e0014 */
.L_x_129:
[----:B------:R-:W-:-:S06]  /*0ae0*/  IMAD.WIDE R4, R2, 0x10, R22 ;  /* 0x0000001002047825 */ /* 0x000fcc00078e0216 */
[----:B------:R-:W2:Y:S01]  /*0af0*/  LDG.E.128 R4, [R4.64] ;  /* 0x0000000404047981 */ /* 0x000ea2000c1e1d00 */
[----:B------:R-:W-:-:S04]  /*0b00*/  IADD3 R2, R2, c[0x0][0x0], RZ ;  /* 0x0000000002027a10 */ /* 0x000fc80007ffe0ff */
[----:B------:R-:W-:Y:S02]  /*0b10*/  ISETP.GE.AND P0, PT, R2, R3, PT ;  /* 0x000000030200720c */ /* 0x000fe40003f06270 */
[----:B--2---:R-:W-:-:S05]  /*0b20*/  PRMT R9, RZ, 0x5410, R4 ;  /* 0x00005410ff097816 */ /* 0x004fca0000000004 */
[----:B------:R-:W-:Y:S01]  /*0b30*/  FFMA.FTZ R8, R9, R9, R8 ;  /* 0x0000000909087223 */ /* 0x000fe20000010008 */
[----:B------:R-:W-:-:S05]  /*0b40*/  PRMT R9, RZ, 0x7610, R4 ;  /* 0x00007610ff097816 */ /* 0x000fca0000000004 */
[----:B------:R-:W-:Y:S01]  /*0b50*/  FFMA.FTZ R8, R9, R9, R8 ;  /* 0x0000000909087223 */ /* 0x000fe20000010008 */
[--C-:B------:R-:W-:Y:S02]  /*0b60*/  PRMT R9, RZ, 0x5410, R5.reuse ;  /* 0x00005410ff097816 */ /* 0x100fe40000000005 */
[----:B------:R-:W-:-:S03]  /*0b70*/  PRMT R5, RZ, 0x7610, R5 ;  /* 0x00007610ff057816 */ /* 0x000fc60000000005 */
[----:B------:R-:W-:-:S04]  /*0b80*/  FFMA.FTZ R8, R9, R9, R8 ;  /* 0x0000000909087223 */ /* 0x000fc80000010008 */
[----:B------:R-:W-:Y:S01]  /*0b90*/  FFMA.FTZ R8, R5, R5, R8 ;  /* 0x0000000505087223 */ /* 0x000fe20000010008 */
[----:B------:R-:W-:-:S05]  /*0ba0*/  PRMT R5, RZ, 0x5410, R6 ;  /* 0x00005410ff057816 */ /* 0x000fca0000000006 */
[----:B------:R-:W-:Y:S01]  /*0bb0*/  FFMA.FTZ R8, R5, R5, R8 ;  /* 0x0000000505087223 */ /* 0x000fe20000010008 */
[----:B------:R-:W-:-:S05]  /*0bc0*/  PRMT R5, RZ, 0x7610, R6 ;  /* 0x00007610ff057816 */ /* 0x000fca0000000006 */
[----:B------:R-:W-:Y:S01]  /*0bd0*/  FFMA.FTZ R8, R5, R5, R8 ;  /* 0x0000000505087223 */ /* 0x000fe20000010008 */
[--C-:B------:R-:W-:Y:S02]  /*0be0*/  PRMT R5, RZ, 0x5410, R7.reuse ;  /* 0x00005410ff057816 */ /* 0x100fe40000000007 */
[----:B------:R-:W-:-:S03]  /*0bf0*/  PRMT R7, RZ, 0x7610, R7 ;  /* 0x00007610ff077816 */ /* 0x000fc60000000007 */
[----:B------:R-:W-:-:S04]  /*0c00*/  FFMA.FTZ R8, R5, R5, R8 ;  /* 0x0000000505087223 */ /* 0x000fc80000010008 */
[----:B------:R-:W-:Y:S01]  /*0c10*/  FFMA.FTZ R8, R7, R7, R8 ;  /* 0x0000000707087223 */ /* 0x000fe20000010008 */
[----:B------:R-:W-:Y:S05]  /*0c20*/  @!P0 BRA `(.L_x_129) ;  /* 0xfffffeb000008947 */ /* 0x000fea000383ffff */
.L_x_128:
[----:B------:R-:W-:Y:S05]  /*0c30*/  BSYNC B0 ;  /* 0x0000000000007941 */ /* 0x000fea0003800000 */
.L_x_117:
[----:B------:R-:W-:Y:S01]  /*0c40*/  IMAD.MOV.U32 R2, RZ, RZ, c[0x0][0x0] ;  /* 0x00000000ff027624 */ /* 0x000fe200078e00ff */
[----:B------:R-:W-:Y:S04]  /*0c50*/  BSSY B0, `(.L_x_130) ;  /* 0x00000a0000007945 */ /* 0x000fe80003800000 */
        /* <DEDUP_REMOVED lines=100> */
.L_x_131:
        /* <DEDUP_REMOVED lines=59> */
.L_x_132:
[----:B0-----:R-:W-:Y:S05]  /*1650*/  BSYNC B0 ;  /* 0x0000000000007941 */ /* 0x001fea0003800000 */
.L_x_130:
        /* <DEDUP_REMOVED lines=16> */
.L_x_133:
[----:B0-----:R-:W-:-:S04]  /*1760*/  IMAD.WIDE R4, R20, 0x10, R22 ;  /* 0x0000001014047825 */ /* 0x001fc800078e0216 */
[----:B------:R-:W-:Y:S02]  /*1770*/  IMAD.MOV.U32 R9, RZ, RZ, 0x10 ;  /* 0x00000010ff097424 */ /* 0x000fe400078e00ff */
[----:B------:R-:W2:Y:S02]  /*1780*/  LDG.E.128 R4, [R4.64] ;  /* 0x0000000404047981 */ /* 0x000ea4000c1e1d00 */
[----:B------:R-:W-:-:S06]  /*1790*/  IMAD.WIDE R8, R20, R9, c[0x0][0x198] ;  /* 0x0000660014087625 */ /* 0x000fcc00078e0209 */
[----:B------:R-:W3:Y:S01]  /*17a0*/  LDG.E.128.CONSTANT R8, [R8.64] ;  /* 0x0000000408087981 */ /* 0x000ee2000c1e9d00 */
[--C-:B--2---:R-:W-:Y:S02]  /*17b0*/  PRMT R15, RZ, 0x5410, R4.reuse ;  /* 0x00005410ff0f7816 */ /* 0x104fe40000000004 */
[--C-:B------:R-:W-:Y:S02]  /*17c0*/  PRMT R19, RZ, 0x5410, R5.reuse ;  /* 0x00005410ff137816 */ /* 0x100fe40000000005 */
[----:B------:R-:W-:Y:S01]  /*17d0*/  PRMT R21, RZ, 0x7610, R5 ;  /* 0x00007610ff157816 */ /* 0x000fe20000000005 */
[C---:B0-----:R-:W-:Y:S01]  /*17e0*/  FMUL.FTZ R16, R0.reuse, R15 ;  /* 0x0000000f00107220 */ /* 0x041fe20000410000 */
[----:B------:R-:W-:Y:S01]  /*17f0*/  PRMT R25, RZ, 0x7610, R4 ;  /* 0x00007610ff197816 */ /* 0x000fe20000000004 */
[C---:B------:R-:W-:Y:S01]  /*1800*/  FMUL.FTZ R18, R0.reuse, R19 ;  /* 0x0000001300127220 */ /* 0x040fe20000410000 */
[----:B------:R-:W-:Y:S01]  /*1810*/  PRMT R5, RZ, 0x5410, R6 ;  /* 0x00005410ff057816 */ /* 0x000fe20000000006 */
[C---:B------:R-:W-:Y:S01]  /*1820*/  FMUL.FTZ R21, R0.reuse, R21 ;  /* 0x0000001500157220 */ /* 0x040fe20000410000 */
[----:B------:R-:W-:Y:S01]  /*1830*/  F2FP.BF16.PACK_AB R16, RZ, R16 ;  /* 0x00000010ff10723e */ /* 0x000fe200000010ff */
[----:B------:R-:W-:Y:S01]  /*1840*/  FMUL.FTZ R25, R0, R25 ;  /* 0x0000001900197220 */ /* 0x000fe20000410000 */
[----:B------:R-:W-:-:S02]  /*1850*/  F2FP.BF16.PACK_AB R18, RZ, R18 ;  /* 0x00000012ff12723e */ /* 0x000fc400000010ff */
[----:B------:R-:W-:Y:S01]  /*1860*/  PRMT R19, RZ, 0x5410, R16 ;  /* 0x00005410ff137816 */ /* 0x000fe20000000010 */
[C---:B------:R-:W-:Y:S01]  /*1870*/  FMUL.FTZ R16, R0.reuse, R5 ;  /* 0x0000000500107220 */ /* 0x040fe20000410000 */
[----:B------:R-:W-:Y:S02]  /*1880*/  PRMT R15, RZ, 0x5410, R7 ;  /* 0x00005410ff0f7816 */ /* 0x000fe40000000007 */
[----:B---3--:R-:W-:Y:S02]  /*1890*/  PRMT R4, RZ, 0x5410, R9 ;  /* 0x00005410ff047816 */ /* 0x008fe40000000009 */
[----:B------:R-:W-:Y:S01]  /*18a0*/  PRMT R5, RZ, 0x5410, R18 ;  /* 0x00005410ff057816 */ /* 0x000fe20000000012 */
[C---:B------:R-:W-:Y:S01]  /*18b0*/  FMUL.FTZ R15, R0.reuse, R15 ;  /* 0x0000000f000f7220 */ /* 0x040fe20000410000 */
[----:B------:R-:W-:Y:S02]  /*18c0*/  PRMT R17, RZ, 0x7610, R6 ;  /* 0x00007610ff117816 */ /* 0x000fe40000000006 */
[----:B------:R-:W-:Y:S01]  /*18d0*/  PRMT R7, RZ, 0x7610, R7 ;  /* 0x00007610ff077816 */ /* 0x000fe20000000007 */
[----:B------:R-:W-:Y:S01]  /*18e0*/  FMUL.FTZ R5, R5, R4 ;  /* 0x0000000405057220 */ /* 0x000fe20000410000 */
[--C-:B------:R-:W-:Y:S01]  /*18f0*/  PRMT R14, RZ, 0x5410, R8.reuse ;  /* 0x00005410ff0e7816 */ /* 0x100fe20000000008 */
[C---:B------:R-:W-:Y:S01]  /*1900*/  FMUL.FTZ R17, R0.reuse, R17 ;  /* 0x0000001100117220 */ /* 0x040fe20000410000 */
[----:B------:R-:W-:Y:S01]  /*1910*/  F2FP.BF16.PACK_AB R25, RZ, R25 ;  /* 0x00000019ff19723e */ /* 0x000fe200000010ff */
[----:B------:R-:W-:Y:S01]  /*1920*/  FMUL.FTZ R4, R0, R7 ;  /* 0x0000000700047220 */ /* 0x000fe20000410000 */
[----:B------:R-:W-:Y:S01]  /*1930*/  PRMT R8, RZ, 0x7610, R8 ;  /* 0x00007610ff087816 */ /* 0x000fe20000000008 */
[----:B------:R-:W-:Y:S01]  /*1940*/  FMUL.FTZ R14, R19, R14 ;  /* 0x0000000e130e7220 */ /* 0x000fe20000410000 */
[----:B------:R-:W-:-:S02]  /*1950*/  PRMT R19, RZ, 0x5410, R25 ;  /* 0x00005410ff137816 */ /* 0x000fc40000000019 */
[----:B------:R-:W-:Y:S02]  /*1960*/  F2FP.BF16.PACK_AB R16, RZ, R16 ;  /* 0x00000010ff10723e */ /* 0x000fe400000010ff */
[----:B------:R-:W-:Y:S01]  /*1970*/  F2FP.BF16.PACK_AB R21, RZ, R21 ;  /* 0x00000015ff15723e */ /* 0x000fe200000010ff */
[----:B------:R-:W-:Y:S01]  /*1980*/  FMUL.FTZ R19, R19, R8 ;  /* 0x0000000813137220 */ /* 0x000fe20000410000 */
[----:B------:R-:W-:Y:S02]  /*1990*/  F2FP.BF16.PACK_AB R15, RZ, R15 ;  /* 0x0000000fff0f723e */ /* 0x000fe400000010ff */
[----:B------:R-:W-:Y:S02]  /*19a0*/  F2FP.BF16.PACK_AB R17, RZ, R17 ;  /* 0x00000011ff11723e */ /* 0x000fe400000010ff */
[----:B------:R-:W-:Y:S02]  /*19b0*/  F2FP.BF16.PACK_AB R4, RZ, R4 ;  /* 0x00000004ff04723e */ /* 0x000fe400000010ff */
[----:B------:R-:W-:-:S02]  /*19c0*/  PRMT R6, RZ, 0x5410, R10 ;  /* 0x00005410ff067816 */ /* 0x000fc4000000000a */
[----:B------:R-:W-:Y:S02]  /*19d0*/  PRMT R12, RZ, 0x7610, R10 ;  /* 0x00007610ff0c7816 */ /* 0x000fe4000000000a */
[----:B------:R-:W-:Y:S02]  /*19e0*/  PRMT R7, RZ, 0x5410, R16 ;  /* 0x00005410ff077816 */ /* 0x000fe40000000010 */
[----:B------:R-:W-:Y:S02]  /*19f0*/  PRMT R9, RZ, 0x7610, R9 ;  /* 0x00007610ff097816 */ /* 0x000fe40000000009 */
[----:B------:R-:W-:Y:S01]  /*1a00*/  PRMT R10, RZ, 0x5410, R11 ;  /* 0x00005410ff0a7816 */ /* 0x000fe2000000000b */
[----:B------:R-:W-:Y:S01]  /*1a10*/  FMUL.FTZ R6, R7, R6 ;  /* 0x0000000607067220 */ /* 0x000fe20000410000 */
[----:B------:R-:W-:Y:S02]  /*1a20*/  PRMT R8, RZ, 0x5410, R21 ;  /* 0x00005410ff087816 */ /* 0x000fe40000000015 */
[----:B------:R-:W-:-:S02]  /*1a30*/  PRMT R15, RZ, 0x5410, R15 ;  /* 0x00005410ff0f7816 */ /* 0x000fc4000000000f */
[----:B------:R-:W-:Y:S01]  /*1a40*/  PRMT R11, RZ, 0x7610, R11 ;  /* 0x00007610ff0b7816 */ /* 0x000fe2000000000b */
[----:B------:R-:W-:Y:S01]  /*1a50*/  FMUL.FTZ R8, R8, R9 ;  /* 0x0000000908087220 */ /* 0x000fe20000410000 */
[----:B------:R-:W-:Y:S01]  /*1a60*/  PRMT R17, RZ, 0x5410, R17 ;  /* 0x00005410ff117816 */ /* 0x000fe20000000011 */
[----:B------:R-:W-:Y:S01]  /*1a70*/  FMUL.FTZ R7, R15, R10 ;  /* 0x0000000a0f077220 */ /* 0x000fe20000410000 */
[----:B------:R-:W-:Y:S02]  /*1a80*/  PRMT R4, RZ, 0x5410, R4 ;  /* 0x00005410ff047816 */ /* 0x000fe40000000004 */
[----:B------:R-:W-:Y:S01]  /*1a90*/  F2FP.BF16.PACK_AB R5, R8, R5 ;  /* 0x000000050805723e */ /* 0x000fe200000010ff */
[----:B------:R-:W-:Y:S02]  /*1aa0*/  FMUL.FTZ R17, R17, R12 ;  /* 0x0000000c11117220 */ /* 0x000fe40000410000 */
[----:B------:R-:W-:Y:S01]  /*1ab0*/  FMUL.FTZ R10, R4, R11 ;  /* 0x0000000b040a7220 */ /* 0x000fe20000410000 */
[----:B------:R-:W-:Y:S01]  /*1ac0*/  F2FP.BF16.PACK_AB R4, R19, R14 ;  /* 0x0000000e1304723e */ /* 0x000fe200000010ff */
[----:B------:R-:W-:Y:S01]  /*1ad0*/  IMAD.WIDE R8, R20, 0x10, R2 ;  /* 0x0000001014087825 */ /* 0x000fe200078e0202 */
[----:B------:R-:W-:-:S02]  /*1ae0*/  F2FP.BF16.PACK_AB R6, R17, R6 ;  /* 0x000000061106723e */ /* 0x000fc400000010ff */
[----:B------:R-:W-:Y:S02]  /*1af0*/  F2FP.BF16.PACK_AB R7, R10, R7 ;  /* 0x000000070a07723e */ /* 0x000fe400000010ff */
[----:B------:R-:W-:-:S03]  /*1b00*/  IADD3 R20, R20, c[0x0][0x0], RZ ;  /* 0x0000000014147a10 */ /* 0x000fc60007ffe0ff */
[----:B------:R0:W-:Y:S01]  /*1b10*/  STG.E.128 [R8.64], R4 ;  /* 0x0000000408007986 */ /* 0x0001e2000c101d04 */
[----:B------:R-:W-:-:S13]  /*1b20*/  ISETP.GE.AND P0, PT, R20, R13, PT ;  /* 0x0000000d1400720c */ /* 0x000fda0003f06270 */
[----:B------:R-:W-:Y:S05]  /*1b30*/  @!P0 BRA `(.L_x_133) ;  /* 0xfffffc2000008947 */ /* 0x000fea000383ffff */
[----:B------:R-:W-:Y:S05]  /*1b40*/  EXIT ;  /* 0x000000000000794d */ /* 0x000fea0003800000 */
        .weak           $__internal_3_$__cuda_sm20_div_s64
        .type           $__internal_3_$__cuda_sm20_div_s64,@function
        .size           $__internal_3_$__cuda_sm20_div_s64,(.L_x_1119 - $__internal_3_$__cuda_sm20_div_s64)
$__internal_3_$__cuda_sm20_div_s64:
[-C--:B------:R-:W-:Y:S02]  /*1b50*/  IADD3 R2, P1, RZ, -R7.reuse, RZ ;  /* 0x80000007ff027210 */ /* 0x080fe40007f3e0ff */
[----:B------:R-:W-:Y:S02]  /*1b60*/  ISETP.GE.AND P0, PT, R6, RZ, PT ;  /* 0x000000ff0600720c */ /* 0x000fe40003f06270 */
        /* <DEDUP_REMOVED lines=46> */
[----:B------:R-:W-:-:S03]  /*1e50*/  IADD3 R17, P1, R17, R10, RZ ;  /* 0x0000000a11117210 */ /* 0x000fc60007f3e0ff */
[----:B------:R-:W-:Y:S02]  /*1e60*/  IMAD.X R8, RZ, RZ, R8, P0 ;  /* 0x000000ffff087224 */ /* 0x000fe400000e0608 */
        /* <DEDUP_REMOVED lines=17> */
[----:B------:R-:W-:Y:S01]  /*1f80*/  IMAD.MOV.U32 R3, RZ, RZ, 0x0 ;  /* 0x00000000ff037424 */ /* 0x000fe200078e00ff */
[----:B------:R-:W-:Y:S02]  /*1f90*/  ISETP.GE.AND P1, PT, R9, RZ, PT ;  /* 0x000000ff0900720c */ /* 0x000fe40003f26270 */
[----:B------:R-:W-:-:S02]  /*1fa0*/  SEL R2, R2, R17, P0 ;  /* 0x0000001102027207 */ /* 0x000fc40000000000 */
[----:B------:R-:W-:-:S03]  /*1fb0*/  ISETP.NE.U32.AND P0, PT, R7, RZ, PT ;  /* 0x000000ff0700720c */ /* 0x000fc60003f05070 */
[----:B------:R-:W-:Y:S01]  /*1fc0*/  IMAD.MOV R7, RZ, RZ, -R2 ;  /* 0x000000ffff077224 */ /* 0x000fe200078e0a02 */
[----:B------:R-:W-:-:S04]  /*1fd0*/  ISETP.NE.AND.EX P0, PT, R6, RZ, PT, P0 ;  /* 0x000000ff0600720c */ /* 0x000fc80003f05300 */
[----:B------:R-:W-:Y:S02]  /*1fe0*/  SEL R7, R7, R2, !P1 ;  /* 0x0000000207077207 */ /* 0x000fe40004800000 */
[----:B------:R-:W-:Y:S02]  /*1ff0*/  MOV R2, R0 ;  /* 0x0000000000027202 */ /* 0x000fe40000000f00 */
[----:B------:R-:W-:Y:S02]  /*2000*/  SEL R7, R7, 0xffffffff, P0 ;  /* 0xffffffff07077807 */ /* 0x000fe40000000000 */
[----:B------:R-:W-:Y:S05]  /*2010*/  RET.REL.NODEC R2 `(_ZN4vllm15rms_norm_kernelIN3c108BFloat16ELi8ELi4EEEvPT_PKS3_lllllS6_fii) ;  /* 0xffffdfe002007950 */ /* 0x000fea0003c3ffff */
.L_x_134:
        /* <DEDUP_REMOVED lines=14> */
.L_x_1119:


//--------------------- .text._ZN4vllm15rms_norm_kernelIN3c108BFloat16ELi16ELi4EEEvPT_PKS3_lllllS6_fii --------------------------
	.section	.text._ZN4vllm15rms_norm_kernelIN3c108BFloat16ELi16ELi4EEEvPT_PKS3_lllllS6_fii,"ax",@progbits
	.sectioninfo	@"SHI_REGISTERS=32"
	.align	128
        .global         _ZN4vllm15rms_norm_kernelIN3c108BFloat16ELi16ELi4EEEvPT_PKS3_lllllS6_fii
        .type           _ZN4vllm15rms_norm_kernelIN3c108BFloat16ELi16ELi4EEEvPT_PKS3_lllllS6_fii,@function
        .size           _ZN4vllm15rms_norm_kernelIN3c108BFloat16ELi16ELi4EEEvPT_PKS3_lllllS6_fii,(.L_x_1120 - _ZN4vllm15rms_norm_kernelIN3c108BFloat16ELi16ELi4EEEvPT_PKS3_lllllS6_fii)
        .other          _ZN4vllm15rms_norm_kernelIN3c108BFloat16ELi16ELi4EEEvPT_PKS3_lllllS6_fii,@"STO_CUDA_ENTRY STV_DEFAULT"
_ZN4vllm15rms_norm_kernelIN3c108BFloat16ELi16ELi4EEEvPT_PKS3_lllllS6_fii:
.text._ZN4vllm15rms_norm_kernelIN3c108BFloat16ELi16ELi4EEEvPT_PKS3_lllllS6_fii:
        /* <DEDUP_REMOVED lines=10> */
[----:B0-----:R-:W-:Y:S01]  /*00a0*/  IMAD.U32 R8, RZ, RZ, UR4 ;  /* 0x00000004ff087e24 */ /* 0x001fe2000f8e00ff */
[----:B------:R-:W-:Y:S01]  /*00b0*/  MOV R0, 0xf0 ;  /* 0x000000f000007802 */ /* 0x000fe20000000f00 */
[----:B------:R-:W-:Y:S02]  /*00c0*/  IMAD.MOV.U32 R9, RZ, RZ, RZ ;  /* 0x000000ffff097224 */ /* 0x000fe400078e00ff */
[----:B------:R-:W-:Y:S02]  /*00d0*/  IMAD.MOV.U32 R7, RZ, RZ, R4 ;  /* 0x000000ffff077224 */ /* 0x000fe400078e0004 */
[----:B------:R-:W-:Y:S05]  /*00e0*/  CALL.REL.NOINC `($__internal_4_$__cuda_sm20_div_s64) ;  /* 0x0000206000007944 */ /* 0x000fea0003c00000 */
[--C-:B------:R-:W-:Y:S02]  /*00f0*/  IMAD.MOV R3, RZ, RZ, -R7.reuse ;  /* 0x000000ffff037224 */ /* 0x100fe400078e0a07 */
[----:B------:R-:W-:Y:S02]  /*0100*/  IMAD.MOV.U32 R5, RZ, RZ, R7 ;  /* 0x000000ffff057224 */ /* 0x000fe400078e0007 */
[----:B------:R-:W-:Y:S01]  /*0110*/  IMAD R4, R4, R3, UR4 ;  /* 0x0000000404047e24 */ /* 0x000fe2000f8e0203 */
[----:B------:R-:W-:Y:S05]  /*0120*/  BRA `(.L_x_136) ;  /* 0x0000014000007947 */ /* 0x000fea0003800000 */
.L_x_135:
        /* <DEDUP_REMOVED lines=20> */
.L_x_136:
[----:B------:R-:W-:-:S04]  /*0270*/  SHF.R.S32.HI R9, RZ, 0x1f, R4 ;  /* 0x0000001fff097819 */ /* 0x000fc80000011404 */
[----:B------:R-:W-:-:S04]  /*0280*/  LOP3.LUT R0, R9, c[0x0][0x18c], RZ, 0xfc, !PT ;  /* 0x0000630009007a12 */ /* 0x000fc800078efcff */
[----:B------:R-:W-:-:S13]  /*0290*/  ISETP.NE.U32.AND P0, PT, R0, RZ, PT ;  /* 0x000000ff0000720c */ /* 0x000fda0003f05070 */
[----:B------:R-:W-:Y:S05]  /*02a0*/  @!P0 BRA `(.L_x_137) ;  /* 0x0000008000008947 */ /* 0x000fea0003800000 */
[----:B------:R-:W-:Y:S01]  /*02b0*/  IMAD.MOV.U32 R8, RZ, RZ, R4 ;  /* 0x000000ffff087224 */ /* 0x000fe200078e0004 */
[----:B------:R-:W-:Y:S01]  /*02c0*/  MOV R0, 0x300 ;  /* 0x0000030000007802 */ /* 0x000fe20000000f00 */
[----:B------:R-:W-:Y:S02]  /*02d0*/  IMAD.MOV.U32 R7, RZ, RZ, c[0x0][0x188] ;  /* 0x00006200ff077624 */ /* 0x000fe400078e00ff */
[----:B------:R-:W-:Y:S02]  /*02e0*/  IMAD.MOV.U32 R6, RZ, RZ, c[0x0][0x18c] ;  /* 0x00006300ff067624 */ /* 0x000fe400078e00ff */
[----:B------:R-:W-:Y:S05]  /*02f0*/  CALL.REL.NOINC `($__internal_4_$__cuda_sm20_div_s64) ;  /* 0x00001e5000007944 */ /* 0x000fea0003c00000 */
[----:B------:R-:W-:-:S05]  /*0300*/  IADD3 R9, -R7, RZ, RZ ;  /* 0x000000ff07097210 */ /* 0x000fca0007ffe1ff */
[----:B------:R-:W-:Y:S01]  /*0310*/  IMAD R9, R9, c[0x0][0x188], R4 ;  /* 0x0000620009097a24 */ /* 0x000fe200078e0204 */
[----:B------:R-:W-:Y:S05]  /*0320*/  BRA `(.L_x_138) ;  /* 0x0000014000007947 */ /* 0x000fea0003800000 */
.L_x_137:
        /* <DEDUP_REMOVED lines=20> */
.L_x_138:
        /* <DEDUP_REMOVED lines=26> */
[----:B0-----:R-:W-:Y:S01]  /*0610*/  IMAD.MOV R2, RZ, RZ, -R22 ;  /* 0x000000ffff027224 */ /* 0x001fe200078e0a16 */
[----:B------:R-:W-:Y:S01]  /*0620*/  BSSY B1, `(.L_x_141) ;  /* 0x0000017000017945 */ /* 0x000fe20003800000 */
[----:B------:R-:W-:-:S03]  /*0630*/  IMAD.MOV.U32 R12, RZ, RZ, RZ ;  /* 0x000000ffff0c7224 */ /* 0x000fc600078e00ff */
        /* <DEDUP_REMOVED lines=14> */
.L_x_143:
[----:B------:R-:W-:-:S06]  /*0720*/  IMAD.WIDE R2, R5, 0x2, R22 ;  /* 0x0000000205027825 */ /* 0x000fcc00078e0216 */
[----:B------:R-:W2:Y:S01]  /*0730*/  LDG.E.U16 R2, [R2.64] ;  /* 0x0000000402027981 */ /* 0x000ea2000c1e1500 */
[----:B------:R-:W-:-:S04]  /*0740*/  IADD3 R5, R5, c[0x0][0x0], RZ ;  /* 0x0000000005057a10 */ /* 0x000fc80007ffe0ff */
[----:B------:R-:W-:Y:S02]  /*0750*/  ISETP.GE.AND P0, PT, R5, R11, PT ;  /* 0x0000000b0500720c */ /* 0x000fe40003f06270 */
[----:B--2---:R-:W-:-:S05]  /*0760*/  PRMT R3, RZ, 0x5410, R2 ;  /* 0x00005410ff037816 */ /* 0x004fca0000000002 */
[----:B------:R-:W-:-:S06]  /*0770*/  FFMA.FTZ R12, R3, R3, R12 ;  /* 0x00000003030c7223 */ /* 0x000fcc000001000c */
[----:B------:R-:W-:Y:S05]  /*0780*/  @!P0 BRA `(.L_x_143) ;  /* 0xffffff9000008947 */ /* 0x000fea000383ffff */
.L_x_142:
[----:B------:R-:W-:Y:S05]  /*0790*/  BSYNC B1 ;  /* 0x0000000000017941 */ /* 0x000fea0003800000 */
.L_x_141:
[----:B------:R-:W-:Y:S01]  /*07a0*/  BSSY B1, `(.L_x_144) ;  /* 0x0000038000017945 */ /* 0x000fe20003800000 */
[----:B------:R-:W-:Y:S01]  /*07b0*/  IMAD.WIDE R2, R11, 0x2, R22 ;  /* 0x000000020b027825 */ /* 0x000fe200078e0216 */
[----:B------:R-:W-:Y:S05]  /*07c0*/  @P1 BRA `(.L_x_145) ;  /* 0x0000035000001947 */ /* 0x000fea0003800000 */
[----:B------:R-:W-:-:S04]  /*07d0*/  IMAD.MOV.U32 R11, RZ, RZ, R20 ;  /* 0x000000ffff0b7224 */ /* 0x000fc800078e0014 */
.L_x_146:
[----:B------:R-:W-:-:S05]  /*07e0*/  IMAD.WIDE R4, R11, 0x20, R2 ;  /* 0x000000200b047825 */ /* 0x000fca00078e0202 */
[----:B------:R-:W2:Y:S04]  /*07f0*/  LDG.E.U16 R24, [R4.64] ;  /* 0x0000000404187981 */ /* 0x000ea8000c1e1500 */
[----:B------:R-:W3:Y:S04]  /*0800*/  LDG.E.U16 R26, [R4.64+0x2] ;  /* 0x00000204041a7981 */ /* 0x000ee8000c1e1500 */
[----:B------:R-:W4:Y:S04]  /*0810*/  LDG.E.U16 R10, [R4.64+0x4] ;  /* 0x00000404040a7981 */ /* 0x000f28000c1e1500 */
[----:B------:R-:W5:Y:S04]  /*0820*/  LDG.E.U16 R8, [R4.64+0x6] ;  /* 0x0000060404087981 */ /* 0x000f68000c1e1500 */
[----:B------:R-:W4:Y:S04]  /*0830*/  LDG.E.U16 R21, [R4.64+0x8] ;  /* 0x0000080404157981 */ /* 0x000f28000c1e1500 */
[----:B------:R0:W4:Y:S04]  /*0840*/  LDG.E.U16 R19, [R4.64+0xa] ;  /* 0x00000a0404137981 */ /* 0x000128000c1e1500 */
[----:B------:R0:W5:Y:S04]  /*0850*/  LDG.E.U16 R18, [R4.64+0xc] ;  /* 0x00000c0404127981 */ /* 0x000168000c1e1500 */
[----:B------:R0:W5:Y:S04]  /*0860*/  LDG.E.U16 R17, [R4.64+0xe] ;  /* 0x00000e0404117981 */ /* 0x000168000c1e1500 */
[----:B------:R0:W5:Y:S04]  /*0870*/  LDG.E.U16 R16, [R4.64+0x10] ;  /* 0x0000100404107981 */ /* 0x000168000c1e1500 */
[----:B------:R0:W5:Y:S04]  /*0880*/  LDG.E.U16 R15, [R4.64+0x12] ;  /* 0x00001204040f7981 */ /* 0x000168000c1e1500 */
[----:B------:R0:W5:Y:S04]  /*0890*/  LDG.E.U16 R14, [R4.64+0x14] ;  /* 0x00001404040e7981 */ /* 0x000168000c1e1500 */
[----:B------:R0:W5:Y:S01]  /*08a0*/  LDG.E.U16 R13, [R4.64+0x16] ;  /* 0x00001604040d7981 */ /* 0x000162000c1e1500 */
[----:B--2---:R-:W-:-:S03]  /*08b0*/  PRMT R25, RZ, 0x5410, R24 ;  /* 0x00005410ff197816 */ /* 0x004fc60000000018 */
[----:B------:R0:W2:Y:S02]  /*08c0*/  LDG.E.U16 R24, [R4.64+0x1a] ;  /* 0x00001a0404187981 */ /* 0x0000a4000c1e1500 */
[----:B------:R-:W-:Y:S02]  /*08d0*/  FFMA.FTZ R25, R25, R25, R12 ;  /* 0x0000001919197223 */ /* 0x000fe4000001000c */
[----:B------:R0:W2:Y:S01]  /*08e0*/  LDG.E.U16 R12, [R4.64+0x18] ;  /* 0x00001804040c7981 */ /* 0x0000a2000c1e1500 */
[----:B---3--:R-:W-:-:S05]  /*08f0*/  PRMT R26, RZ, 0x5410, R26 ;  /* 0x00005410ff1a7816 */ /* 0x008fca000000001a */
[----:B------:R-:W-:Y:S02]  /*0900*/  FFMA.FTZ R27, R26, R26, R25 ;  /* 0x0000001a1a1b7223 */ /* 0x000fe40000010019 */
[----:B------:R0:W3:Y:S04]  /*0910*/  LDG.E.U16 R25, [R4.64+0x1c] ;  /* 0x00001c0404197981 */ /* 0x0000e8000c1e1500 */
[----:B------:R0:W3:Y:S01]  /*0920*/  LDG.E.U16 R26, [R4.64+0x1e] ;  /* 0x00001e04041a7981 */ /* 0x0000e2000c1e1500 */
[----:B----4-:R-:W-:Y:S02]  /*0930*/  PRMT R10, RZ, 0x5410, R10 ;  /* 0x00005410ff0a7816 */ /* 0x010fe4000000000a */
[----:B-----5:R-:W-:-:S03]  /*0940*/  PRMT R8, RZ, 0x5410, R8 ;  /* 0x00005410ff087816 */ /* 0x020fc60000000008 */
[----:B------:R-:W-:Y:S01]  /*0950*/  FFMA.FTZ R27, R10, R10, R27 ;  /* 0x0000000a0a1b7223 */ /* 0x000fe2000001001b */
[----:B0-----:R-:W-:-:S03]  /*0960*/  PRMT R4, RZ, 0x5410, R21 ;  /* 0x00005410ff047816 */ /* 0x001fc60000000015 */
[----:B------:R-:W-:-:S04]  /*0970*/  FFMA.FTZ R27, R8, R8, R27 ;  /* 0x00000008081b7223 */ /* 0x000fc8000001001b */
[----:B------:R-:W-:Y:S01]  /*0980*/  FFMA.FTZ R27, R4, R4, R27 ;  /* 0x00000004041b7223 */ /* 0x000fe2000001001b */
[----:B------:R-:W-:Y:S02]  /*0990*/  PRMT R4, RZ, 0x5410, R19 ;  /* 0x00005410ff047816 */ /* 0x000fe40000000013 */
[----:B------:R-:W-:-:S03]  /*09a0*/  PRMT R18, RZ, 0x5410, R18 ;  /* 0x00005410ff127816 */ /* 0x000fc60000000012 */
[----:B------:R-:W-:Y:S01]  /*09b0*/  FFMA.FTZ R27, R4, R4, R27 ;  /* 0x00000004041b7223 */ /* 0x000fe2000001001b */
        /* <DEDUP_REMOVED lines=8> */
[----:B------:R-:W-:Y:S02]  /*0a40*/  PRMT R4, RZ, 0x5410, R13 ;  /* 0x00005410ff047816 */ /* 0x000fe4000000000d */
[----:B------:R-:W-:Y:S01]  /*0a50*/  IADD3 R11, R11, c[0x0][0x0], RZ ;  /* 0x000000000b0b7a10 */ /* 0x000fe20007ffe0ff */
[----:B------:R-:W-:-:S03]  /*0a60*/  FFMA.FTZ R27, R14, R14, R27 ;  /* 0x0000000e0e1b7223 */ /* 0x000fc6000001001b */
[----:B------:R-:W-:Y:S01]  /*0a70*/  ISETP.GE.AND P0, PT, R11, R9, PT ;  /* 0x000000090b00720c */ /* 0x000fe20003f06270 */
[----:B------:R-:W-:Y:S01]  /*0a80*/  FFMA.FTZ R27, R4, R4, R27 ;  /* 0x00000004041b7223 */ /* 0x000fe2000001001b */
[----:B--2---:R-:W-:Y:S02]  /*0a90*/  PRMT R24, RZ, 0x5410, R24 ;  /* 0x00005410ff187816 */ /* 0x004fe40000000018 */
[----:B------:R-:W-:-:S05]  /*0aa0*/  PRMT R12, RZ, 0x5410, R12 ;  /* 0x00005410ff0c7816 */ /* 0x000fca000000000c */
[----:B------:R-:W-:Y:S01]  /*0ab0*/  FFMA.FTZ R27, R12, R12, R27 ;  /* 0x0000000c0c1b7223 */ /* 0x000fe2000001001b */
[----:B---3--:R-:W-:-:S03]  /*0ac0*/  PRMT R4, RZ, 0x5410, R25 ;  /* 0x00005410ff047816 */ /* 0x008fc60000000019 */
[----:B------:R-:W-:Y:S01]  /*0ad0*/  FFMA.FTZ R27, R24, R24, R27 ;  /* 0x00000018181b7223 */ /* 0x000fe2000001001b */
[----:B------:R-:W-:-:S03]  /*0ae0*/  PRMT R26, RZ, 0x5410, R26 ;  /* 0x00005410ff1a7816 */ /* 0x000fc6000000001a */
[----:B------:R-:W-:-:S04]  /*0af0*/  FFMA.FTZ R27, R4, R4, R27 ;  /* 0x00000004041b7223 */ /* 0x000fc8000001001b */
[----:B------:R-:W-:Y:S01]  /*0b00*/  FFMA.FTZ R12, R26, R26, R27 ;  /* 0x0000001a1a0c7223 */ /* 0x000fe2000001001b */
[----:B------:R-:W-:Y:S05]  /*0b10*/  @!P0 BRA `(.L_x_146) ;  /* 0xfffffcc000008947 */ /* 0x000fea000383ffff */
.L_x_145:
[----:B------:R-:W-:Y:S05]  /*0b20*/  BSYNC B1 ;  /* 0x0000000000017941 */ /* 0x000fea0003800000 */
.L_x_144:
[----:B------:R-:W-:Y:S01]  /*0b30*/  BSSY B1, `(.L_x_147) ;  /* 0x0000009000017945 */ /* 0x000fe20003800000 */
[----:B------:R-:W-:Y:S05]  /*0b40*/  @P2 BRA `(.L_x_148) ;  /* 0x0000007000002947 */ /* 0x000fea0003800000 */
.L_x_149:
[----:B------:R-:W-:-:S06]  /*0b50*/  IMAD.WIDE R4, R7, 0x2, R2 ;  /* 0x0000000207047825 */ /* 0x000fcc00078e0202 */
[----:B------:R-:W2:Y:S01]  /*0b60*/  LDG.E.U16 R4, [R4.64] ;  /* 0x0000000404047981 */ /* 0x000ea2000c1e1500 */
[----:B------:R-:W-:-:S04]  /*0b70*/  IADD3 R7, R7, c[0x0][0x0], RZ ;  /* 0x0000000007077a10 */ /* 0x000fc80007ffe0ff */
[----:B------:R-:W-:Y:S02]  /*0b80*/  ISETP.GE.AND P0, PT, R7, R6, PT ;  /* 0x000000060700720c */ /* 0x000fe40003f06270 */
[----:B--2---:R-:W-:-:S05]  /*0b90*/  PRMT R5, RZ, 0x5410, R4 ;  /* 0x00005410ff057816 */ /* 0x004fca0000000004 */
[----:B------:R-:W-:-:S06]  /*0ba0*/  FFMA.FTZ R12, R5, R5, R12 ;  /* 0x00000005050c7223 */ /* 0x000fcc000001000c */
[----:B------:R-:W-:Y:S05]  /*0bb0*/  @!P0 BRA `(.L_x_149) ;  /* 0xffffff9000008947 */ /* 0x000fea000383ffff */
.L_x_148:
[----:B------:R-:W-:Y:S05]  /*0bc0*/  BSYNC B1 ;  /* 0x0000000000017941 */ /* 0x000fea0003800000 */
.L_x_147:
[----:B------:R-:W-:Y:S05]  /*0bd0*/  BRA `(.L_x_150) ;  /* 0x000002e000007947 */ /* 0x000fea0003800000 */
.L_x_140:
[----:B0-----:R-:W-:Y:S01]  /*0be0*/  SHF.R.S32.HI R2, RZ, 0x1f, R0 ;  /* 0x0000001fff027819 */ /* 0x001fe20000011400 */
[----:B------:R-:W-:-:S03]  /*0bf0*/  IMAD.MOV.U32 R12, RZ, RZ, RZ ;  /* 0x000000ffff0c7224 */ /* 0x000fc600078e00ff */
[----:B------:R-:W-:-:S04]  /*0c00*/  LEA.HI R2, R2, c[0x0][0x1a8], RZ, 0x4 ;  /* 0x00006a0002027a11 */ /* 0x000fc800078f20ff */
[----:B------:R-:W-:-:S04]  /*0c10*/  SHF.R.S32.HI R3, RZ, 0x4, R2 ;  /* 0x00000004ff037819 */ /* 0x000fc80000011402 */
[----:B------:R-:W-:-:S13]  /*0c20*/  ISETP.GE.AND P0, PT, R20, R3, PT ;  /* 0x000000031400720c */ /* 0x000fda0003f06270 */
[----:B------:R-:W-:Y:S05]  /*0c30*/  @P0 BRA `(.L_x_150) ;  /* 0x0000028000000947 */ /* 0x000fea0003800000 */
[----:B------:R-:W-:Y:S02]  /*0c40*/  IMAD.MOV.U32 R12, RZ, RZ, RZ ;  /* 0x000000ffff0c7224 */ /* 0x000fe400078e00ff */
[----:B------:R-:W-:-:S04]  /*0c50*/  IMAD.MOV.U32 R2, RZ, RZ, R20 ;  /* 0x000000ffff027224 */ /* 0x000fc800078e0014 */
.L_x_151:
[----:B------:R-:W-:-:S05]  /*0c60*/  IMAD.WIDE R14, R2, 0x20, R22 ;  /* 0x00000020020e7825 */ /* 0x000fca00078e0216 */
[----:B------:R-:W2:Y:S04]  /*0c70*/  LDG.E.128 R4, [R14.64] ;  /* 0x000000040e047981 */ /* 0x000ea8000c1e1d00 */
[----:B------:R-:W3:Y:S01]  /*0c80*/  LDG.E.128 R8, [R14.64+0x10] ;  /* 0x000010040e087981 */ /* 0x000ee2000c1e1d00 */
        /* <DEDUP_REMOVED lines=16> */
[----:B------:R-:W-:Y:S01]  /*0d90*/  FFMA.FTZ R12, R5, R5, R12 ;  /* 0x00000005050c7223 */ /* 0x000fe2000001000c */
[----:B---3--:R-:W-:-:S03]  /*0da0*/  PRMT R5, RZ, 0x5410, R8 ;  /* 0x00005410ff057816 */ /* 0x008fc60000000008 */
[----:B------:R-:W-:-:S04]  /*0db0*/  FFMA.FTZ R12, R7, R7, R12 ;  /* 0x00000007070c7223 */ /* 0x000fc8000001000c */
[----:B------:R-:W-:Y:S01]  /*0dc0*/  FFMA.FTZ R12, R5, R5, R12 ;  /* 0x00000005050c7223 */ /* 0x000fe2000001000c */
[----:B------:R-:W-:-:S05]  /*0dd0*/  PRMT R5, RZ, 0x7610, R8 ;  /* 0x00007610ff057816 */ /* 0x000fca0000000008 */
[----:B------:R-:W-:Y:S01]  /*0de0*/  FFMA.FTZ R12, R5, R5, R12 ;  /* 0x00000005050c7223 */ /* 0x000fe2000001000c */
[--C-:B------:R-:W-:Y:S02]  /*0df0*/  PRMT R5, RZ, 0x5410, R9.reuse ;  /* 0x00005410ff057816 */ /* 0x100fe40000000009 */
[----:B------:R-:W-:-:S03]  /*0e00*/  PRMT R9, RZ, 0x7610, R9 ;  /* 0x00007610ff097816 */ /* 0x000fc60000000009 */
[----:B------:R-:W-:Y:S01]  /*0e10*/  FFMA.FTZ R12, R5, R5, R12 ;  /* 0x00000005050c7223 */ /* 0x000fe2000001000c */
[----:B------:R-:W-:-:S03]  /*0e20*/  PRMT R5, RZ, 0x5410, R10 ;  /* 0x00005410ff057816 */ /* 0x000fc6000000000a */
[----:B------:R-:W-:-:S04]  /*0e30*/  FFMA.FTZ R12, R9, R9, R12 ;  /* 0x00000009090c7223 */ /* 0x000fc8000001000c */
        /* <DEDUP_REMOVED lines=8> */
.L_x_150:
[----:B------:R-:W-:Y:S05]  /*0ec0*/  BSYNC B0 ;  /* 0x0000000000007941 */ /* 0x000fea0003800000 */
.L_x_139:
        /* <DEDUP_REMOVED lines=102> */
.L_x_153:
        /* <DEDUP_REMOVED lines=59> */
.L_x_154:
[----:B0-----:R-:W-:Y:S05]  /*18e0*/  BSYNC B0 ;  /* 0x0000000000007941 */ /* 0x001fea0003800000 */
.L_x_152:
[----:B------:R-:W0:Y:S01]  /*18f0*/  @!P0 I2F R2, c[0x0][0x1a8] ;  /* 0x00006a0000028b06 */ /* 0x000e220000201400 */
[----:B------:R-:W-:-:S04]  /*1900*/  SHF.R.S32.HI R0, RZ, 0x1f, R0 ;  /* 0x0000001fff007819 */ /* 0x000fc80000011400 */
[----:B------:R-:W-:-:S03]  /*1910*/  LEA.HI R0, R0, c[0x0][0x1a8], RZ, 0x4 ;  /* 0x00006a0000007a11 */ /* 0x000fc600078f20ff */
[----:B0-----:R-:W0:Y:S02]  /*1920*/  @!P0 MUFU.RCP R2, R2 ;  /* 0x0000000200028308 */ /* 0x001e240000001000 */
[----:B0-----:R-:W-:Y:S01]  /*1930*/  @!P0 FFMA.FTZ R4, R2, R3, c[0x0][0x1a0] ;  /* 0x0000680002048623 */ /* 0x001fe20000010003 */
[----:B------:R-:W-:-:S04]  /*1940*/  SHF.R.S32.HI R3, RZ, 0x4, R0 ;  /* 0x00000004ff037819 */ /* 0x000fc80000011400 */
[----:B------:R-:W-:Y:S01]  /*1950*/  ISETP.GE.AND P1, PT, R20, R3, PT ;  /* 0x000000031400720c */ /* 0x000fe20003f26270 */
        /* <DEDUP_REMOVED lines=9> */
.L_x_155:
[----:B------:R-:W-:-:S05]  /*19f0*/  IMAD.WIDE R26, R20, 0x20, R22 ;  /* 0x00000020141a7825 */ /* 0x000fca00078e0216 */
[----:B0-----:R-:W2:Y:S01]  /*1a00*/  LDG.E.128 R4, [R26.64] ;  /* 0x000000041a047981 */ /* 0x001ea2000c1e1d00 */
[----:B------:R-:W-:-:S03]  /*1a10*/  IMAD.MOV.U32 R29, RZ, RZ, 0x20 ;  /* 0x00000020ff1d7424 */ /* 0x000fc600078e00ff */
[----:B------:R1:W3:Y:S01]  /*1a20*/  LDG.E.128 R12, [R26.64+0x10] ;  /* 0x000010041a0c7981 */ /* 0x0002e2000c1e1d00 */
[----:B------:R-:W-:-:S05]  /*1a30*/  IMAD.WIDE R28, R20, R29, c[0x0][0x198] ;  /* 0x00006600141c7625 */ /* 0x000fca00078e021d */
[----:B------:R-:W4:Y:S04]  /*1a40*/  LDG.E.128.CONSTANT R8, [R28.64] ;  /* 0x000000041c087981 */ /* 0x000f28000c1e9d00 */
[----:B------:R5:W3:Y:S01]  /*1a50*/  LDG.E.128.CONSTANT R16, [R28.64+0x10] ;  /* 0x000010041c107981 */ /* 0x000ae2000c1e9d00 */
[--C-:B--2---:R-:W-:Y:S02]  /*1a60*/  PRMT R21, RZ, 0x5410, R6.reuse ;  /* 0x00005410ff157816 */ /* 0x104fe40000000006 */
[----:B-1----:R-:W-:-:S03]  /*1a70*/  PRMT R27, RZ, 0x7610, R6 ;  /* 0x00007610ff1b7816 */ /* 0x002fc60000000006 */
[C---:B0-----:R-:W-:Y:S02]  /*1a80*/  FMUL.FTZ R21, R0.reuse, R21 ;  /* 0x0000001500157220 */ /* 0x041fe40000410000 */
[C---:B------:R-:W-:Y:S01]  /*1a90*/  FMUL.FTZ R2, R0.reuse, R27 ;  /* 0x0000001b00027220 */ /* 0x040fe20000410000 */
[--C-:B------:R-:W-:Y:S02]  /*1aa0*/  PRMT R27, RZ, 0x5410, R7.reuse ;  /* 0x00005410ff1b7816 */ /* 0x100fe40000000007 */
[----:B------:R-:W-:Y:S02]  /*1ab0*/  PRMT R7, RZ, 0x7610, R7 ;  /* 0x00007610ff077816 */ /* 0x000fe40000000007 */
[----:B------:R-:W-:Y:S01]  /*1ac0*/  F2FP.BF16.PACK_AB R6, RZ, R21 ;  /* 0x00000015ff06723e */ /* 0x000fe200000010ff */
[C---:B------:R-:W-:Y:S02]  /*1ad0*/  FMUL.FTZ R27, R0.reuse, R27 ;  /* 0x0000001b001b7220 */ /* 0x040fe40000410000 */
[----:B------:R-:W-:Y:S01]  /*1ae0*/  FMUL.FTZ R26, R0, R7 ;  /* 0x00000007001a7220 */ /* 0x000fe20000410000 */
[----:B------:R-:W-:-:S02]  /*1af0*/  PRMT R6, RZ, 0x5410, R6 ;  /* 0x00005410ff067816 */ /* 0x000fc40000000006 */
[----:B----4-:R-:W-:Y:S02]  /*1b00*/  PRMT R7, RZ, 0x5410, R10 ;  /* 0x00005410ff077816 */ /* 0x010fe4000000000a */
[----:B------:R-:W-:Y:S02]  /*1b10*/  F2FP.BF16.PACK_AB R21, RZ, R2 ;  /* 0x00000002ff15723e */ /* 0x000fe400000010ff */
[----:B------:R-:W-:Y:S01]  /*1b20*/  F2FP.BF16.PACK_AB R2, RZ, R27 ;  /* 0x0000001bff02723e */ /* 0x000fe200000010ff */
[----:B------:R-:W-:Y:S01]  /*1b30*/  FMUL.FTZ R6, R6, R7 ;  /* 0x0000000706067220 */ /* 0x000fe20000410000 */
[----:B------:R-:W-:Y:S02]  /*1b40*/  PRMT R7, RZ, 0x5410, R11 ;  /* 0x00005410ff077816 */ /* 0x000fe4000000000b */
[----:B------:R-:W-:Y:S02]  /*1b50*/  PRMT R2, RZ, 0x5410, R2 ;  /* 0x00005410ff027816 */ /* 0x000fe40000000002 */
[----:B------:R-:W-:-:S02]  /*1b60*/  F2FP.BF16.PACK_AB R26, RZ, R26 ;  /* 0x0000001aff1a723e */ /* 0x000fc400000010ff */
[----:B------:R-:W-:Y:S01]  /*1b70*/  PRMT R11, RZ, 0x7610, R11 ;  /* 0x00007610ff0b7816 */ /* 0x000fe2000000000b */
[----:B------:R-:W-:Y:S01]  /*1b80*/  FMUL.FTZ R7, R2, R7 ;  /* 0x0000000702077220 */ /* 0x000fe20000410000 */
[----:B------:R-:W-:Y:S02]  /*1b90*/  PRMT R2, RZ, 0x5410, R26 ;  /* 0x00005410ff027816 */ /* 0x000fe4000000001a */
[----:B------:R-:W-:-:S03]  /*1ba0*/  PRMT R27, RZ, 0x7610, R4 ;  /* 0x00007610ff1b7816 */ /* 0x000fc60000000004 */
[----:B------:R-:W-:Y:S01]  /*1bb0*/  FMUL.FTZ R2, R2, R11 ;  /* 0x0000000b02027220 */ /* 0x000fe20000410000 */
[----:B------:R-:W-:Y:S01]  /*1bc0*/  PRMT R11, RZ, 0x5410, R4 ;  /* 0x00005410ff0b7816 */ /* 0x000fe20000000004 */
[----:B------:R-:W-:-:S04]  /*1bd0*/  FMUL.FTZ R27, R0, R27 ;  /* 0x0000001b001b7220 */ /* 0x000fc80000410000 */
[----:B------:R-:W-:Y:S01]  /*1be0*/  FMUL.FTZ R11, R0, R11 ;  /* 0x0000000b000b7220 */ /* 0x000fe20000410000 */
[----:B------:R-:W-:Y:S02]  /*1bf0*/  PRMT R21, RZ, 0x5410, R21 ;  /* 0x00005410ff157816 */ /* 0x000fe40000000015 */
[----:B------:R-:W-:Y:S02]  /*1c00*/  PRMT R10, RZ, 0x7610, R10 ;  /* 0x00007610ff0a7816 */ /* 0x000fe4000000000a */
[----:B------:R-:W-:Y:S02]  /*1c10*/  F2FP.BF16.PACK_AB R4, RZ, R11 ;  /* 0x0000000bff04723e */ /* 0x000fe400000010ff */
[--C-:B-----5:R-:W-:Y:S02]  /*1c20*/  PRMT R29, RZ, 0x5410, R5.reuse ;  /* 0x00005410ff1d7816 */ /* 0x120fe40000000005 */
[----:B------:R-:W-:Y:S02]  /*1c30*/  F2FP.BF16.PACK_AB R11, RZ, R27 ;  /* 0x0000001bff0b723e */ /* 0x000fe400000010ff */
[----:B------:R-:W-:Y:S01]  /*1c40*/  PRMT R27, RZ, 0x7610, R5 ;  /* 0x00007610ff1b7816 */ /* 0x000fe20000000005 */
[----:B------:R-:W-:-:S02]  /*1c50*/  FMUL.FTZ R21, R21, R10 ;  /* 0x0000000a15157220 */ /* 0x000fc40000410000 */
[C---:B------:R-:W-:Y:S02]  /*1c60*/  FMUL.FTZ R29, R0.reuse, R29 ;  /* 0x0000001d001d7220 */ /* 0x040fe40000410000 */
[----:B------:R-:W-:Y:S01]  /*1c70*/  FMUL.FTZ R10, R0, R27 ;  /* 0x0000001b000a7220 */ /* 0x000fe20000410000 */
[--C-:B------:R-:W-:Y:S02]  /*1c80*/  PRMT R27, RZ, 0x5410, R8.reuse ;  /* 0x00005410ff1b7816 */ /* 0x100fe40000000008 */
[----:B------:R-:W-:Y:S02]  /*1c90*/  PRMT R8, RZ, 0x7610, R8 ;  /* 0x00007610ff087816 */ /* 0x000fe40000000008 */
[----:B------:R-:W-:Y:S02]  /*1ca0*/  PRMT R11, RZ, 0x5410, R11 ;  /* 0x00005410ff0b7816 */ /* 0x000fe4000000000b */
[----:B------:R-:W-:-:S03]  /*1cb0*/  F2FP.BF16.PACK_AB R5, RZ, R29 ;  /* 0x0000001dff05723e */ /* 0x000fc600000010ff */
[----:B------:R-:W-:Y:S01]  /*1cc0*/  FMUL.FTZ R11, R11, R8 ;  /* 0x000000080b0b7220 */ /* 0x000fe20000410000 */
[----:B------:R-:W-:Y:S02]  /*1cd0*/  PRMT R5, RZ, 0x5410, R5 ;  /* 0x00005410ff057816 */ /* 0x000fe40000000005 */
[--C-:B------:R-:W-:Y:S02]  /*1ce0*/  PRMT R8, RZ, 0x5410, R9.reuse ;  /* 0x00005410ff087816 */ /* 0x100fe40000000009 */
[----:B------:R-:W-:Y:S02]  /*1cf0*/  F2FP.BF16.PACK_AB R10, RZ, R10 ;  /* 0x0000000aff0a723e */ /* 0x000fe400000010ff */
[----:B------:R-:W-:Y:S01]  /*1d00*/  PRMT R9, RZ, 0x7610, R9 ;  /* 0x00007610ff097816 */ /* 0x000fe20000000009 */
[----:B------:R-:W-:Y:S01]  /*1d10*/  FMUL.FTZ R5, R5, R8 ;  /* 0x0000000805057220 */ /* 0x000fe20000410000 */
[----:B------:R-:W-:Y:S02]  /*1d20*/  PRMT R8, RZ, 0x5410, R10 ;  /* 0x00005410ff087816 */ /* 0x000fe4000000000a */
[----:B------:R-:W-:-:S03]  /*1d30*/  PRMT R4, RZ, 0x5410, R4 ;  /* 0x00005410ff047816 */ /* 0x000fc60000000004 */
[----:B------:R-:W-:Y:S01]  /*1d40*/  FMUL.FTZ R8, R8, R9 ;  /* 0x0000000908087220 */ /* 0x000fe20000410000 */
[--C-:B---3--:R-:W-:Y:S01]  /*1d50*/  PRMT R9, RZ, 0x5410, R12.reuse ;  /* 0x00005410ff097816 */ /* 0x108fe2000000000c */
[----:B------:R-:W-:Y:S01]  /*1d60*/  FMUL.FTZ R4, R4, R27 ;  /* 0x0000001b04047220 */ /* 0x000fe20000410000 */
[----:B------:R-:W-:-:S03]  /*1d70*/  PRMT R27, RZ, 0x7610, R12 ;  /* 0x00007610ff1b7816 */ /* 0x000fc6000000000c */
[C---:B------:R-:W-:Y:S02]  /*1d80*/  FMUL.FTZ R9, R0.reuse, R9 ;  /* 0x0000000900097220 */ /* 0x040fe40000410000 */
[----:B------:R-:W-:Y:S01]  /*1d90*/  FMUL.FTZ R12, R0, R27 ;  /* 0x0000001b000c7220 */ /* 0x000fe20000410000 */
[--C-:B------:R-:W-:Y:S02]  /*1da0*/  PRMT R27, RZ, 0x5410, R13.reuse ;  /* 0x00005410ff1b7816 */ /* 0x100fe4000000000d */
[----:B------:R-:W-:Y:S02]  /*1db0*/  PRMT R13, RZ, 0x7610, R13 ;  /* 0x00007610ff0d7816 */ /* 0x000fe4000000000d */
[----:B------:R-:W-:-:S03]  /*1dc0*/  F2FP.BF16.PACK_AB R10, RZ, R9 ;  /* 0x00000009ff0a723e */ /* 0x000fc600000010ff */
[C---:B------:R-:W-:Y:S01]  /*1dd0*/  FMUL.FTZ R26, R0.reuse, R13 ;  /* 0x0000000d001a7220 */ /* 0x040fe20000410000 */
[----:B------:R-:W-:Y:S02]  /*1de0*/  PRMT R10, RZ, 0x5410, R10 ;  /* 0x00005410ff0a7816 */ /* 0x000fe4000000000a */
[----:B------:R-:W-:Y:S01]  /*1df0*/  PRMT R13, RZ, 0x5410, R16 ;  /* 0x00005410ff0d7816 */ /* 0x000fe20000000010 */
[----:B------:R-:W-:Y:S01]  /*1e00*/  FMUL.FTZ R27, R0, R27 ;  /* 0x0000001b001b7220 */ /* 0x000fe20000410000 */
[----:B------:R-:W-:-:S03]  /*1e10*/  F2FP.BF16.PACK_AB R12, RZ, R12 ;  /* 0x0000000cff0c723e */ /* 0x000fc600000010ff */
[----:B------:R-:W-:Y:S01]  /*1e20*/  FMUL.FTZ R10, R10, R13 ;  /* 0x0000000d0a0a7220 */ /* 0x000fe20000410000 */
        /* <DEDUP_REMOVED lines=12> */
[----:B------:R-:W-:Y:S01]  /*1ef0*/  PRMT R17, RZ, 0x5410, R14 ;  /* 0x00005410ff117816 */ /* 0x000fe2000000000e */
[----:B------:R-:W-:Y:S01]  /*1f00*/  FMUL.FTZ R16, R0, R27 ;  /* 0x0000001b00107220 */ /* 0x000fe20000410000 */
[----:B------:R-:W-:-:S03]  /*1f10*/  PRMT R27, RZ, 0x5410, R15 ;  /* 0x00005410ff1b7816 */ /* 0x000fc6000000000f */
[C---:B------:R-:W-:Y:S02]  /*1f20*/  FMUL.FTZ R17, R0.reuse, R17 ;  /* 0x0000001100117220 */ /* 0x040fe40000410000 */
[----:B------:R-:W-:Y:S01]  /*1f30*/  FMUL.FTZ R14, R0, R27 ;  /* 0x0000001b000e7220 */ /* 0x000fe20000410000 */
[----:B------:R-:W-:Y:S02]  /*1f40*/  PRMT R27, RZ, 0x7610, R15 ;  /* 0x00007610ff1b7816 */ /* 0x000fe4000000000f */
[----:B------:R-:W-:-:S04]  /*1f50*/  F2FP.BF16.PACK_AB R17, RZ, R17 ;  /* 0x00000011ff11723e */ /* 0x000fc800000010ff */
[----:B------:R-:W-:Y:S01]  /*1f60*/  PRMT R15, RZ, 0x5410, R17 ;  /* 0x00005410ff0f7816 */ /* 0x000fe20000000011 */
[----:B------:R-:W-:Y:S01]  /*1f70*/  FMUL.FTZ R17, R0, R27 ;  /* 0x0000001b00117220 */ /* 0x000fe20000410000 */
[----:B------:R-:W-:Y:S02]  /*1f80*/  F2FP.BF16.PACK_AB R14, RZ, R14 ;  /* 0x0000000eff0e723e */ /* 0x000fe400000010ff */
[--C-:B------:R-:W-:Y:S02]  /*1f90*/  PRMT R26, RZ, 0x5410, R18.reuse ;  /* 0x00005410ff1a7816 */ /* 0x100fe40000000012 */
[----:B------:R-:W-:Y:S02]  /*1fa0*/  PRMT R27, RZ, 0x7610, R18 ;  /* 0x00007610ff1b7816 */ /* 0x000fe40000000012 */
[----:B------:R-:W-:Y:S02]  /*1fb0*/  F2FP.BF16.PACK_AB R18, RZ, R17 ;  /* 0x00000011ff12723e */ /* 0x000fe400000010ff */
[----:B------:R-:W-:-:S02]  /*1fc0*/  PRMT R14, RZ, 0x5410, R14 ;  /* 0x00005410ff0e7816 */ /* 0x000fc4000000000e */
[--C-:B------:R-:W-:Y:S02]  /*1fd0*/  PRMT R17, RZ, 0x5410, R19.reuse ;  /* 0x00005410ff117816 */ /* 0x100fe40000000013 */
[----:B------:R-:W-:Y:S01]  /*1fe0*/  F2FP.BF16.PACK_AB R16, RZ, R16 ;  /* 0x00000010ff10723e */ /* 0x000fe200000010ff */
[----:B------:R-:W-:Y:S01]  /*1ff0*/  FMUL.FTZ R15, R15, R26 ;  /* 0x0000001a0f0f7220 */ /* 0x000fe20000410000 */
[----:B------:R-:W-:Y:S01]  /*2000*/  PRMT R26, RZ, 0x7610, R19 ;  /* 0x00007610ff1a7816 */ /* 0x000fe20000000013 */
[----:B------:R-:W-:Y:S01]  /*2010*/  FMUL.FTZ R14, R14, R17 ;  /* 0x000000110e0e7220 */ /* 0x000fe20000410000 */
[----:B------:R-:W-:Y:S02]  /*2020*/  PRMT R16, RZ, 0x5410, R16 ;  /* 0x00005410ff107816 */ /* 0x000fe40000000010 */
[----:B------:R-:W-:-:S03]  /*2030*/  PRMT R17, RZ, 0x5410, R18 ;  /* 0x00005410ff117816 */ /* 0x000fc60000000012 */
[----:B------:R-:W-:Y:S02]  /*2040*/  FMUL.FTZ R16, R16, R27 ;  /* 0x0000001b10107220 */ /* 0x000fe40000410000 */
[----:B------:R-:W-:Y:S01]  /*2050*/  FMUL.FTZ R17, R17, R26 ;  /* 0x0000001a11117220 */ /* 0x000fe20000410000 */
[----:B------:R-:W-:Y:S02]  /*2060*/  F2FP.BF16.PACK_AB R5, R8, R5 ;  /* 0x000000050805723e */ /* 0x000fe400000010ff */
[----:B------:R-:W-:Y:S02]  /*2070*/  F2FP.BF16.PACK_AB R4, R11, R4 ;  /* 0x000000040b04723e */ /* 0x000fe400000010ff */
[----:B------:R-:W-:Y:S02]  /*2080*/  F2FP.BF16.PACK_AB R8, R13, R10 ;  /* 0x0000000a0d08723e */ /* 0x000fe400000010ff */
[----:B------:R-:W-:Y:S01]  /*2090*/  F2FP.BF16.PACK_AB R9, R12, R9 ;  /* 0x000000090c09723e */ /* 0x000fe200000010ff */
[----:B------:R-:W-:Y:S01]  /*20a0*/  IMAD.WIDE R12, R20, 0x20, R24 ;  /* 0x00000020140c7825 */ /* 0x000fe200078e0218 */
[----:B------:R-:W-:-:S02]  /*20b0*/  F2FP.BF16.PACK_AB R6, R21, R6 ;  /* 0x000000061506723e */ /* 0x000fc400000010ff */
[----:B------:R-:W-:Y:S02]  /*20c0*/  F2FP.BF16.PACK_AB R7, R2, R7 ;  /* 0x000000070207723e */ /* 0x000fe400000010ff */
[----:B------:R-:W-:Y:S02]  /*20d0*/  F2FP.BF16.PACK_AB R10, R16, R15 ;  /* 0x0000000f100a723e */ /* 0x000fe400000010ff */
[----:B------:R-:W-:Y:S01]  /*20e0*/  F2FP.BF16.PACK_AB R11, R17, R14 ;  /* 0x0000000e110b723e */ /* 0x000fe200000010ff */
[----:B------:R0:W-:Y:S01]  /*20f0*/  STG.E.128 [R12.64], R4 ;  /* 0x000000040c007986 */ /* 0x0001e2000c101d04 */
[----:B------:R-:W-:-:S03]  /*2100*/  IADD3 R20, R20, c[0x0][0x0], RZ ;  /* 0x0000000014147a10 */ /* 0x000fc60007ffe0ff */
[----:B------:R0:W-:Y:S01]  /*2110*/  STG.E.128 [R12.64+0x10], R8 ;  /* 0x000010080c007986 */ /* 0x0001e2000c101d04 */
[----:B------:R-:W-:-:S13]  /*2120*/  ISETP.GE.AND P0, PT, R20, R3, PT ;  /* 0x000000031400720c */ /* 0x000fda0003f06270 */
[----:B------:R-:W-:Y:S05]  /*2130*/  @!P0 BRA `(.L_x_155) ;  /* 0xfffff8b000008947 */ /* 0x000fea000383ffff */
[----:B------:R-:W-:Y:S05]  /*2140*/  EXIT ;  /* 0x000000000000794d */ /* 0x000fea0003800000 */
        .weak           $__internal_4_$__cuda_sm20_div_s64
        .type           $__internal_4_$__cuda_sm20_div_s64,@function
        .size           $__internal_4_$__cuda_sm20_div_s64,(.L_x_1120 - $__internal_4_$__cuda_sm20_div_s64)
$__internal_4_$__cuda_sm20_div_s64:
        /* <DEDUP_REMOVED lines=70> */
[----:B------:R-:W-:-:S03]  /*25b0*/  ISETP.NE.U32.AND P0, PT, R7, RZ, PT ;  /* 0x000000ff0700720c */ /* 0x000fc60003f05070 */
[----:B------:R-:W-:Y:S01]  /*25c0*/  IMAD.MOV R7, RZ, RZ, -R2 ;  /* 0x000000ffff077224 */ /* 0x000fe200078e0a02 */
[----:B------:R-:W-:-:S04]  /*25d0*/  ISETP.NE.AND.EX P0, PT, R6, RZ, PT, P0 ;  /* 0x000000ff0600720c */ /* 0x000fc80003f05300 */
[----:B------:R-:W-:Y:S01]  /*25e0*/  SEL R7, R7, R2, !P1 ;  /* 0x0000000207077207 */ /* 0x000fe20004800000 */
[----:B------:R-:W-:-:S03]  /*25f0*/  IMAD.MOV.U32 R2, RZ, RZ, R0 ;  /* 0x000000ffff027224 */ /* 0x000fc600078e0000 */
[----:B------:R-:W-:Y:S01]  /*2600*/  SEL R7, R7, 0xffffffff, P0 ;  /* 0xffffffff07077807 */ /* 0x000fe20000000000 */
[----:B------:R-:W-:Y:S06]  /*2610*/  RET.REL.NODEC R2 `(_ZN4vllm15rms_norm_kernelIN3c108BFloat16ELi16ELi4EEEvPT_PKS3_lllllS6_fii) ;  /* 0xffffd9e002007950 */ /* 0x000fec0003c3ffff */
.L_x_156:
        /* <DEDUP_REMOVED lines=14> */
.L_x_1120:


//--------------------- .text._ZN4vllm15rms_norm_kernelIN3c104HalfELi1ELi4EEEvPT_PKS3_lllllS6_fii --------------------------
	.section	.text._ZN4vllm15rms_norm_kernelIN3c104HalfELi1ELi4EEEvPT_PKS3_lllllS6_fii,"ax",@progbits
	.sectioninfo	@"SHI_REGISTERS=26"
	.align	128
        .global         _ZN4vllm15rms_norm_kernelIN3c104HalfELi1ELi4EEEvPT_PKS3_lllllS6_fii
        .type           _ZN4vllm15rms_norm_kernelIN3c104HalfELi1ELi4EEEvPT_PKS3_lllllS6_fii,@function
        .size           _ZN4vllm15rms_norm_kernelIN3c104HalfELi1ELi4EEEvPT_PKS3_lllllS6_fii,(.L_x_1121 - _ZN4vllm15rms_norm_kernelIN3c104HalfELi1ELi4EEEvPT_PKS3_lllllS6_fii)
        .other          _ZN4vllm15rms_norm_kernelIN3c104HalfELi1ELi4EEEvPT_PKS3_lllllS6_fii,@"STO_CUDA_ENTRY STV_DEFAULT"
_ZN4vllm15rms_norm_kernelIN3c104HalfELi1ELi4EEEvPT_PKS3_lllllS6_fii:
.text._ZN4vllm15rms_norm_kernelIN3c104HalfELi1ELi4EEEvPT_PKS3_lllllS6_fii:
[----:B------:R-:W-:Y:S02]  /*0000*/  IMAD.MOV.U32 R1, RZ, RZ, c[0x0][0x28] ;  /* 0x00000a00ff017624 */ /* 0x000fe400078e00ff */
[----:B------:R-:W-:Y:S01]  /*0010*/  IMAD.MOV.U32 R4, RZ, RZ, c[0x0][0x188] ;  /* 0x00006200ff047624 */ /* 0x000fe200078e00ff */
[----:B------:R-:W0:Y:S01]  /*0020*/  S2UR UR4, SR_CTAID.X ;  /* 0x00000000000479c3 */ /* 0x000e220000002500 */
[----:B------:R-:W-:Y:S02]  /*0030*/  IMAD.MOV.U32 R3, RZ, RZ, c[0x0][0x190] ;  /* 0x00006400ff037624 */ /* 0x000fe400078e00ff */
[C---:B------:R-:W-:Y:S02]  /*0040*/  IMAD R0, R4.reuse, c[0x0][0x194], RZ ;  /* 0x0000650004007a24 */ /* 0x040fe400078e02ff */
[----:B------:R-:W-:-:S04]  /*0050*/  IMAD.WIDE.U32 R4, R4, c[0x0][0x190], RZ ;  /* 0x0000640004047a25 */ /* 0x000fc800078e00ff */
[----:B------:R-:W-:-:S05]  /*0060*/  IMAD R3, R3, c[0x0][0x18c], R0 ;  /* 0x0000630003037a24 */ /* 0x000fca00078e0200 */
[----:B------:R-:W-:-:S04]  /*0070*/  IADD3 R6, R5, R3, RZ ;  /* 0x0000000305067210 */ /* 0x000fc80007ffe0ff */
[----:B------:R-:W-:-:S13]  /*0080*/  ISETP.NE.U32.AND P0, PT, R6, RZ, PT ;  /* 0x000000ff0600720c */ /* 0x000fda0003f05070 */
[----:B------:R-:W-:Y:S05]  /*0090*/  @!P0 BRA `(.L_x_157) ;  /* 0x0000009000008947 */ /* 0x000fea0003800000 */
[----:B0-----:R-:W-:Y:S01]  /*00a0*/  IMAD.U32 R8, RZ, RZ, UR4 ;  /* 0x00000004ff087e24 */ /* 0x001fe2000f8e00ff */
[----:B------:R-:W-:Y:S01]  /*00b0*/  MOV R0, 0xf0 ;  /* 0x000000f000007802 */ /* 0x000fe20000000f00 */
[----:B------:R-:W-:Y:S02]  /*00c0*/  IMAD.MOV.U32 R9, RZ, RZ, RZ ;  /* 0x000000ffff097224 */ /* 0x000fe400078e00ff */
[----:B------:R-:W-:Y:S02]  /*00d0*/  IMAD.MOV.U32 R7, RZ, RZ, R4 ;  /* 0x000000ffff077224 */ /* 0x000fe400078e0004 */
[----:B------:R-:W-:Y:S05]  /*00e0*/  CALL.REL.NOINC `($__internal_5_$__cuda_sm20_div_s64) ;  /* 0x000015f000007944 */ /* 0x000fea0003c00000 */
[----:B------:R-:W-:Y:S01]  /*00f0*/  IADD3 R3, -R7, RZ, RZ ;  /* 0x000000ff07037210 */ /* 0x000fe20007ffe1ff */
[----:B------:R-:W-:-:S04]  /*0100*/  IMAD.MOV.U32 R5, RZ, RZ, R7 ;  /* 0x000000ffff057224 */ /* 0x000fc800078e0007 */
[----:B------:R-:W-:Y:S01]  /*0110*/  IMAD R4, R4, R3, UR4 ;  /* 0x0000000404047e24 */ /* 0x000fe2000f8e0203 */
[----:B------:R-:W-:Y:S05]  /*0120*/  BRA `(.L_x_158) ;  /* 0x0000014000007947 */ /* 0x000fea0003800000 */
.L_x_157:
        /* <DEDUP_REMOVED lines=20> */
.L_x_158:
        /* <DEDUP_REMOVED lines=8> */
[----:B------:R-:W-:Y:S05]  /*02f0*/  CALL.REL.NOINC `($__internal_5_$__cuda_sm20_div_s64) ;  /* 0x000013e000007944 */ /* 0x000fea0003c00000 */
[----:B------:R-:W-:-:S04]  /*0300*/  IMAD.MOV R23, RZ, RZ, -R7 ;  /* 0x000000ffff177224 */ /* 0x000fc800078e0a07 */
[----:B------:R-:W-:Y:S01]  /*0310*/  IMAD R23, R23, c[0x0][0x188], R4 ;  /* 0x0000620017177a24 */ /* 0x000fe200078e0204 */
[----:B------:R-:W-:Y:S05]  /*0320*/  BRA `(.L_x_160) ;  /* 0x0000014000007947 */ /* 0x000fea0003800000 */
.L_x_159:
        /* <DEDUP_REMOVED lines=20> */
.L_x_160:
[----:B------:R-:W-:Y:S01]  /*0470*/  SHF.R.S32.HI R0, RZ, 0x1f, R5 ;  /* 0x0000001fff007819 */ /* 0x000fe20000011405 */
[----:B------:R-:W-:Y:S01]  /*0480*/  IMAD.WIDE.U32 R2, R5, c[0x0][0x180], RZ ;  /* 0x0000600005027a25 */ /* 0x000fe200078e00ff */
[----:B------:R-:W0:Y:S01]  /*0490*/  S2R R20, SR_TID.X ;  /* 0x0000000000147919 */ /* 0x000e220000002100 */
[----:B------:R-:W-:Y:S01]  /*04a0*/  ULDC.64 UR6, c[0x0][0x118] ;  /* 0x0000460000067ab9 */ /* 0x000fe20000000a00 */
[----:B------:R-:W-:Y:S01]  /*04b0*/  BSSY B0, `(.L_x_161) ;  /* 0x000005c000007945 */ /* 0x000fe20003800000 */
[----:B------:R-:W-:Y:S01]  /*04c0*/  IMAD R4, R0, c[0x0][0x180], RZ ;  /* 0x0000600000047a24 */ /* 0x000fe200078e02ff */
[----:B------:R-:W-:-:S03]  /*04d0*/  SHF.R.S32.HI R0, RZ, 0x1f, R7 ;  /* 0x0000001fff007819 */ /* 0x000fc60000011407 */
[----:B------:R-:W-:Y:S01]  /*04e0*/  IMAD R5, R5, c[0x0][0x184], R4 ;  /* 0x0000610005057a24 */ /* 0x000fe200078e0204 */
[----:B------:R-:W-:Y:S01]  /*04f0*/  MOV R4, 0x1 ;  /* 0x0000000100047802 */ /* 0x000fe20000000f00 */
        /* <DEDUP_REMOVED lines=8> */
[----:B------:R-:W-:Y:S01]  /*0580*/  ISETP.NE.U32.AND.EX P0, PT, RZ, RZ, PT, P0 ;  /* 0x000000ffff00720c */ /* 0x000fe20003f05100 */
[----:B------:R-:W-:Y:S02]  /*0590*/  IMAD.IADD R3, R3, 0x1, R5 ;  /* 0x0000000103037824 */ /* 0x000fe400078e0205 */
[C---:B------:R-:W-:Y:S02]  /*05a0*/  IMAD R5, R23.reuse, c[0x0][0x174], R0 ;  /* 0x00005d0017057a24 */ /* 0x040fe400078e0200 */
[----:B------:R-:W-:-:S04]  /*05b0*/  IMAD.WIDE.U32 R22, R23, c[0x0][0x170], R2 ;  /* 0x00005c0017167a25 */ /* 0x000fc800078e0002 */
[----:B------:R-:W-:-:S04]  /*05c0*/  IMAD.IADD R0, R23, 0x1, R5 ;  /* 0x0000000117007824 */ /* 0x000fc800078e0205 */
[----:B------:R-:W-:Y:S05]  /*05d0*/  @P0 BRA `(.L_x_162) ;  /* 0x000003a000000947 */ /* 0x000fea0003800000 */
[----:B0-----:R-:W-:Y:S01]  /*05e0*/  ULDC UR4, c[0x0][0x1a8] ;  /* 0x00006a0000047ab9 */ /* 0x001fe20000000800 */
[----:B------:R-:W-:Y:S01]  /*05f0*/  BSSY B1, `(.L_x_163) ;  /* 0x0000012000017945 */ /* 0x000fe20003800000 */
[----:B------:R-:W-:Y:S01]  /*0600*/  UISETP.LT.AND UP0, UPT, URZ, UR4, UPT ;  /* 0x000000043f00728c */ /* 0x000fe2000bf01270 */
[----:B------:R-:W-:-:S03]  /*0610*/  HFMA2.MMA R4, -RZ, RZ, 0, 0 ;  /* 0x00000000ff047435 */ /* 0x000fc600000001ff */
[----:B------:R-:W-:-:S06]  /*0620*/  USEL UR4, URZ, UR4, UP0 ;  /* 0x000000043f047287 */ /* 0x000fcc0008000000 */
[----:B------:R-:W-:-:S13]  /*0630*/  ISETP.GE.AND P0, PT, R20, UR4, PT ;  /* 0x0000000414007c0c */ /* 0x000fda000bf06270 */
[----:B------:R-:W-:Y:S05]  /*0640*/  @P0 BRA `(.L_x_164) ;  /* 0x000000c000000947 */ /* 0x000fea0003800000 */
[----:B------:R-:W-:Y:S02]  /*0650*/  IMAD.MOV.U32 R4, RZ, RZ, RZ ;  /* 0x000000ffff047224 */ /* 0x000fe400078e00ff */
[----:B------:R-:W-:-:S05]  /*0660*/  IMAD.MOV.U32 R5, RZ, RZ, R20 ;  /* 0x000000ffff057224 */ /* 0x000fca00078e0014 */
.L_x_165:
[----:B------:R-:W-:-:S04]  /*0670*/  IADD3 R3, P0, R5, R22, RZ ;  /* 0x0000001605037210 */ /* 0x000fc80007f1e0ff */
[----:B------:R-:W-:Y:S02]  /*0680*/  LEA.HI.X.SX32 R6, R5, R0, 0x1, P0 ;  /* 0x0000000005067211 */ /* 0x000fe400000f0eff */
[----:B------:R-:W-:-:S04]  /*0690*/  LEA R2, P0, R3, c[0x0][0x168], 0x1 ;  /* 0x00005a0003027a11 */ /* 0x000fc800078008ff */
[----:B------:R-:W-:-:S05]  /*06a0*/  LEA.HI.X R3, R3, c[0x0][0x16c], R6, 0x1, P0 ;  /* 0x00005b0003037a11 */ /* 0x000fca00000f0c06 */
[----:B------:R-:W2:Y:S01]  /*06b0*/  LDG.E.U16 R2, [R2.64] ;  /* 0x0000000602027981 */ /* 0x000ea2000c1e1500 */
[----:B------:R-:W-:-:S04]  /*06c0*/  IADD3 R5, R5, c[0x0][0x0], RZ ;  /* 0x0000000005057a10 */ /* 0x000fc80007ffe0ff */
[----:B------:R-:W-:Y:S01]  /*06d0*/  ISETP.GE.AND P0, PT, R5, UR4, PT ;  /* 0x0000000405007c0c */ /* 0x000fe2000bf06270 */
[----:B--2---:R-:W-:-:S05]  /*06e0*/  HADD2.F32 R7, -RZ, R2.H0_H0 ;  /* 0x20000002ff077230 */ /* 0x004fca0000004100 */
[----:B------:R-:W-:-:S07]  /*06f0*/  FFMA.FTZ R4, R7, R7, R4 ;  /* 0x0000000707047223 */ /* 0x000fce0000010004 */
[----:B------:R-:W-:Y:S05]  /*0700*/  @!P0 BRA `(.L_x_165) ;  /* 0xffffff6000008947 */ /* 0x000fea000383ffff */
.L_x_164:
[----:B------:R-:W-:Y:S05]  /*0710*/  BSYNC B1 ;  /* 0x0000000000017941 */ /* 0x000fea0003800000 */
.L_x_163:
        /* <DEDUP_REMOVED lines=10> */
.L_x_168:
        /* <DEDUP_REMOVED lines=10> */
.L_x_167:
[----:B------:R-:W-:Y:S05]  /*0860*/  BSYNC B1 ;  /* 0x0000000000017941 */ /* 0x000fea0003800000 */
.L_x_166:
[----:B------:R-:W-:Y:S05]  /*0870*/  @P0 BRA `(.L_x_169) ;  /* 0x000001f000000947 */ /* 0x000fea0003800000 */
[----:B------:R-:W-:Y:S01]  /*0880*/  IADD3 R8, P0, R22, UR4, RZ ;  /* 0x0000000416087c10 */ /* 0x000fe2000ff1e0ff */
[----:B------:R-:W-:Y:S01]  /*0890*/  BSSY B1, `(.L_x_170) ;  /* 0x000000d000017945 */ /* 0x000fe20003800000 */
[----:B------:R-:W-:Y:S02]  /*08a0*/  IADD3 R5, R20, UR5, RZ ;  /* 0x0000000514057c10 */ /* 0x000fe4000fffe0ff */
[----:B------:R-:W-:Y:S02]  /*08b0*/  IADD3.X R10, R0, UR8, RZ, P0, !PT ;  /* 0x00000008000a7c10 */ /* 0x000fe400087fe4ff */
.L_x_171:
        /* <DEDUP_REMOVED lines=10> */
[----:B------:R-:W-:Y:S05]  /*0960*/  BSYNC B1 ;  /* 0x0000000000017941 */ /* 0x000fea0003800000 */
.L_x_170:
[----:B------:R-:W-:Y:S05]  /*0970*/  BRA `(.L_x_169) ;  /* 0x000000f000007947 */ /* 0x000fea0003800000 */
.L_x_162:
[----:B0-----:R-:W-:Y:S01]  /*0980*/  ISETP.GE.AND P0, PT, R20, c[0x0][0x1a8], PT ;  /* 0x00006a0014007a0c */ /* 0x001fe20003f06270 */
[----:B------:R-:W-:-:S12]  /*0990*/  IMAD.MOV.U32 R4, RZ, RZ, RZ ;  /* 0x000000ffff047224 */ /* 0x000fd800078e00ff */
[----:B------:R-:W-:Y:S05]  /*09a0*/  @P0 BRA `(.L_x_169) ;  /* 0x000000c000000947 */ /* 0x000fea0003800000 */
[----:B------:R-:W-:Y:S01]  /*09b0*/  IMAD.MOV.U32 R4, RZ, RZ, RZ ;  /* 0x000000ffff047224 */ /* 0x000fe200078e00ff */
[----:B------:R-:W-:-:S04]  /*09c0*/  MOV R5, R20 ;  /* 0x0000001400057202 */ /* 0x000fc80000000f00 */
.L_x_172:
[----:B------:R-:W-:-:S04]  /*09d0*/  IADD3 R3, P0, R5, R22, RZ ;  /* 0x0000001605037210 */ /* 0x000fc80007f1e0ff */
[----:B------:R-:W-:Y:S02]  /*09e0*/  LEA.HI.X.SX32 R6, R5, R0, 0x1, P0 ;  /* 0x0000000005067211 */ /* 0x000fe400000f0eff */
[----:B------:R-:W-:-:S04]  /*09f0*/  LEA R2, P0, R3, c[0x0][0x168], 0x1 ;  /* 0x00005a0003027a11 */ /* 0x000fc800078008ff */
[----:B------:R-:W-:-:S05]  /*0a00*/  LEA.HI.X R3, R3, c[0x0][0x16c], R6, 0x1, P0 ;  /* 0x00005b0003037a11 */ /* 0x000fca00000f0c06 */
[----:B------:R-:W2:Y:S01]  /*0a10*/  LDG.E.U16 R2, [R2.64] ;  /* 0x0000000602027981 */ /* 0x000ea2000c1e1500 */
[----:B------:R-:W-:-:S04]  /*0a20*/  IADD3 R5, R5, c[0x0][0x0], RZ ;  /* 0x0000000005057a10 */ /* 0x000fc80007ffe0ff */
[----:B------:R-:W-:Y:S01]  /*0a30*/  ISETP.GE.AND P0, PT, R5, c[0x0][0x1a8], PT ;  /* 0x00006a0005007a0c */ /* 0x000fe20003f06270 */
[----:B--2---:R-:W-:-:S05]  /*0a40*/  HADD2.F32 R7, -RZ, R2.H0_H0 ;  /* 0x20000002ff077230 */ /* 0x004fca0000004100 */
[----:B------:R-:W-:-:S07]  /*0a50*/  FFMA.FTZ R4, R7, R7, R4 ;  /* 0x0000000707047223 */ /* 0x000fce0000010004 */
[----:B------:R-:W-:Y:S05]  /*0a60*/  @!P0 BRA `(.L_x_172) ;  /* 0xffffff6000008947 */ /* 0x000fea000383ffff */
.L_x_169:
[----:B------:R-:W-:Y:S05]  /*0a70*/  BSYNC B0 ;  /* 0x0000000000007941 */ /* 0x000fea0003800000 */
.L_x_161:
        /* <DEDUP_REMOVED lines=102> */
.L_x_174:
        /* <DEDUP_REMOVED lines=59> */
.L_x_175:
[----:B0-----:R-:W-:Y:S05]  /*1490*/  BSYNC B0 ;  /* 0x0000000000007941 */ /* 0x001fea0003800000 */
.L_x_173:
        /* <DEDUP_REMOVED lines=10> */
.L_x_176:
[----:B------:R-:W-:Y:S02]  /*1540*/  SHF.R.S32.HI R9, RZ, 0x1f, R20 ;  /* 0x0000001fff097819 */ /* 0x000fe40000011414 */
[----:B------:R-:W-:-:S05]  /*1550*/  IADD3 R2, P0, R20, R22, RZ ;  /* 0x0000001614027210 */ /* 0x000fca0007f1e0ff */
[----:B------:R-:W-:Y:S01]  /*1560*/  IMAD.X R3, R9, 0x1, R0, P0 ;  /* 0x0000000109037824 */ /* 0x000fe200000e0600 */
[----:B0-----:R-:W-:-:S04]  /*1570*/  LEA R4, P0, R2, c[0x0][0x168], 0x1 ;  /* 0x00005a0002047a11 */ /* 0x001fc800078008ff */
[----:B------:R-:W-:Y:S01]  /*1580*/  LEA.HI.X R5, R2, c[0x0][0x16c], R3, 0x1, P0 ;  /* 0x00005b0002057a11 */ /* 0x000fe200000f0c03 */
[----:B------:R-:W-:-:S04]  /*1590*/  HFMA2.MMA R3, -RZ, RZ, 0, 1.1920928955078125e-07 ;  /* 0x00000002ff037435 */ /* 0x000fc800000001ff */
[----:B------:R-:W2:Y:S06]  /*15a0*/  LDG.E.U16 R4, [R4.64] ;  /* 0x0000000604047981 */ /* 0x000eac000c1e1500 */
[----:B------:R-:W-:-:S06]  /*15b0*/  IMAD.WIDE R2, R20, R3, c[0x0][0x198] ;  /* 0x0000660014027625 */ /* 0x000fcc00078e0203 */
[----:B------:R-:W3:Y:S01]  /*15c0*/  LDG.E.U16.CONSTANT R2, [R2.64] ;  /* 0x0000000602027981 */ /* 0x000ee2000c1e9500 */
[----:B-1----:R-:W-:-:S05]  /*15d0*/  IMAD R11, R12, c[0x0][0x1a8], RZ ;  /* 0x00006a000c0b7a24 */ /* 0x002fca00078e02ff */
[----:B------:R-:W-:Y:S02]  /*15e0*/  IADD3 R10, P0, R11, R20, RZ ;  /* 0x000000140b0a7210 */ /* 0x000fe40007f1e0ff */
[----:B------:R-:W-:-:S03]  /*15f0*/  IADD3 R20, R20, c[0x0][0x0], RZ ;  /* 0x0000000014147a10 */ /* 0x000fc60007ffe0ff */
[----:B------:R-:W-:Y:S01]  /*1600*/  IMAD.X R9, RZ, RZ, R9, P0 ;  /* 0x000000ffff097224 */ /* 0x000fe200000e0609 */
[----:B--2---:R-:W-:Y:S01]  /*1610*/  HADD2.F32 R7, -RZ, R4.H0_H0 ;  /* 0x20000004ff077230 */ /* 0x004fe20000004100 */
[----:B------:R-:W-:-:S04]  /*1620*/  LEA R4, P0, R10, c[0x0][0x160], 0x1 ;  /* 0x000058000a047a11 */ /* 0x000fc800078008ff */
[----:B0-----:R-:W-:Y:S01]  /*1630*/  FMUL.FTZ R7, R6, R7 ;  /* 0x0000000706077220 */ /* 0x001fe20000410000 */
[----:B------:R-:W-:Y:S02]  /*1640*/  LEA.HI.X R5, R10, c[0x0][0x164], R9, 0x1, P0 ;  /* 0x000059000a057a11 */ /* 0x000fe400000f0c09 */
[----:B------:R-:W-:Y:S02]  /*1650*/  ISETP.GE.AND P0, PT, R20, c[0x0][0x1a8], PT ;  /* 0x00006a0014007a0c */ /* 0x000fe40003f06270 */
[----:B------:R-:W-:Y:S01]  /*1660*/  F2FP.PACK_AB R7, RZ, R7 ;  /* 0x00000007ff07723e */ /* 0x000fe200000000ff */
[----:B---3--:R-:W-:-:S04]  /*1670*/  HADD2.F32 R8, -RZ, R2.H0_H0 ;  /* 0x20000002ff087230 */ /* 0x008fc80000004100 */
[----:B------:R-:W-:-:S05]  /*1680*/  HADD2.F32 R7, -RZ, R7.H0_H0 ;  /* 0x20000007ff077230 */ /* 0x000fca0000004100 */
[----:B------:R-:W-:-:S05]  /*1690*/  FMUL.FTZ R7, R7, R8 ;  /* 0x0000000807077220 */ /* 0x000fca0000410000 */
[----:B------:R-:W-:-:S05]  /*16a0*/  F2FP.PACK_AB R7, RZ, R7 ;  /* 0x00000007ff07723e */ /* 0x000fca00000000ff */
[----:B------:R0:W-:Y:S01]  /*16b0*/  STG.E.U16 [R4.64], R7 ;  /* 0x0000000704007986 */ /* 0x0001e2000c101506 */
[----:B------:R-:W-:Y:S05]  /*16c0*/  @!P0 BRA `(.L_x_176) ;  /* 0xfffffe7000008947 */ /* 0x000fea000383ffff */
[----:B------:R-:W-:Y:S05]  /*16d0*/  EXIT ;  /* 0x000000000000794d */ /* 0x000fea0003800000 */
        .weak           $__internal_5_$__cuda_sm20_div_s64
        .type           $__internal_5_$__cuda_sm20_div_s64,@function
        .size           $__internal_5_$__cuda_sm20_div_s64,(.L_x_1121 - $__internal_5_$__cuda_sm20_div_s64)
$__internal_5_$__cuda_sm20_div_s64:
        /* <DEDUP_REMOVED lines=14> */
[----:B------:R-:W-:-:S03]  /*17c0*/  IMAD.HI.U32 R12, R10, R15, RZ ;  /* 0x0000000f0a0c7227 */ /* 0x000fc600078e00ff */
[----:B------:R-:W-:Y:S01]  /*17d0*/  IADD3.X R17, RZ, ~R13, RZ, P0, !PT ;  /* 0x8000000dff117210 */ /* 0x000fe200007fe4ff */
[----:B------:R-:W-:-:S04]  /*17e0*/  IMAD.MOV.U32 R13, RZ, RZ, R10 ;  /* 0x000000ffff0d7224 */ /* 0x000fc800078e000a */
[----:B------:R-:W-:-:S04]  /*17f0*/  IMAD.WIDE.U32 R12, P0, R10, R17, R12 ;  /* 0x000000110a0c7225 */ /* 0x000fc8000780000c */
[C---:B------:R-:W-:Y:S02]  /*1800*/  IMAD R19, R11.reuse, R17, RZ ;  /* 0x000000110b137224 */ /* 0x040fe400078e02ff */
[----:B------:R-:W-:-:S04]  /*1810*/  IMAD.HI.U32 R12, P1, R11, R15, R12 ;  /* 0x0000000f0b0c7227 */ /* 0x000fc8000782000c */
[----:B------:R-:W-:Y:S01]  /*1820*/  IMAD.HI.U32 R17, R11, R17, RZ ;  /* 0x000000110b117227 */ /* 0x000fe200078e00ff */
[----:B------:R-:W-:-:S03]  /*1830*/  IADD3 R13, P2, R19, R12, RZ ;  /* 0x0000000c130d7210 */ /* 0x000fc60007f5e0ff */
[----:B------:R-:W-:Y:S02]  /*1840*/  IMAD.X R12, R17, 0x1, R11, P0 ;  /* 0x00000001110c7824 */ /* 0x000fe400000e060b */
[----:B------:R-:W-:-:S03]  /*1850*/  IMAD.WIDE.U32 R10, R13, R2, RZ ;  /* 0x000000020d0a7225 */ /* 0x000fc600078e00ff */
[----:B------:R-:W-:Y:S01]  /*1860*/  IADD3.X R15, RZ, RZ, R12, P2, P1 ;  /* 0x000000ffff0f7210 */ /* 0x000fe200017e240c */
        /* <DEDUP_REMOVED lines=9> */
[----:B------:R-:W-:Y:S02]  /*1900*/  SEL R13, R11, R8, !P3 ;  /* 0x000000080b0d7207 */ /* 0x000fe40005800000 */
[----:B------:R-:W-:Y:S01]  /*1910*/  MOV R11, RZ ;  /* 0x000000ff000b7202 */ /* 0x000fe20000000f00 */
[CC--:B------:R-:W-:Y:S02]  /*1920*/  IMAD R17, R15.reuse, R10.reuse, RZ ;  /* 0x0000000a0f117224 */ /* 0x0c0fe400078e02ff */
[----:B------:R-:W-:-:S03]  /*1930*/  IMAD.HI.U32 R8, R15, R10, RZ ;  /* 0x0000000a0f087227 */ /* 0x000fc600078e00ff */
[----:B------:R-:W-:Y:S01]  /*1940*/  IADD3 R12, P2, R17, R12, RZ ;  /* 0x0000000c110c7210 */ /* 0x000fe20007f5e0ff */
[----:B------:R-:W-:Y:S01]  /*1950*/  IMAD.X R8, R8, 0x1, R15, P0 ;  /* 0x0000000108087824 */ /* 0x000fe200000e060f */
[-C--:B------:R-:W-:Y:S02]  /*1960*/  SEL R15, R14, R9.reuse, !P3 ;  /* 0x000000090e0f7207 */ /* 0x080fe40005800000 */
        /* <DEDUP_REMOVED lines=35> */
[----:B------:R-:W-:Y:S05]  /*1ba0*/  RET.REL.NODEC R2 `(_ZN4vllm15rms_norm_kernelIN3c104HalfELi1ELi4EEEvPT_PKS3_lllllS6_fii) ;  /* 0xffffe45002007950 */ /* 0x000fea0003c3ffff */
.L_x_177:
        /* <DEDUP_REMOVED lines=13> */
.L_x_1121:


//--------------------- .text._ZN4vllm15rms_norm_kernelIN3c104HalfELi2ELi4EEEvPT_PKS3_lllllS6_fii --------------------------
	.section	.text._ZN4vllm15rms_norm_kernelIN3c104HalfELi2ELi4EEEvPT_PKS3_lllllS6_fii,"ax",@progbits
	.sectioninfo	@"SHI_REGISTERS=24"
	.align	128
        .global         _ZN4vllm15rms_norm_kernelIN3c104HalfELi2ELi4EEEvPT_PKS3_lllllS6_fii
        .type           _ZN4vllm15rms_norm_kernelIN3c104HalfELi2ELi4EEEvPT_PKS3_lllllS6_fii,@function
        .size           _ZN4vllm15rms_norm_kernelIN3c104HalfELi2ELi4EEEvPT_PKS3_lllllS6_fii,(.L_x_1122 - _ZN4vllm15rms_norm_kernelIN3c104HalfELi2ELi4EEEvPT_PKS3_lllllS6_fii)
        .other          _ZN4vllm15rms_norm_kernelIN3c104HalfELi2ELi4EEEvPT_PKS3_lllllS6_fii,@"STO_CUDA_ENTRY STV_DEFAULT"
_ZN4vllm15rms_norm_kernelIN3c104HalfELi2ELi4EEEvPT_PKS3_lllllS6_fii:
.text._ZN4vllm15rms_norm_kernelIN3c104HalfELi2ELi4EEEvPT_PKS3_lllllS6_fii:
[----:B------:R-:W-:Y:S02]  /*0000*/  MOV R1, c[0x0][0x28] ;  /* 0x00000a0000017a02 */ /* 0x000fe40000000f00 */
        /* <DEDUP_REMOVED lines=11> */
[----:B------:R-:W-:Y:S02]  /*00c0*/  MOV R7, R4 ;  /* 0x0000000400077202 */ /* 0x000fe40000000f00 */
[----:B------:R-:W-:Y:S02]  /*00d0*/  MOV R0, 0xf0 ;  /* 0x000000f000007802 */ /* 0x000fe40000000f00 */
[----:B------:R-:W-:Y:S05]  /*00e0*/  CALL.REL.NOINC `($__internal_6_$__cuda_sm20_div_s64) ;  /* 0x0000161000007944 */ /* 0x000fea0003c00000 */
[----:B------:R-:W-:Y:S01]  /*00f0*/  IMAD.MOV R3, RZ, RZ, -R7 ;  /* 0x000000ffff037224 */ /* 0x000fe200078e0a07 */
[----:B------:R-:W-:-:S03]  /*0100*/  MOV R5, R7 ;  /* 0x0000000700057202 */ /* 0x000fc60000000f00 */
[----:B------:R-:W-:Y:S01]  /*0110*/  IMAD R4, R4, R3, UR4 ;  /* 0x0000000404047e24 */ /* 0x000fe2000f8e0203 */
[----:B------:R-:W-:Y:S05]  /*0120*/  BRA `(.L_x_179) ;  /* 0x0000014000007947 */ /* 0x000fea0003800000 */
.L_x_178:
[----:B0-----:R-:W0:Y:S01]  /*0130*/  I2F.U32.RP R0, R4 ;  /* 0x0000000400007306 */ /* 0x001e220000209000 */
[----:B------:R-:W-:-:S07]  /*0140*/  ISETP.NE.U32.AND P2, PT, R4, RZ, PT ;  /* 0x000000ff0400720c */ /* 0x000fce0003f45070 */
[----:B0-----:R-:W0:Y:S02]  /*0150*/  MUFU.RCP R0, R0 ;  /* 0x0000000000007308 */ /* 0x001e240000001000 */
[----:B0-----:R-:W-:-:S06]  /*0160*/  IADD3 R2, R0, 0xffffffe, RZ ;  /* 0x0ffffffe00027810 */ /* 0x001fcc0007ffe0ff */
[----:B------:R0:W1:Y:S02]  /*0170*/  F2I.FTZ.U32.TRUNC.NTZ R3, R2 ;  /* 0x0000000200037305 */ /* 0x000064000021f000 */
[----:B0-----:R-:W-:Y:S01]  /*0180*/  HFMA2.MMA R2, -RZ, RZ, 0, 0 ;  /* 0x00000000ff027435 */ /* 0x001fe200000001ff */
[----:B-1----:R-:W-:-:S04]  /*0190*/  IMAD.MOV R5, RZ, RZ, -R3 ;  /* 0x000000ffff057224 */ /* 0x002fc800078e0a03 */
[----:B------:R-:W-:-:S05]  /*01a0*/  IMAD R5, R5, R4, RZ ;  /* 0x0000000405057224 */ /* 0x000fca00078e02ff */
        /* <DEDUP_REMOVED lines=12> */
.L_x_179:
[----:B------:R-:W-:-:S04]  /*0270*/  SHF.R.S32.HI R9, RZ, 0x1f, R4 ;  /* 0x0000001fff097819 */ /* 0x000fc80000011404 */
[----:B------:R-:W-:-:S04]  /*0280*/  LOP3.LUT R0, R9, c[0x0][0x18c], RZ, 0xfc, !PT ;  /* 0x0000630009007a12 */ /* 0x000fc800078efcff */
[----:B------:R-:W-:-:S13]  /*0290*/  ISETP.NE.U32.AND P0, PT, R0, RZ, PT ;  /* 0x000000ff0000720c */ /* 0x000fda0003f05070 */
[----:B------:R-:W-:Y:S05]  /*02a0*/  @!P0 BRA `(.L_x_180) ;  /* 0x0000008000008947 */ /* 0x000fea0003800000 */
[----:B------:R-:W-:Y:S01]  /*02b0*/  MOV R8, R4 ;  /* 0x0000000400087202 */ /* 0x000fe20000000f00 */
[----:B------:R-:W-:Y:S01]  /*02c0*/  IMAD.MOV.U32 R7, RZ, RZ, c[0x0][0x188] ;  /* 0x00006200ff077624 */ /* 0x000fe200078e00ff */
[----:B------:R-:W-:Y:S02]  /*02d0*/  MOV R6, c[0x0][0x18c] ;  /* 0x0000630000067a02 */ /* 0x000fe40000000f00 */
[----:B------:R-:W-:Y:S02]  /*02e0*/  MOV R0, 0x300 ;  /* 0x0000030000007802 */ /* 0x000fe40000000f00 */
[----:B------:R-:W-:Y:S05]  /*02f0*/  CALL.REL.NOINC `($__internal_6_$__cuda_sm20_div_s64) ;  /* 0x0000140000007944 */ /* 0x000fea0003c00000 */
[----:B------:R-:W-:-:S04]  /*0300*/  IMAD.MOV R9, RZ, RZ, -R7 ;  /* 0x000000ffff097224 */ /* 0x000fc800078e0a07 */
[----:B------:R-:W-:Y:S01]  /*0310*/  IMAD R9, R9, c[0x0][0x188], R4 ;  /* 0x0000620009097a24 */ /* 0x000fe200078e0204 */
[----:B------:R-:W-:Y:S05]  /*0320*/  BRA `(.L_x_181) ;  /* 0x0000014000007947 */ /* 0x000fea0003800000 */
.L_x_180:
[----:B------:R-:W0:Y:S01]  /*0330*/  I2F.U32.RP R0, c[0x0][0x188] ;  /* 0x0000620000007b06 */ /* 0x000e220000209000 */
[----:B------:R-:W-:-:S07]  /*0340*/  ISETP.NE.U32.AND P2, PT, RZ, c[0x0][0x188], PT ;  /* 0x00006200ff007a0c */ /* 0x000fce0003f45070 */
[----:B0-----:R-:W0:Y:S02]  /*0350*/  MUFU.RCP R0, R0 ;  /* 0x0000000000007308 */ /* 0x001e240000001000 */
[----:B0-----:R-:W-:-:S06]  /*0360*/  IADD3 R2, R0, 0xffffffe, RZ ;  /* 0x0ffffffe00027810 */ /* 0x001fcc0007ffe0ff */
[----:B------:R0:W1:Y:S02]  /*0370*/  F2I.FTZ.U32.TRUNC.NTZ R3, R2 ;  /* 0x0000000200037305 */ /* 0x000064000021f000 */
[----:B0-----:R-:W-:Y:S01]  /*0380*/  IMAD.MOV.U32 R2, RZ, RZ, RZ ;  /* 0x000000ffff027224 */ /* 0x001fe200078e00ff */
[----:B-1----:R-:W-:-:S05]  /*0390*/  IADD3 R7, RZ, -R3, RZ ;  /* 0x80000003ff077210 */ /* 0x002fca0007ffe0ff */
        /* <DEDUP_REMOVED lines=13> */
.L_x_181:
        /* <DEDUP_REMOVED lines=8> */
[----:B------:R-:W-:Y:S02]  /*04f0*/  SHF.R.S32.HI R0, RZ, 0x1f, R9 ;  /* 0x0000001fff007819 */ /* 0x000fe40000011409 */
[----:B------:R-:W-:Y:S01]  /*0500*/  IADD3 R3, R3, R5, RZ ;  /* 0x0000000503037210 */ /* 0x000fe20007ffe0ff */
[C---:B------:R-:W-:Y:S02]  /*0510*/  IMAD R5, R7.reuse, c[0x0][0x17c], R4 ;  /* 0x00005f0007057a24 */ /* 0x040fe400078e0204 */
[----:B------:R-:W-:Y:S02]  /*0520*/  IMAD R0, R0, c[0x0][0x170], RZ ;  /* 0x00005c0000007a24 */ /* 0x000fe400078e02ff */
[----:B------:R-:W-:-:S04]  /*0530*/  IMAD.WIDE.U32 R2, R7, c[0x0][0x178], R2 ;  /* 0x00005e0007027a25 */ /* 0x000fc800078e0002 */
[----:B------:R-:W-:Y:S01]  /*0540*/  IMAD.IADD R5, R3, 0x1, R5 ;  /* 0x0000000103057824 */ /* 0x000fe200078e0205 */
[----:B------:R-:W-:Y:S01]  /*0550*/  MOV R4, R2 ;  /* 0x0000000200047202 */ /* 0x000fe20000000f00 */
[C---:B------:R-:W-:Y:S01]  /*0560*/  IMAD R7, R9.reuse, c[0x0][0x174], R0 ;  /* 0x00005d0009077a24 */ /* 0x040fe200078e0200 */
[----:B------:R-:W0:Y:S01]  /*0570*/  S2R R3, SR_TID.X ;  /* 0x0000000000037919 */ /* 0x000e220000002100 */
[----:B------:R-:W-:Y:S02]  /*0580*/  IMAD.MOV.U32 R0, RZ, RZ, 0x1 ;  /* 0x00000001ff007424 */ /* 0x000fe400078e00ff */
[----:B------:R-:W-:-:S03]  /*0590*/  IMAD.WIDE.U32 R4, R9, c[0x0][0x170], R4 ;  /* 0x00005c0009047a25 */ /* 0x000fc600078e0004 */
[----:B------:R-:W-:Y:S02]  /*05a0*/  LOP3.LUT R0, R0, c[0x0][0x1a8], RZ, 0xc0, !PT ;  /* 0x00006a0000007a12 */ /* 0x000fe400078ec0ff */
[----:B------:R-:W-:Y:S02]  /*05b0*/  LEA R20, P1, R4, c[0x0][0x168], 0x1 ;  /* 0x00005a0004147a11 */ /* 0x000fe400078208ff */
[----:B------:R-:W-:Y:S02]  /*05c0*/  ISETP.NE.U32.AND P2, PT, R0, 0x1, PT ;  /* 0x000000010000780c */ /* 0x000fe40003f45070 */
[----:B------:R-:W-:Y:S02]  /*05d0*/  LOP3.LUT P0, RZ, R20, 0x3, RZ, 0xc0, !PT ;  /* 0x0000000314ff7812 */ /* 0x000fe4000780c0ff */
[----:B------:R-:W-:-:S04]  /*05e0*/  IADD3 R5, R5, R7, RZ ;  /* 0x0000000705057210 */ /* 0x000fc80007ffe0ff */
[----:B------:R-:W-:-:S04]  /*05f0*/  SHF.L.U64.HI R4, R4, 0x1, R5 ;  /* 0x0000000104047819 */ /* 0x000fc80000010205 */
[----:B------:R-:W-:-:S03]  /*0600*/  IADD3.X R21, R4, c[0x0][0x16c], RZ, P1, !PT ;  /* 0x00005b0004157a10 */ /* 0x000fc60000ffe4ff */
[----:B------:R-:W-:Y:S05]  /*0610*/  @!P0 BRA P2, `(.L_x_183) ;  /* 0x0000032000008947 */ /* 0x000fea0001000000 */
        /* <DEDUP_REMOVED lines=8> */
[----:B------:R-:W-:-:S04]  /*06a0*/  LEA.HI R0, R15, R15, RZ, 0x1 ;  /* 0x0000000f0f007211 */ /* 0x000fc800078f08ff */
[----:B------:R-:W-:-:S04]  /*06b0*/  SHF.R.S32.HI R12, RZ, 0x1, R0 ;  /* 0x00000001ff0c7819 */ /* 0x000fc80000011400 */
[----:B------:R-:W-:Y:S02]  /*06c0*/  LEA R10, R12, R3, 0x1 ;  /* 0x000000030c0a7211 */ /* 0x000fe400078e08ff */
[----:B------:R-:W-:Y:S02]  /*06d0*/  ISETP.GE.AND P1, PT, R3, R12, PT ;  /* 0x0000000c0300720c */ /* 0x000fe40003f26270 */
[----:B------:R-:W-:Y:S01]  /*06e0*/  ISETP.GE.AND P2, PT, R10, R15, PT ;  /* 0x0000000f0a00720c */ /* 0x000fe20003f46270 */
[----:B------:R-:W-:Y:S07]  /*06f0*/  @P0 BRA `(.L_x_185) ;  /* 0x0000009000000947 */ /* 0x000fee0003800000 */
[----:B------:R-:W-:Y:S01]  /*0700*/  HFMA2.MMA R6, -RZ, RZ, 0, 0 ;  /* 0x00000000ff067435 */ /* 0x000fe200000001ff */
[----:B------:R-:W-:-:S04]  /*0710*/  IMAD.MOV.U32 R7, RZ, RZ, R3 ;  /* 0x000000ffff077224 */ /* 0x000fc800078e0003 */
.L_x_186:
[----:B------:R-:W-:-:S06]  /*0720*/  IMAD.WIDE R4, R7, 0x2, R20 ;  /* 0x0000000207047825 */ /* 0x000fcc00078e0214 */
[----:B------:R-:W2:Y:S01]  /*0730*/  LDG.E.U16 R4, [R4.64] ;  /* 0x0000000604047981 */ /* 0x000ea2000c1e1500 */
[----:B------:R-:W-:-:S04]  /*0740*/  IADD3 R7, R7, c[0x0][0x0], RZ ;  /* 0x0000000007077a10 */ /* 0x000fc80007ffe0ff */
[----:B------:R-:W-:Y:S01]  /*0750*/  ISETP.GE.AND P0, PT, R7, R2, PT ;  /* 0x000000020700720c */ /* 0x000fe20003f06270 */
[----:B--2---:R-:W-:-:S05]  /*0760*/  HADD2.F32 R9, -RZ, R4.H0_H0 ;  /* 0x20000004ff097230 */ /* 0x004fca0000004100 */
[----:B------:R-:W-:-:S07]  /*0770*/  FFMA.FTZ R6, R9, R9, R6 ;  /* 0x0000000909067223 */ /* 0x000fce0000010006 */
[----:B------:R-:W-:Y:S05]  /*0780*/  @!P0 BRA `(.L_x_186) ;  /* 0xffffff9000008947 */ /* 0x000fea000383ffff */
.L_x_185:
[----:B------:R-:W-:Y:S05]  /*0790*/  BSYNC B1 ;  /* 0x0000000000017941 */ /* 0x000fea0003800000 */
.L_x_184:
[----:B------:R-:W-:Y:S01]  /*07a0*/  BSSY B1, `(.L_x_187) ;  /* 0x000000e000017945 */ /* 0x000fe20003800000 */
[----:B------:R-:W-:Y:S01]  /*07b0*/  IMAD.WIDE R4, R2, 0x2, R20 ;  /* 0x0000000202047825 */ /* 0x000fe200078e0214 */
[----:B------:R-:W-:Y:S05]  /*07c0*/  @P1 BRA `(.L_x_188) ;  /* 0x000000b000001947 */ /* 0x000fea0003800000 */
[----:B------:R-:W-:-:S05]  /*07d0*/  MOV R7, R3 ;  /* 0x0000000300077202 */ /* 0x000fca0000000f00 */
.L_x_189:
[----:B------:R-:W-:-:S05]  /*07e0*/  IMAD.WIDE R8, R7, 0x4, R4 ;  /* 0x0000000407087825 */ /* 0x000fca00078e0204 */
[----:B------:R-:W2:Y:S04]  /*07f0*/  LDG.E.U16 R0, [R8.64] ;  /* 0x0000000608007981 */ /* 0x000ea8000c1e1500 */
[----:B------:R-:W3:Y:S01]  /*0800*/  LDG.E.U16 R2, [R8.64+0x2] ;  /* 0x0000020608027981 */ /* 0x000ee2000c1e1500 */
[----:B------:R-:W-:-:S04]  /*0810*/  IADD3 R7, R7, c[0x0][0x0], RZ ;  /* 0x0000000007077a10 */ /* 0x000fc80007ffe0ff */
[----:B------:R-:W-:Y:S01]  /*0820*/  ISETP.GE.AND P0, PT, R7, R12, PT ;  /* 0x0000000c0700720c */ /* 0x000fe20003f06270 */
[----:B--2---:R-:W-:Y:S02]  /*0830*/  HADD2.F32 R11, -RZ, R0.H0_H0 ;  /* 0x20000000ff0b7230 */ /* 0x004fe40000004100 */
[----:B---3--:R-:W-:-:S03]  /*0840*/  HADD2.F32 R13, -RZ, R2.H0_H0 ;  /* 0x20000002ff0d7230 */ /* 0x008fc60000004100 */
[----:B------:R-:W-:-:S04]  /*0850*/  FFMA.FTZ R6, R11, R11, R6 ;  /* 0x0000000b0b067223 */ /* 0x000fc80000010006 */
[----:B------:R-:W-:-:S03]  /*0860*/  FFMA.FTZ R6, R13, R13, R6 ;  /* 0x0000000d0d067223 */ /* 0x000fc60000010006 */
[----:B------:R-:W-:Y:S05]  /*0870*/  @!P0 BRA `(.L_x_189) ;  /* 0xffffff6000008947 */ /* 0x000fea000383ffff */
.L_x_188:
[----:B------:R-:W-:Y:S05]  /*0880*/  BSYNC B1 ;  /* 0x0000000000017941 */ /* 0x000fea0003800000 */
.L_x_187:
[----:B------:R-:W-:Y:S01]  /*0890*/  BSSY B1, `(.L_x_190) ;  /* 0x0000009000017945 */ /* 0x000fe20003800000 */
[----:B------:R-:W-:Y:S05]  /*08a0*/  @P2 BRA `(.L_x_191) ;  /* 0x0000007000002947 */ /* 0x000fea0003800000 */
.L_x_192:
[----:B------:R-:W-:-:S06]  /*08b0*/  IMAD.WIDE R8, R10, 0x2, R4 ;  /* 0x000000020a087825 */ /* 0x000fcc00078e0204 */
[----:B------:R-:W2:Y:S01]  /*08c0*/  LDG.E.U16 R8, [R8.64] ;  /* 0x0000000608087981 */ /* 0x000ea2000c1e1500 */
[----:B------:R-:W-:-:S04]  /*08d0*/  IADD3 R10, R10, c[0x0][0x0], RZ ;  /* 0x000000000a0a7a10 */ /* 0x000fc80007ffe0ff */
[----:B------:R-:W-:Y:S01]  /*08e0*/  ISETP.GE.AND P0, PT, R10, R15, PT ;  /* 0x0000000f0a00720c */ /* 0x000fe20003f06270 */
[----:B--2---:R-:W-:-:S05]  /*08f0*/  HADD2.F32 R7, -RZ, R8.H0_H0 ;  /* 0x20000008ff077230 */ /* 0x004fca0000004100 */
[----:B------:R-:W-:-:S07]  /*0900*/  FFMA.FTZ R6, R7, R7, R6 ;  /* 0x0000000707067223 */ /* 0x000fce0000010006 */
[----:B------:R-:W-:Y:S05]  /*0910*/  @!P0 BRA `(.L_x_192) ;  /* 0xffffff9000008947 */ /* 0x000fea000383ffff */
.L_x_191:
[----:B------:R-:W-:Y:S05]  /*0920*/  BSYNC B1 ;  /* 0x0000000000017941 */ /* 0x000fea0003800000 */
.L_x_190:
[----:B------:R-:W-:Y:S05]  /*0930*/  BRA `(.L_x_193) ;  /* 0x0000011000007947 */ /* 0x000fea0003800000 */
.L_x_183:
[----:B0-----:R-:W-:Y:S01]  /*0940*/  ULDC UR4, c[0x0][0x1a8] ;  /* 0x00006a0000047ab9 */ /* 0x001fe20000000800 */
[----:B------:R-:W-:Y:S01]  /*0950*/  IMAD.MOV.U32 R6, RZ, RZ, RZ ;  /* 0x000000ffff067224 */ /* 0x000fe200078e00ff */
[----:B------:R-:W-:-:S04]  /*0960*/  ULEA.HI UR4, UR4, UR4, URZ, 0x1 ;  /* 0x0000000404047291 */ /* 0x000fc8000f8f083f */
[----:B------:R-:W-:-:S06]  /*0970*/  USHF.R.S32.HI UR4, URZ, 0x1, UR4 ;  /* 0x000000013f047899 */ /* 0x000fcc0008011404 */
[----:B------:R-:W-:-:S13]  /*0980*/  ISETP.GE.AND P0, PT, R3, UR4, PT ;  /* 0x0000000403007c0c */ /* 0x000fda000bf06270 */
[----:B------:R-:W-:Y:S05]  /*0990*/  @P0 BRA `(.L_x_193) ;  /* 0x000000b000000947 */ /* 0x000fea0003800000 */
[----:B------:R-:W-:Y:S01]  /*09a0*/  HFMA2.MMA R6, -RZ, RZ, 0, 0 ;  /* 0x00000000ff067435 */ /* 0x000fe200000001ff */
[----:B------:R-:W-:-:S04]  /*09b0*/  IMAD.MOV.U32 R7, RZ, RZ, R3 ;  /* 0x000000ffff077224 */ /* 0x000fc800078e0003 */
.L_x_194:
[----:B------:R-:W-:-:S06]  /*09c0*/  IMAD.WIDE R4, R7, 0x4, R20 ;  /* 0x0000000407047825 */ /* 0x000fcc00078e0214 */
[----:B------:R-:W2:Y:S01]  /*09d0*/  LDG.E R4, [R4.64] ;  /* 0x0000000604047981 */ /* 0x000ea2000c1e1900 */
[----:B------:R-:W-:-:S04]  /*09e0*/  IADD3 R7, R7, c[0x0][0x0], RZ ;  /* 0x0000000007077a10 */ /* 0x000fc80007ffe0ff */
[----:B------:R-:W-:Y:S01]  /*09f0*/  ISETP.GE.AND P0, PT, R7, UR4, PT ;  /* 0x0000000407007c0c */ /* 0x000fe2000bf06270 */
[--C-:B--2---:R-:W-:Y:S02]  /*0a00*/  HADD2.F32 R9, -RZ, R4.reuse.H0_H0 ;  /* 0x20000004ff097230 */ /* 0x104fe40000004100 */
[----:B------:R-:W-:-:S03]  /*0a10*/  HADD2.F32 R11, -RZ, R4.H1_H1 ;  /* 0x30000004ff0b7230 */ /* 0x000fc60000004100 */
[----:B------:R-:W-:-:S04]  /*0a20*/  FFMA.FTZ R6, R9, R9, R6 ;  /* 0x0000000909067223 */ /* 0x000fc80000010006 */
[----:B------:R-:W-:-:S03]  /*0a30*/  FFMA.FTZ R6, R11, R11, R6 ;  /* 0x0000000b0b067223 */ /* 0x000fc60000010006 */
[----:B------:R-:W-:Y:S05]  /*0a40*/  @!P0 BRA `(.L_x_194) ;  /* 0xffffff7000008947 */ /* 0x000fea000383ffff */
.L_x_193:
[----:B------:R-:W-:Y:S05]  /*0a50*/  BSYNC B0 ;  /* 0x0000000000007941 */ /* 0x000fea0003800000 */
.L_x_182:
        /* <DEDUP_REMOVED lines=102> */
.L_x_196:
        /* <DEDUP_REMOVED lines=59> */
.L_x_197:
[----:B0-----:R-:W-:Y:S05]  /*1470*/  BSYNC B0 ;  /* 0x0000000000007941 */ /* 0x001fea0003800000 */
.L_x_195:
        /* <DEDUP_REMOVED lines=16> */
.L_x_198:
[----:B0-----:R-:W-:Y:S01]  /*1580*/  IMAD.WIDE R6, R3, 0x4, R20 ;  /* 0x0000000403067825 */ /* 0x001fe200078e0214 */
[----:B------:R-:W-:-:S05]  /*1590*/  HFMA2.MMA R8, -RZ, RZ, 0, 2.384185791015625e-07 ;  /* 0x00000004ff087435 */ /* 0x000fca00000001ff */
[----:B------:R-:W2:Y:S05]  /*15a0*/  LDG.E R6, [R6.64] ;  /* 0x0000000606067981 */ /* 0x000eaa000c1e1900 */
[----:B------:R-:W-:-:S06]  /*15b0*/  IMAD.WIDE R8, R3, R8, c[0x0][0x198] ;  /* 0x0000660003087625 */ /* 0x000fcc00078e0208 */
[----:B------:R-:W3:Y:S01]  /*15c0*/  LDG.E.CONSTANT R8, [R8.64] ;  /* 0x0000000608087981 */ /* 0x000ee2000c1e9900 */
[--C-:B--2---:R-:W-:Y:S02]  /*15d0*/  HADD2.F32 R11, -RZ, R6.reuse.H0_H0 ;  /* 0x20000006ff0b7230 */ /* 0x104fe40000004100 */
[----:B------:R-:W-:-:S03]  /*15e0*/  HADD2.F32 R13, -RZ, R6.H1_H1 ;  /* 0x30000006ff0d7230 */ /* 0x000fc60000004100 */
[C---:B0-----:R-:W-:Y:S02]  /*15f0*/  FMUL.FTZ R11, R0.reuse, R11 ;  /* 0x0000000b000b7220 */ /* 0x041fe40000410000 */
[----:B------:R-:W-:-:S03]  /*1600*/  FMUL.FTZ R13, R0, R13 ;  /* 0x0000000d000d7220 */ /* 0x000fc60000410000 */
[----:B------:R-:W-:Y:S01]  /*1610*/  F2FP.PACK_AB R11, RZ, R11 ;  /* 0x0000000bff0b723e */ /* 0x000fe200000000ff */
[--C-:B---3--:R-:W-:Y:S01]  /*1620*/  HADD2.F32 R2, -RZ, R8.reuse.H0_H0 ;  /* 0x20000008ff027230 */ /* 0x108fe20000004100 */
[----:B------:R-:W-:Y:S01]  /*1630*/  F2FP.PACK_AB R13, RZ, R13 ;  /* 0x0000000dff0d723e */ /* 0x000fe200000000ff */
[----:B------:R-:W-:Y:S02]  /*1640*/  HADD2.F32 R6, -RZ, R8.H1_H1 ;  /* 0x30000008ff067230 */ /* 0x000fe40000004100 */
[----:B------:R-:W-:Y:S02]  /*1650*/  HADD2.F32 R11, -RZ, R11.H0_H0 ;  /* 0x2000000bff0b7230 */ /* 0x000fe40000004100 */
[----:B------:R-:W-:-:S03]  /*1660*/  HADD2.F32 R13, -RZ, R13.H0_H0 ;  /* 0x2000000dff0d7230 */ /* 0x000fc60000004100 */
[----:B------:R-:W-:Y:S02]  /*1670*/  FMUL.FTZ R2, R11, R2 ;  /* 0x000000020b027220 */ /* 0x000fe40000410000 */
[----:B------:R-:W-:Y:S02]  /*1680*/  FMUL.FTZ R13, R13, R6 ;  /* 0x000000060d0d7220 */ /* 0x000fe40000410000 */
[C---:B------:R-:W-:Y:S01]  /*1690*/  IMAD.WIDE R6, R3.reuse, 0x4, R4 ;  /* 0x0000000403067825 */ /* 0x040fe200078e0204 */
[----:B------:R-:W-:Y:S02]  /*16a0*/  IADD3 R3, R3, c[0x0][0x0], RZ ;  /* 0x0000000003037a10 */ /* 0x000fe40007ffe0ff */
[----:B------:R-:W-:Y:S02]  /*16b0*/  F2FP.PACK_AB R13, R13, R2 ;  /* 0x000000020d0d723e */ /* 0x000fe400000000ff */
[----:B------:R-:W-:-:S03]  /*16c0*/  ISETP.GE.AND P0, PT, R3, UR4, PT ;  /* 0x0000000403007c0c */ /* 0x000fc6000bf06270 */
[----:B------:R0:W-:Y:S10]  /*16d0*/  STG.E [R6.64], R13 ;  /* 0x0000000d06007986 */ /* 0x0001f4000c101906 */
[----:B------:R-:W-:Y:S05]  /*16e0*/  @!P0 BRA `(.L_x_198) ;  /* 0xfffffe9000008947 */ /* 0x000fea000383ffff */
[----:B------:R-:W-:Y:S05]  /*16f0*/  EXIT ;  /* 0x000000000000794d */ /* 0x000fea0003800000 */
        .weak           $__internal_6_$__cuda_sm20_div_s64
        .type           $__internal_6_$__cuda_sm20_div_s64,@function
        .size           $__internal_6_$__cuda_sm20_div_s64,(.L_x_1122 - $__internal_6_$__cuda_sm20_div_s64)
$__internal_6_$__cuda_sm20_div_s64:
        /* <DEDUP_REMOVED lines=15> */
[----:B------:R-:W-:Y:S02]  /*17f0*/  IADD3.X R17, RZ, ~R13, RZ, P0, !PT ;  /* 0x8000000dff117210 */ /* 0x000fe400007fe4ff */
        /* <DEDUP_REMOVED lines=15> */
[----:B------:R-:W-:Y:S01]  /*18f0*/  IMAD.WIDE.U32 R12, P0, R13, R10, R12 ;  /* 0x0000000a0d0c7225 */ /* 0x000fe2000780000c */
[----:B------:R-:W-:-:S05]  /*1900*/  IADD3.X R14, RZ, ~R9, RZ, P4, !PT ;  /* 0x80000009ff0e7210 */ /* 0x000fca00027fe4ff */
[----:B------:R-:W-:Y:S01]  /*1910*/  IMAD.HI.U32 R12, P1, R15, R17, R12 ;  /* 0x000000110f0c7227 */ /* 0x000fe2000782000c */
[----:B------:R-:W-:Y:S01]  /*1920*/  SEL R13, R11, R8, !P3 ;  /* 0x000000080b0d7207 */ /* 0x000fe20005800000 */
[----:B------:R-:W-:Y:S02]  /*1930*/  HFMA2.MMA R11, -RZ, RZ, 0, 0 ;  /* 0x00000000ff0b7435 */ /* 0x000fe400000001ff */
        /* <DEDUP_REMOVED lines=22> */
[CC--:B------:R-:W-:Y:S02]  /*1aa0*/  ISETP.GE.U32.AND.EX P0, PT, R15.reuse, R3.reuse, PT, P0 ;  /* 0x000000030f00720c */ /* 0x0c0fe40003f06100 */
[----:B------:R-:W-:Y:S02]  /*1ab0*/  IADD3.X R13, R15, ~R3, RZ, P1, !PT ;  /* 0x800000030f0d7210 */ /* 0x000fe40000ffe4ff */
[----:B------:R-:W-:Y:S02]  /*1ac0*/  IADD3 R8, R17, 0x1, RZ ;  /* 0x0000000111087810 */ /* 0x000fe40007ffe0ff */
[----:B------:R-:W-:-:S02]  /*1ad0*/  SEL R11, R11, R21, P0 ;  /* 0x000000150b0b7207 */ /* 0x000fc40000000000 */
[----:B------:R-:W-:Y:S02]  /*1ae0*/  SEL R13, R13, R15, P0 ;  /* 0x0000000f0d0d7207 */ /* 0x000fe40000000000 */
[----:B------:R-:W-:Y:S02]  /*1af0*/  SEL R17, R8, R17, P0 ;  /* 0x0000001108117207 */ /* 0x000fe40000000000 */
[----:B------:R-:W-:Y:S02]  /*1b00*/  ISETP.GE.U32.AND P0, PT, R11, R2, PT ;  /* 0x000000020b00720c */ /* 0x000fe40003f06070 */
[----:B------:R-:W-:Y:S02]  /*1b10*/  IADD3 R2, R17, 0x1, RZ ;  /* 0x0000000111027810 */ /* 0x000fe40007ffe0ff */
[----:B------:R-:W-:Y:S01]  /*1b20*/  ISETP.GE.U32.AND.EX P0, PT, R13, R3, PT, P0 ;  /* 0x000000030d00720c */ /* 0x000fe20003f06100 */
[----:B------:R-:W-:Y:S01]  /*1b30*/  HFMA2.MMA R3, -RZ, RZ, 0, 0 ;  /* 0x00000000ff037435 */ /* 0x000fe200000001ff */
[----:B------:R-:W-:-:S02]  /*1b40*/  ISETP.GE.AND P1, PT, R9, RZ, PT ;  /* 0x000000ff0900720c */ /* 0x000fc40003f26270 */
[----:B------:R-:W-:Y:S02]  /*1b50*/  SEL R2, R2, R17, P0 ;  /* 0x0000001102027207 */ /* 0x000fe40000000000 */
[----:B------:R-:W-:-:S03]  /*1b60*/  ISETP.NE.U32.AND P0, PT, R7, RZ, PT ;  /* 0x000000ff0700720c */ /* 0x000fc60003f05070 */
[----:B------:R-:W-:Y:S01]  /*1b70*/  IMAD.MOV R7, RZ, RZ, -R2 ;  /* 0x000000ffff077224 */ /* 0x000fe200078e0a02 */
[----:B------:R-:W-:-:S04]  /*1b80*/  ISETP.NE.AND.EX P0, PT, R6, RZ, PT, P0 ;  /* 0x000000ff0600720c */ /* 0x000fc80003f05300 */
[----:B------:R-:W-:Y:S02]  /*1b90*/  SEL R7, R7, R2, !P1 ;  /* 0x0000000207077207 */ /* 0x000fe40004800000 */
[----:B------:R-:W-:Y:S02]  /*1ba0*/  MOV R2, R0 ;  /* 0x0000000000027202 */ /* 0x000fe40000000f00 */
[----:B------:R-:W-:Y:S02]  /*1bb0*/  SEL R7, R7, 0xffffffff, P0 ;  /* 0xffffffff07077807 */ /* 0x000fe40000000000 */
[----:B------:R-:W-:Y:S05]  /*1bc0*/  RET.REL.NODEC R2 `(_ZN4vllm15rms_norm_kernelIN3c104HalfELi2ELi4EEEvPT_PKS3_lllllS6_fii) ;  /* 0xffffe43002007950 */ /* 0x000fea0003c3ffff */
.L_x_199:
        /* <DEDUP_REMOVED lines=11> */
.L_x_1122:


//--------------------- .text._ZN4vllm15rms_norm_kernelIN3c104HalfELi4ELi4EEEvPT_PKS3_lllllS6_fii --------------------------
	.section	.text._ZN4vllm15rms_norm_kernelIN3c104HalfELi4ELi4EEEvPT_PKS3_lllllS6_fii,"ax",@progbits
	.sectioninfo	@"SHI_REGISTERS=26"
	.align	128
        .global         _ZN4vllm15rms_norm_kernelIN3c104HalfELi4ELi4EEEvPT_PKS3_lllllS6_fii
        .type           _ZN4vllm15rms_norm_kernelIN3c104HalfELi4ELi4EEEvPT_PKS3_lllllS6_fii,@function
        .size           _ZN4vllm15rms_norm_kernelIN3c104HalfELi4ELi4EEEvPT_PKS3_lllllS6_fii,(.L_x_1123 - _ZN4vllm15rms_norm_kernelIN3c104HalfELi4ELi4EEEvPT_PKS3_lllllS6_fii)
        .other          _ZN4vllm15rms_norm_kernelIN3c104HalfELi4ELi4EEEvPT_PKS3_lllllS6_fii,@"STO_CUDA_ENTRY STV_DEFAULT"
_ZN4vllm15rms_norm_kernelIN3c104HalfELi4ELi4EEEvPT_PKS3_lllllS6_fii:
.text._ZN4vllm15rms_norm_kernelIN3c104HalfELi4ELi4EEEvPT_PKS3_lllllS6_fii:
        /* <DEDUP_REMOVED lines=14> */
[----:B------:R-:W-:Y:S05]  /*00e0*/  CALL.REL.NOINC `($__internal_7_$__cuda_sm20_div_s64) ;  /* 0x0000179000007944 */ /* 0x000fea0003c00000 */
[----:B------:R-:W-:Y:S01]  /*00f0*/  IMAD.MOV R3, RZ, RZ, -R7 ;  /* 0x000000ffff037224 */ /* 0x000fe200078e0a07 */
[----:B------:R-:W-:-:S03]  /*0100*/  MOV R5, R7 ;  /* 0x0000000700057202 */ /* 0x000fc60000000f00 */
[----:B------:R-:W-:Y:S01]  /*0110*/  IMAD R4, R4, R3, UR4 ;  /* 0x0000000404047e24 */ /* 0x000fe2000f8e0203 */
[----:B------:R-:W-:Y:S05]  /*0120*/  BRA `(.L_x_201) ;  /* 0x0000014000007947 */ /* 0x000fea0003800000 */
.L_x_200:
        /* <DEDUP_REMOVED lines=20> */
.L_x_201:
        /* <DEDUP_REMOVED lines=8> */
[----:B------:R-:W-:Y:S05]  /*02f0*/  CALL.REL.NOINC `($__internal_7_$__cuda_sm20_div_s64) ;  /* 0x0000158000007944 */ /* 0x000fea0003c00000 */
[----:B------:R-:W-:-:S04]  /*0300*/  IMAD.MOV R9, RZ, RZ, -R7 ;  /* 0x000000ffff097224 */ /* 0x000fc800078e0a07 */
[----:B------:R-:W-:Y:S01]  /*0310*/  IMAD R9, R9, c[0x0][0x188], R4 ;  /* 0x0000620009097a24 */ /* 0x000fe200078e0204 */
[----:B------:R-:W-:Y:S05]  /*0320*/  BRA `(.L_x_203) ;  /* 0x0000014000007947 */ /* 0x000fea0003800000 */
.L_x_202:
        /* <DEDUP_REMOVED lines=20> */
.L_x_203:
        /* <DEDUP_REMOVED lines=26> */
[----:B0-----:R-:W-:Y:S01]  /*0610*/  IADD3 R2, -R22, RZ, RZ ;  /* 0x000000ff16027210 */ /* 0x001fe20007ffe1ff */
[----:B------:R-:W-:Y:S01]  /*0620*/  BSSY B1, `(.L_x_206) ;  /* 0x0000017000017945 */ /* 0x000fe20003800000 */
[----:B------:R-:W-:Y:S02]  /*0630*/  HFMA2.MMA R4, -RZ, RZ, 0, 0 ;  /* 0x00000000ff047435 */ /* 0x000fe400000001ff */
        /* <DEDUP_REMOVED lines=14> */
.L_x_208:
[----:B------:R-:W-:-:S06]  /*0720*/  IMAD.WIDE R2, R9, 0x2, R22 ;  /* 0x0000000209027825 */ /* 0x000fcc00078e0216 */
[----:B------:R-:W2:Y:S01]  /*0730*/  LDG.E.U16 R2, [R2.64] ;  /* 0x0000000402027981 */ /* 0x000ea2000c1e1500 */
[----:B------:R-:W-:-:S04]  /*0740*/  IADD3 R9, R9, c[0x0][0x0], RZ ;  /* 0x0000000009097a10 */ /* 0x000fc80007ffe0ff */
[----:B------:R-:W-:Y:S01]  /*0750*/  ISETP.GE.AND P0, PT, R9, R13, PT ;  /* 0x0000000d0900720c */ /* 0x000fe20003f06270 */
[----:B--2---:R-:W-:-:S05]  /*0760*/  HADD2.F32 R11, -RZ, R2.H0_H0 ;  /* 0x20000002ff0b7230 */ /* 0x004fca0000004100 */
[----:B------:R-:W-:-:S07]  /*0770*/  FFMA.FTZ R4, R11, R11, R4 ;  /* 0x0000000b0b047223 */ /* 0x000fce0000010004 */
[----:B------:R-:W-:Y:S05]  /*0780*/  @!P0 BRA `(.L_x_208) ;  /* 0xffffff9000008947 */ /* 0x000fea000383ffff */
.L_x_207:
[----:B------:R-:W-:Y:S05]  /*0790*/  BSYNC B1 ;  /* 0x0000000000017941 */ /* 0x000fea0003800000 */
.L_x_206:
[----:B------:R-:W-:Y:S01]  /*07a0*/  BSSY B1, `(.L_x_209) ;  /* 0x0000014000017945 */ /* 0x000fe20003800000 */
[----:B------:R-:W-:Y:S01]  /*07b0*/  IMAD.WIDE R2, R13, 0x2, R22 ;  /* 0x000000020d027825 */ /* 0x000fe200078e0216 */
[----:B------:R-:W-:Y:S05]  /*07c0*/  @P1 BRA `(.L_x_210) ;  /* 0x0000011000001947 */ /* 0x000fea0003800000 */
[----:B------:R-:W-:-:S04]  /*07d0*/  IMAD.MOV.U32 R10, RZ, RZ, R20 ;  /* 0x000000ffff0a7224 */ /* 0x000fc800078e0014 */
.L_x_211:
[----:B------:R-:W-:-:S05]  /*07e0*/  IMAD.WIDE R8, R10, 0x8, R2 ;  /* 0x000000080a087825 */ /* 0x000fca00078e0202 */
[----:B------:R-:W2:Y:S04]  /*07f0*/  LDG.E.U16 R11, [R8.64] ;  /* 0x00000004080b7981 */ /* 0x000ea8000c1e1500 */
[----:B------:R-:W3:Y:S04]  /*0800*/  LDG.E.U16 R12, [R8.64+0x2] ;  /* 0x00000204080c7981 */ /* 0x000ee8000c1e1500 */
[----:B------:R-:W4:Y:S04]  /*0810*/  LDG.E.U16 R14, [R8.64+0x4] ;  /* 0x00000404080e7981 */ /* 0x000f28000c1e1500 */
[----:B------:R-:W5:Y:S01]  /*0820*/  LDG.E.U16 R15, [R8.64+0x6] ;  /* 0x00000604080f7981 */ /* 0x000f62000c1e1500 */
[----:B------:R-:W-:-:S04]  /*0830*/  IADD3 R10, R10, c[0x0][0x0], RZ ;  /* 0x000000000a0a7a10 */ /* 0x000fc80007ffe0ff */
[----:B------:R-:W-:Y:S01]  /*0840*/  ISETP.GE.AND P0, PT, R10, R7, PT ;  /* 0x000000070a00720c */ /* 0x000fe20003f06270 */
[----:B--2---:R-:W-:Y:S02]  /*0850*/  HADD2.F32 R11, -RZ, R11.H0_H0 ;  /* 0x2000000bff0b7230 */ /* 0x004fe40000004100 */
[----:B---3--:R-:W-:-:S03]  /*0860*/  HADD2.F32 R13, -RZ, R12.H0_H0 ;  /* 0x2000000cff0d7230 */ /* 0x008fc60000004100 */
[----:B------:R-:W-:Y:S01]  /*0870*/  FFMA.FTZ R4, R11, R11, R4 ;  /* 0x0000000b0b047223 */ /* 0x000fe20000010004 */
[----:B----4-:R-:W-:-:S03]  /*0880*/  HADD2.F32 R11, -RZ, R14.H0_H0 ;  /* 0x2000000eff0b7230 */ /* 0x010fc60000004100 */
[----:B------:R-:W-:Y:S01]  /*0890*/  FFMA.FTZ R4, R13, R13, R4 ;  /* 0x0000000d0d047223 */ /* 0x000fe20000010004 */
[----:B-----5:R-:W-:-:S03]  /*08a0*/  HADD2.F32 R15, -RZ, R15.H0_H0 ;  /* 0x2000000fff0f7230 */ /* 0x020fc60000004100 */
[----:B------:R-:W-:-:S04]  /*08b0*/  FFMA.FTZ R4, R11, R11, R4 ;  /* 0x0000000b0b047223 */ /* 0x000fc80000010004 */
[----:B------:R-:W-:Y:S01]  /*08c0*/  FFMA.FTZ R4, R15, R15, R4 ;  /* 0x0000000f0f047223 */ /* 0x000fe20000010004 */
[----:B------:R-:W-:Y:S05]  /*08d0*/  @!P0 BRA `(.L_x_211) ;  /* 0xffffff0000008947 */ /* 0x000fea000383ffff */
.L_x_210:
[----:B------:R-:W-:Y:S05]  /*08e0*/  BSYNC B1 ;  /* 0x0000000000017941 */ /* 0x000fea0003800000 */
.L_x_209:
[----:B------:R-:W-:Y:S01]  /*08f0*/  BSSY B1, `(.L_x_212) ;  /* 0x000000a000017945 */ /* 0x000fe20003800000 */
[----:B------:R-:W-:Y:S05]  /*0900*/  @P2 BRA `(.L_x_213) ;  /* 0x0000008000002947 */ /* 0x000fea0003800000 */
[----:B------:R-:W-:-:S05]  /*0910*/  MOV R8, R6 ;  /* 0x0000000600087202 */ /* 0x000fca0000000f00 */
.L_x_214:
[----:B------:R-:W-:-:S06]  /*0920*/  IMAD.WIDE R6, R8, 0x2, R2 ;  /* 0x0000000208067825 */ /* 0x000fcc00078e0202 */
[----:B------:R-:W2:Y:S01]  /*0930*/  LDG.E.U16 R6, [R6.64] ;  /* 0x0000000406067981 */ /* 0x000ea2000c1e1500 */
[----:B------:R-:W-:-:S04]  /*0940*/  IADD3 R8, R8, c[0x0][0x0], RZ ;  /* 0x0000000008087a10 */ /* 0x000fc80007ffe0ff */
[----:B------:R-:W-:Y:S01]  /*0950*/  ISETP.GE.AND P0, PT, R8, R5, PT ;  /* 0x000000050800720c */ /* 0x000fe20003f06270 */
[----:B--2---:R-:W-:-:S05]  /*0960*/  HADD2.F32 R9, -RZ, R6.H0_H0 ;  /* 0x20000006ff097230 */ /* 0x004fca0000004100 */
[----:B------:R-:W-:-:S07]  /*0970*/  FFMA.FTZ R4, R9, R9, R4 ;  /* 0x0000000909047223 */ /* 0x000fce0000010004 */
[----:B------:R-:W-:Y:S05]  /*0980*/  @!P0 BRA `(.L_x_214) ;  /* 0xffffff9000008947 */ /* 0x000fea000383ffff */
.L_x_213:
[----:B------:R-:W-:Y:S05]  /*0990*/  BSYNC B1 ;  /* 0x0000000000017941 */ /* 0x000fea0003800000 */
.L_x_212:
[----:B------:R-:W-:Y:S05]  /*09a0*/  BRA `(.L_x_215) ;  /* 0x0000015000007947 */ /* 0x000fea0003800000 */
.L_x_205:
[----:B0-----:R-:W-:Y:S01]  /*09b0*/  SHF.R.S32.HI R2, RZ, 0x1f, R0 ;  /* 0x0000001fff027819 */ /* 0x001fe20000011400 */
[----:B------:R-:W-:-:S03]  /*09c0*/  IMAD.MOV.U32 R4, RZ, RZ, RZ ;  /* 0x000000ffff047224 */ /* 0x000fc600078e00ff */
[----:B------:R-:W-:-:S04]  /*09d0*/  LEA.HI R2, R2, c[0x0][0x1a8], RZ, 0x2 ;  /* 0x00006a0002027a11 */ /* 0x000fc800078f10ff */
[----:B------:R-:W-:-:S04]  /*09e0*/  SHF.R.S32.HI R5, RZ, 0x2, R2 ;  /* 0x00000002ff057819 */ /* 0x000fc80000011402 */
[----:B------:R-:W-:-:S13]  /*09f0*/  ISETP.GE.AND P0, PT, R20, R5, PT ;  /* 0x000000051400720c */ /* 0x000fda0003f06270 */
[----:B------:R-:W-:Y:S05]  /*0a00*/  @P0 BRA `(.L_x_215) ;  /* 0x000000f000000947 */ /* 0x000fea0003800000 */
[----:B------:R-:W-:Y:S01]  /*0a10*/  HFMA2.MMA R4, -RZ, RZ, 0, 0 ;  /* 0x00000000ff047435 */ /* 0x000fe200000001ff */
[----:B------:R-:W-:-:S04]  /*0a20*/  IMAD.MOV.U32 R6, RZ, RZ, R20 ;  /* 0x000000ffff067224 */ /* 0x000fc800078e0014 */
.L_x_216:
[----:B------:R-:W-:-:S06]  /*0a30*/  IMAD.WIDE R2, R6, 0x8, R22 ;  /* 0x0000000806027825 */ /* 0x000fcc00078e0216 */
[----:B------:R-:W2:Y:S01]  /*0a40*/  LDG.E.64 R2, [R2.64] ;  /* 0x0000000402027981 */ /* 0x000ea2000c1e1b00 */
[----:B------:R-:W-:-:S04]  /*0a50*/  IADD3 R6, R6, c[0x0][0x0], RZ ;  /* 0x0000000006067a10 */ /* 0x000fc80007ffe0ff */
[----:B------:R-:W-:Y:S01]  /*0a60*/  ISETP.GE.AND P0, PT, R6, R5, PT ;  /* 0x000000050600720c */ /* 0x000fe20003f06270 */
[--C-:B--2---:R-:W-:Y:S02]  /*0a70*/  HADD2.F32 R7, -RZ, R2.reuse.H0_H0 ;  /* 0x20000002ff077230 */ /* 0x104fe40000004100 */
[----:B------:R-:W-:-:S03]  /*0a80*/  HADD2.F32 R9, -RZ, R2.H1_H1 ;  /* 0x30000002ff097230 */ /* 0x000fc60000004100 */
[----:B------:R-:W-:Y:S01]  /*0a90*/  FFMA.FTZ R4, R7, R7, R4 ;  /* 0x0000000707047223 */ /* 0x000fe20000010004 */
[----:B------:R-:W-:-:S03]  /*0aa0*/  HADD2.F32 R7, -RZ, R3.H0_H0 ;  /* 0x20000003ff077230 */ /* 0x000fc60000004100 */
[----:B------:R-:W-:Y:S01]  /*0ab0*/  FFMA.FTZ R4, R9, R9, R4 ;  /* 0x0000000909047223 */ /* 0x000fe20000010004 */
[----:B------:R-:W-:-:S03]  /*0ac0*/  HADD2.F32 R9, -RZ, R3.H1_H1 ;  /* 0x30000003ff097230 */ /* 0x000fc60000004100 */
[----:B------:R-:W-:-:S04]  /*0ad0*/  FFMA.FTZ R4, R7, R7, R4 ;  /* 0x0000000707047223 */ /* 0x000fc80000010004 */
[----:B------:R-:W-:Y:S01]  /*0ae0*/  FFMA.FTZ R4, R9, R9, R4 ;  /* 0x0000000909047223 */ /* 0x000fe20000010004 */
[----:B------:R-:W-:Y:S05]  /*0af0*/  @!P0 BRA `(.L_x_216) ;  /* 0xffffff3000008947 */ /* 0x000fea000383ffff */
.L_x_215:
[----:B------:R-:W-:Y:S05]  /*0b00*/  BSYNC B0 ;  /* 0x0000000000007941 */ /* 0x000fea0003800000 */
.L_x_204:
        /* <DEDUP_REMOVED lines=102> */
.L_x_218:
        /* <DEDUP_REMOVED lines=59> */
.L_x_219:
[----:B0-----:R-:W-:Y:S05]  /*1520*/  BSYNC B0 ;  /* 0x0000000000007941 */ /* 0x001fea0003800000 */
.L_x_217:
        /* <DEDUP_REMOVED lines=16> */
.L_x_220:
[----:B------:R-:W-:Y:S01]  /*1630*/  IMAD.WIDE R8, R20, 0x8, R22 ;  /* 0x0000000814087825 */ /* 0x000fe200078e0216 */
[----:B0-----:R-:W-:-:S05]  /*1640*/  HFMA2.MMA R5, -RZ, RZ, 0, 4.76837158203125e-07 ;  /* 0x00000008ff057435 */ /* 0x001fca00000001ff */
[----:B------:R-:W2:Y:S05]  /*1650*/  LDG.E.64 R8, [R8.64] ;  /* 0x0000000408087981 */ /* 0x000eaa000c1e1b00 */
[----:B------:R-:W-:-:S06]  /*1660*/  IMAD.WIDE R4, R20, R5, c[0x0][0x198] ;  /* 0x0000660014047625 */ /* 0x000fcc00078e0205 */
[----:B------:R-:W3:Y:S01]  /*1670*/  LDG.E.64.CONSTANT R4, [R4.64] ;  /* 0x0000000404047981 */ /* 0x000ee2000c1e9b00 */
[--C-:B--2---:R-:W-:Y:S02]  /*1680*/  HADD2.F32 R11, -RZ, R8.reuse.H0_H0 ;  /* 0x20000008ff0b7230 */ /* 0x104fe40000004100 */
[----:B------:R-:W-:Y:S02]  /*1690*/  HADD2.F32 R13, -RZ, R8.H1_H1 ;  /* 0x30000008ff0d7230 */ /* 0x000fe40000004100 */
[--C-:B------:R-:W-:Y:S01]  /*16a0*/  HADD2.F32 R15, -RZ, R9.reuse.H0_H0 ;  /* 0x20000009ff0f7230 */ /* 0x100fe20000004100 */
[C---:B0-----:R-:W-:Y:S01]  /*16b0*/  FMUL.FTZ R11, R0.reuse, R11 ;  /* 0x0000000b000b7220 */ /* 0x041fe20000410000 */
[----:B------:R-:W-:Y:S01]  /*16c0*/  HADD2.F32 R17, -RZ, R9.H1_H1 ;  /* 0x30000009ff117230 */ /* 0x000fe20000004100 */
[C---:B------:R-:W-:Y:S02]  /*16d0*/  FMUL.FTZ R13, R0.reuse, R13 ;  /* 0x0000000d000d7220 */ /* 0x040fe40000410000 */
[C---:B------:R-:W-:Y:S01]  /*16e0*/  FMUL.FTZ R15, R0.reuse, R15 ;  /* 0x0000000f000f7220 */ /* 0x040fe20000410000 */
[----:B------:R-:W-:Y:S01]  /*16f0*/  F2FP.PACK_AB R11, RZ, R11 ;  /* 0x0000000bff0b723e */ /* 0x000fe200000000ff */
[----:B------:R-:W-:Y:S01]  /*1700*/  FMUL.FTZ R17, R0, R17 ;  /* 0x0000001100117220 */ /* 0x000fe20000410000 */
[----:B------:R-:W-:Y:S01]  /*1710*/  F2FP.PACK_AB R13, RZ, R13 ;  /* 0x0000000dff0d723e */ /* 0x000fe200000000ff */
[----:B---3--:R-:W-:Y:S01]  /*1720*/  HADD2.F32 R6, -RZ, R4.H0_H0 ;  /* 0x20000004ff067230 */ /* 0x008fe20000004100 */
[----:B------:R-:W-:Y:S01]  /*1730*/  F2FP.PACK_AB R15, RZ, R15 ;  /* 0x0000000fff0f723e */ /* 0x000fe200000000ff */
[----:B------:R-:W-:Y:S01]  /*1740*/  HADD2.F32 R11, -RZ, R11.H0_H0 ;  /* 0x2000000bff0b7230 */ /* 0x000fe20000004100 */
[----:B------:R-:W-:Y:S01]  /*1750*/  F2FP.PACK_AB R17, RZ, R17 ;  /* 0x00000011ff11723e */ /* 0x000fe200000000ff */
[----:B------:R-:W-:-:S02]  /*1760*/  HADD2.F32 R13, -RZ, R13.H0_H0 ;  /* 0x2000000dff0d7230 */ /* 0x000fc40000004100 */
[----:B------:R-:W-:Y:S01]  /*1770*/  HADD2.F32 R15, -RZ, R15.H0_H0 ;  /* 0x2000000fff0f7230 */ /* 0x000fe20000004100 */
[----:B------:R-:W-:Y:S01]  /*1780*/  FMUL.FTZ R6, R11, R6 ;  /* 0x000000060b067220 */ /* 0x000fe20000410000 */
[----:B------:R-:W-:Y:S02]  /*1790*/  HADD2.F32 R17, -RZ, R17.H0_H0 ;  /* 0x20000011ff117230 */ /* 0x000fe40000004100 */
[----:B------:R-:W-:Y:S02]  /*17a0*/  HADD2.F32 R4, -RZ, R4.H1_H1 ;  /* 0x30000004ff047230 */ /* 0x000fe40000004100 */
[--C-:B------:R-:W-:Y:S02]  /*17b0*/  HADD2.F32 R8, -RZ, R5.reuse.H0_H0 ;  /* 0x20000005ff087230 */ /* 0x100fe40000004100 */
[----:B------:R-:W-:Y:S01]  /*17c0*/  HADD2.F32 R10, -RZ, R5.H1_H1 ;  /* 0x30000005ff0a7230 */ /* 0x000fe20000004100 */
[----:B------:R-:W-:Y:S02]  /*17d0*/  FMUL.FTZ R13, R13, R4 ;  /* 0x000000040d0d7220 */ /* 0x000fe40000410000 */
[----:B------:R-:W-:-:S02]  /*17e0*/  FMUL.FTZ R8, R15, R8 ;  /* 0x000000080f087220 */ /* 0x000fc40000410000 */
[----:B------:R-:W-:Y:S01]  /*17f0*/  FMUL.FTZ R17, R17, R10 ;  /* 0x0000000a11117220 */ /* 0x000fe20000410000 */
[----:B------:R-:W-:Y:S01]  /*1800*/  F2FP.PACK_AB R16, R13, R6 ;  /* 0x000000060d10723e */ /* 0x000fe200000000ff */
[C---:B------:R-:W-:Y:S01]  /*1810*/  IMAD.WIDE R4, R20.reuse, 0x8, R2 ;  /* 0x0000000814047825 */ /* 0x040fe200078e0202 */
[----:B------:R-:W-:Y:S02]  /*1820*/  IADD3 R20, R20, c[0x0][0x0], RZ ;  /* 0x0000000014147a10 */ /* 0x000fe40007ffe0ff */
[----:B------:R-:W-:Y:S02]  /*1830*/  F2FP.PACK_AB R17, R17, R8 ;  /* 0x000000081111723e */ /* 0x000fe400000000ff */
[----:B------:R-:W-:-:S03]  /*1840*/  ISETP.GE.AND P0, PT, R20, R7, PT ;  /* 0x000000071400720c */ /* 0x000fc60003f06270 */
[----:B------:R0:W-:Y:S10]  /*1850*/  STG.E.64 [R4.64], R16 ;  /* 0x0000001004007986 */ /* 0x0001f4000c101b04 */
[----:B------:R-:W-:Y:S05]  /*1860*/  @!P0 BRA `(.L_x_220) ;  /* 0xfffffdc000008947 */ /* 0x000fea000383ffff */
[----:B------:R-:W-:Y:S05]  /*1870*/  EXIT ;  /* 0x000000000000794d */ /* 0x000fea0003800000 */
        .weak           $__internal_7_$__cuda_sm20_div_s64
        .type           $__internal_7_$__cuda_sm20_div_s64,@function
        .size           $__internal_7_$__cuda_sm20_div_s64,(.L_x_1123 - $__internal_7_$__cuda_sm20_div_s64)
$__internal_7_$__cuda_sm20_div_s64:
        /* <DEDUP_REMOVED lines=21> */
[----:B------:R-:W-:-:S04]  /*19d0*/  IADD3 R13, P2, R19, R12, RZ ;  /* 0x0000000c130d7210 */ /* 0x000fc80007f5e0ff */
[----:B------:R-:W-:Y:S01]  /*19e0*/  IADD3.X R12, R17, R11, RZ, P0, !PT ;  /* 0x0000000b110c7210 */ /* 0x000fe200007fe4ff */
[----:B------:R-:W-:-:S03]  /*19f0*/  IMAD.WIDE.U32 R10, R13, R2, RZ ;  /* 0x000000020d0a7225 */ /* 0x000fc600078e00ff */
[----:B------:R-:W-:Y:S01]  /*1a00*/  IADD3.X R15, RZ, RZ, R12, P2, P1 ;  /* 0x000000ffff0f7210 */ /* 0x000fe200017e240c */
        /* <DEDUP_REMOVED lines=51> */
[----:B------:R-:W-:Y:S05]  /*1d40*/  RET.REL.NODEC R2 `(_ZN4vllm15rms_norm_kernelIN3c104HalfELi4ELi4EEEvPT_PKS3_lllllS6_fii) ;  /* 0xffffe2b002007950 */ /* 0x000fea0003c3ffff */
.L_x_221:
        /* <DEDUP_REMOVED lines=11> */
.L_x_1123:


//--------------------- .text._ZN4vllm15rms_norm_kernelIN3c104HalfELi8ELi4EEEvPT_PKS3_lllllS6_fii --------------------------
	.section	.text._ZN4vllm15rms_norm_kernelIN3c104HalfELi8ELi4EEEvPT_PKS3_lllllS6_fii,"ax",@progbits
	.sectioninfo	@"SHI_REGISTERS=30"
	.align	128
        .global         _ZN4vllm15rms_norm_kernelIN3c104HalfELi8ELi4EEEvPT_PKS3_lllllS6_fii
        .type           _ZN4vllm15rms_norm_kernelIN3c104HalfELi8ELi4EEEvPT_PKS3_lllllS6_fii,@function
        .size           _ZN4vllm15rms_norm_kernelIN3c104HalfELi8ELi4EEEvPT_PKS3_lllllS6_fii,(.L_x_1124 - _ZN4vllm15rms_norm_kernelIN3c104HalfELi8ELi4EEEvPT_PKS3_lllllS6_fii)
        .other          _ZN4vllm15rms_norm_kernelIN3c104HalfELi8ELi4EEEvPT_PKS3_lllllS6_fii,@"STO_CUDA_ENTRY STV_DEFAULT"
_ZN4vllm15rms_norm_kernelIN3c104HalfELi8ELi4EEEvPT_PKS3_lllllS6_fii:
.text._ZN4vllm15rms_norm_kernelIN3c104HalfELi8ELi4EEEvPT_PKS3_lllllS6_fii:
        /* <DEDUP_REMOVED lines=14> */
[----:B------:R-:W-:Y:S05]  /*00e0*/  CALL.REL.NOINC `($__internal_8_$__cuda_sm20_div_s64) ;  /* 0x00001a6000007944 */ /* 0x000fea0003c00000 */
[----:B------:R-:W-:Y:S01]  /*00f0*/  IMAD.MOV R3, RZ, RZ, -R7 ;  /* 0x000000ffff037224 */ /* 0x000fe200078e0a07 */
[----:B------:R-:W-:-:S03]  /*0100*/  MOV R5, R7 ;  /* 0x0000000700057202 */ /* 0x000fc60000000f00 */
[----:B------:R-:W-:Y:S01]  /*0110*/  IMAD R4, R4, R3, UR4 ;  /* 0x0000000404047e24 */ /* 0x000fe2000f8e0203 */
[----:B------:R-:W-:Y:S05]  /*0120*/  BRA `(.L_x_223) ;  /* 0x0000014000007947 */ /* 0x000fea0003800000 */
.L_x_222:
        /* <DEDUP_REMOVED lines=20> */
.L_x_223:
        /* <DEDUP_REMOVED lines=8> */
[----:B------:R-:W-:Y:S05]  /*02f0*/  CALL.REL.NOINC `($__internal_8_$__cuda_sm20_div_s64) ;  /* 0x0000185000007944 */ /* 0x000fea0003c00000 */
[----:B------:R-:W-:-:S04]  /*0300*/  IMAD.MOV R9, RZ, RZ, -R7 ;  /* 0x000000ffff097224 */ /* 0x000fc800078e0a07 */
[----:B------:R-:W-:Y:S01]  /*0310*/  IMAD R9, R9, c[0x0][0x188], R4 ;  /* 0x0000620009097a24 */ /* 0x000fe200078e0204 */
[----:B------:R-:W-:Y:S05]  /*0320*/  BRA `(.L_x_225) ;  /* 0x0000014000007947 */ /* 0x000fea0003800000 */
.L_x_224:
[----:B------:R-:W0:Y:S01]  /*0330*/  I2F.U32.RP R0, c[0x0][0x188] ;  /* 0x0000620000007b06 */ /* 0x000e220000209000 */
[----:B------:R-:W-:-:S07]  /*0340*/  ISETP.NE.U32.AND P2, PT, RZ, c[0x0][0x188], PT ;  /* 0x00006200ff007a0c */ /* 0x000fce0003f45070 */
[----:B0-----:R-:W0:Y:S02]  /*0350*/  MUFU.RCP R0, R0 ;  /* 0x0000000000007308 */ /* 0x001e240000001000 */
[----:B0-----:R-:W-:-:S06]  /*0360*/  IADD3 R2, R0, 0xffffffe, RZ ;  /* 0x0ffffffe00027810 */ /* 0x001fcc0007ffe0ff */
[----:B------:R0:W1:Y:S02]  /*0370*/  F2I.FTZ.U32.TRUNC.NTZ R3, R2 ;  /* 0x0000000200037305 */ /* 0x000064000021f000 */
[----:B0-----:R-:W-:Y:S01]  /*0380*/  HFMA2.MMA R2, -RZ, RZ, 0, 0 ;  /* 0x00000000ff027435 */ /* 0x001fe200000001ff */
[----:B-1----:R-:W-:-:S05]  /*0390*/  IADD3 R7, RZ, -R3, RZ ;  /* 0x80000003ff077210 */ /* 0x002fca0007ffe0ff */
        /* <DEDUP_REMOVED lines=13> */
.L_x_225:
        /* <DEDUP_REMOVED lines=18> */
[----:B------:R-:W-:Y:S02]  /*0590*/  LOP3.LUT R4, R0, 0x7, RZ, 0xc0, !PT ;  /* 0x0000000700047812 */ /* 0x000fe400078ec0ff */
[----:B------:R-:W-:Y:S02]  /*05a0*/  LEA R22, P1, R2, c[0x0][0x168], 0x1 ;  /* 0x00005a0002167a11 */ /* 0x000fe400078208ff */
[----:B------:R-:W-:Y:S02]  /*05b0*/  ISETP.NE.AND P2, PT, R4, RZ, PT ;  /* 0x000000ff0400720c */ /* 0x000fe40003f45270 */
[----:B------:R-:W-:Y:S02]  /*05c0*/  LOP3.LUT P0, RZ, R22, 0xf, RZ, 0xc0, !PT ;  /* 0x0000000f16ff7812 */ /* 0x000fe4000780c0ff */
[----:B------:R-:W-:-:S04]  /*05d0*/  IADD3 R3, R3, R5, RZ ;  /* 0x0000000503037210 */ /* 0x000fc80007ffe0ff */
[----:B------:R-:W-:-:S04]  /*05e0*/  SHF.L.U64.HI R2, R2, 0x1, R3 ;  /* 0x0000000102027819 */ /* 0x000fc80000010203 */
[----:B------:R-:W-:-:S03]  /*05f0*/  IADD3.X R23, R2, c[0x0][0x16c], RZ, P1, !PT ;  /* 0x00005b0002177a10 */ /* 0x000fc60000ffe4ff */
[----:B------:R-:W-:Y:S05]  /*0600*/  @!P0 BRA !P2, `(.L_x_227) ;  /* 0x0000045000008947 */ /* 0x000fea0005000000 */
[----:B0-----:R-:W-:Y:S01]  /*0610*/  IMAD.MOV R2, RZ, RZ, -R22 ;  /* 0x000000ffff027224 */ /* 0x001fe200078e0a16 */
[----:B------:R-:W-:Y:S01]  /*0620*/  BSSY B1, `(.L_x_228) ;  /* 0x0000017000017945 */ /* 0x000fe20003800000 */
[----:B------:R-:W-:-:S03]  /*0630*/  MOV R8, RZ ;  /* 0x000000ff00087202 */ /* 0x000fc60000000f00 */
        /* <DEDUP_REMOVED lines=8> */
[----:B------:R-:W-:Y:S02]  /*06c0*/  LEA R9, R5, R20, 0x3 ;  /* 0x0000001405097211 */ /* 0x000fe400078e18ff */
[----:B------:R-:W-:Y:S02]  /*06d0*/  ISETP.GE.AND P1, PT, R20, R5, PT ;  /* 0x000000051400720c */ /* 0x000fe40003f26270 */
[----:B------:R-:W-:Y:S01]  /*06e0*/  ISETP.GE.AND P2, PT, R9, R4, PT ;  /* 0x000000040900720c */ /* 0x000fe20003f46270 */
[----:B------:R-:W-:Y:S07]  /*06f0*/  @P0 BRA `(.L_x_229) ;  /* 0x0000009000000947 */ /* 0x000fee0003800000 */
[----:B------:R-:W-:Y:S01]  /*0700*/  IMAD.MOV.U32 R8, RZ, RZ, RZ ;  /* 0x000000ffff087224 */ /* 0x000fe200078e00ff */
[----:B------:R-:W-:-:S05]  /*0710*/  MOV R7, R20 ;  /* 0x0000001400077202 */ /* 0x000fca0000000f00 */
.L_x_230:
[----:B------:R-:W-:-:S06]  /*0720*/  IMAD.WIDE R2, R7, 0x2, R22 ;  /* 0x0000000207027825 */ /* 0x000fcc00078e0216 */
[----:B------:R-:W2:Y:S01]  /*0730*/  LDG.E.U16 R2, [R2.64] ;  /* 0x0000000402027981 */ /* 0x000ea2000c1e1500 */
[----:B------:R-:W-:-:S04]  /*0740*/  IADD3 R7, R7, c[0x0][0x0], RZ ;  /* 0x0000000007077a10 */ /* 0x000fc80007ffe0ff */
[----:B------:R-:W-:Y:S01]  /*0750*/  ISETP.GE.AND P0, PT, R7, R13, PT ;  /* 0x0000000d0700720c */ /* 0x000fe20003f06270 */
[----:B--2---:R-:W-:-:S05]  /*0760*/  HADD2.F32 R11, -RZ, R2.H0_H0 ;  /* 0x20000002ff0b7230 */ /* 0x004fca0000004100 */
[----:B------:R-:W-:-:S07]  /*0770*/  FFMA.FTZ R8, R11, R11, R8 ;  /* 0x0000000b0b087223 */ /* 0x000fce0000010008 */
[----:B------:R-:W-:Y:S05]  /*0780*/  @!P0 BRA `(.L_x_230) ;  /* 0xffffff9000008947 */ /* 0x000fea000383ffff */
.L_x_229:
[----:B------:R-:W-:Y:S05]  /*0790*/  BSYNC B1 ;  /* 0x0000000000017941 */ /* 0x000fea0003800000 */
.L_x_228:
[----:B------:R-:W-:Y:S01]  /*07a0*/  BSSY B1, `(.L_x_231) ;  /* 0x0000020000017945 */ /* 0x000fe20003800000 */
[----:B------:R-:W-:Y:S01]  /*07b0*/  IMAD.WIDE R2, R13, 0x2, R22 ;  /* 0x000000020d027825 */ /* 0x000fe200078e0216 */
[----:B------:R-:W-:Y:S05]  /*07c0*/  @P1 BRA `(.L_x_232) ;  /* 0x000001d000001947 */ /* 0x000fea0003800000 */
[----:B------:R-:W-:-:S05]  /*07d0*/  MOV R11, R20 ;  /* 0x00000014000b7202 */ /* 0x000fca0000000f00 */
.L_x_233:
[----:B------:R-:W-:-:S05]  /*07e0*/  IMAD.WIDE R6, R11, 0x10, R2 ;  /* 0x000000100b067825 */ /* 0x000fca00078e0202 */
[----:B------:R-:W2:Y:S04]  /*07f0*/  LDG.E.U16 R14, [R6.64] ;  /* 0x00000004060e7981 */ /* 0x000ea8000c1e1500 */
[----:B------:R-:W3:Y:S04]  /*0800*/  LDG.E.U16 R16, [R6.64+0x2] ;  /* 0x0000020406107981 */ /* 0x000ee8000c1e1500 */
[----:B------:R-:W4:Y:S04]  /*0810*/  LDG.E.U16 R18, [R6.64+0x4] ;  /* 0x0000040406127981 */ /* 0x000f28000c1e1500 */
[----:B------:R-:W5:Y:S04]  /*0820*/  LDG.E.U16 R19, [R6.64+0x6] ;  /* 0x0000060406137981 */ /* 0x000f68000c1e1500 */
[----:B------:R-:W5:Y:S04]  /*0830*/  LDG.E.U16 R21, [R6.64+0x8] ;  /* 0x0000080406157981 */ /* 0x000f68000c1e1500 */
[----:B------:R-:W5:Y:S04]  /*0840*/  LDG.E.U16 R12, [R6.64+0xa] ;  /* 0x00000a04060c7981 */ /* 0x000f68000c1e1500 */
[----:B------:R-:W5:Y:S04]  /*0850*/  LDG.E.U16 R10, [R6.64+0xc] ;  /* 0x00000c04060a7981 */ /* 0x000f68000c1e1500 */
[----:B------:R0:W5:Y:S01]  /*0860*/  LDG.E.U16 R13, [R6.64+0xe] ;  /* 0x00000e04060d7981 */ /* 0x000162000c1e1500 */
        /* <DEDUP_REMOVED lines=8> */
[----:B------:R-:W-:Y:S01]  /*08f0*/  FFMA.FTZ R8, R15, R15, R8 ;  /* 0x0000000f0f087223 */ /* 0x000fe20000010008 */
[----:B------:R-:W-:-:S03]  /*0900*/  HADD2.F32 R21, -RZ, R21.H0_H0 ;  /* 0x20000015ff157230 */ /* 0x000fc60000004100 */
[----:B------:R-:W-:Y:S01]  /*0910*/  FFMA.FTZ R8, R19, R19, R8 ;  /* 0x0000001313087223 */ /* 0x000fe20000010008 */
[----:B------:R-:W-:-:S03]  /*0920*/  HADD2.F32 R15, -RZ, R12.H0_H0 ;  /* 0x2000000cff0f7230 */ /* 0x000fc60000004100 */
[----:B------:R-:W-:Y:S01]  /*0930*/  FFMA.FTZ R8, R21, R21, R8 ;  /* 0x0000001515087223 */ /* 0x000fe20000010008 */
[----:B0-----:R-:W-:-:S03]  /*0940*/  HADD2.F32 R7, -RZ, R10.H0_H0 ;  /* 0x2000000aff077230 */ /* 0x001fc60000004100 */
[----:B------:R-:W-:Y:S01]  /*0950*/  FFMA.FTZ R8, R15, R15, R8 ;  /* 0x0000000f0f087223 */ /* 0x000fe20000010008 */
[----:B------:R-:W-:-:S03]  /*0960*/  HADD2.F32 R13, -RZ, R13.H0_H0 ;  /* 0x2000000dff0d7230 */ /* 0x000fc60000004100 */
[----:B------:R-:W-:-:S04]  /*0970*/  FFMA.FTZ R8, R7, R7, R8 ;  /* 0x0000000707087223 */ /* 0x000fc80000010008 */
[----:B------:R-:W-:Y:S01]  /*0980*/  FFMA.FTZ R8, R13, R13, R8 ;  /* 0x0000000d0d087223 */ /* 0x000fe20000010008 */
[----:B------:R-:W-:Y:S05]  /*0990*/  @!P0 BRA `(.L_x_233) ;  /* 0xfffffe4000008947 */ /* 0x000fea000383ffff */
.L_x_232:
[----:B------:R-:W-:Y:S05]  /*09a0*/  BSYNC B1 ;  /* 0x0000000000017941 */ /* 0x000fea0003800000 */
.L_x_231:
[----:B------:R-:W-:Y:S01]  /*09b0*/  BSSY B1, `(.L_x_234) ;  /* 0x0000009000017945 */ /* 0x000fe20003800000 */
[----:B------:R-:W-:Y:S05]  /*09c0*/  @P2 BRA `(.L_x_235) ;  /* 0x0000007000002947 */ /* 0x000fea0003800000 */
.L_x_236:
[----:B------:R-:W-:-:S06]  /*09d0*/  IMAD.WIDE R6, R9, 0x2, R2 ;  /* 0x0000000209067825 */ /* 0x000fcc00078e0202 */
[----:B------:R-:W2:Y:S01]  /*09e0*/  LDG.E.U16 R6, [R6.64] ;  /* 0x0000000406067981 */ /* 0x000ea2000c1e1500 */
[----:B------:R-:W-:-:S04]  /*09f0*/  IADD3 R9, R9, c[0x0][0x0], RZ ;  /* 0x0000000009097a10 */ /* 0x000fc80007ffe0ff */
[----:B------:R-:W-:Y:S01]  /*0a00*/  ISETP.GE.AND P0, PT, R9, R4, PT ;  /* 0x000000040900720c */ /* 0x000fe20003f06270 */
[----:B--2---:R-:W-:-:S05]  /*0a10*/  HADD2.F32 R5, -RZ, R6.H0_H0 ;  /* 0x20000006ff057230 */ /* 0x004fca0000004100 */
[----:B------:R-:W-:-:S07]  /*0a20*/  FFMA.FTZ R8, R5, R5, R8 ;  /* 0x0000000505087223 */ /* 0x000fce0000010008 */
[----:B------:R-:W-:Y:S05]  /*0a30*/  @!P0 BRA `(.L_x_236) ;  /* 0xffffff9000008947 */ /* 0x000fea000383ffff */
.L_x_235:
[----:B------:R-:W-:Y:S05]  /*0a40*/  BSYNC B1 ;  /* 0x0000000000017941 */ /* 0x000fea0003800000 */
.L_x_234:
[----:B------:R-:W-:Y:S05]  /*0a50*/  BRA `(.L_x_237) ;  /* 0x000001d000007947 */ /* 0x000fea0003800000 */
.L_x_227:
[----:B0-----:R-:W-:Y:S01]  /*0a60*/  SHF.R.S32.HI R2, RZ, 0x1f, R0 ;  /* 0x0000001fff027819 */ /* 0x001fe20000011400 */
[----:B------:R-:W-:-:S03]  /*0a70*/  IMAD.MOV.U32 R8, RZ, RZ, RZ ;  /* 0x000000ffff087224 */ /* 0x000fc600078e00ff */
[----:B------:R-:W-:-:S04]  /*0a80*/  LEA.HI R2, R2, c[0x0][0x1a8], RZ, 0x3 ;  /* 0x00006a0002027a11 */ /* 0x000fc800078f18ff */
[----:B------:R-:W-:-:S04]  /*0a90*/  SHF.R.S32.HI R3, RZ, 0x3, R2 ;  /* 0x00000003ff037819 */ /* 0x000fc80000011402 */
[----:B------:R-:W-:-:S13]  /*0aa0*/  ISETP.GE.AND P0, PT, R20, R3, PT ;  /* 0x000000031400720c */ /* 0x000fda0003f06270 */
[----:B------:R-:W-:Y:S05]  /*0ab0*/  @P0 BRA `(.L_x_237) ;  /* 0x0000017000000947 */ /* 0x000fea0003800000 */
[----:B------:R-:W-:Y:S01]  /*0ac0*/  HFMA2.MMA R8, -RZ, RZ, 0, 0 ;  /* 0x00000000ff087435 */ /* 0x000fe200000001ff */
[----:B------:R-:W-:-:S05]  /*0ad0*/  MOV R2, R20 ;  /* 0x0000001400027202 */ /* 0x000fca0000000f00 */
.L_x_238:
[----:B------:R-:W-:-:S06]  /*0ae0*/  IMAD.WIDE R4, R2, 0x10, R22 ;  /* 0x0000001002047825 */ /* 0x000fcc00078e0216 */
[----:B------:R-:W2:Y:S01]  /*0af0*/  LDG.E.128 R4, [R4.64] ;  /* 0x0000000404047981 */ /* 0x000ea2000c1e1d00 */
[----:B------:R-:W-:-:S04]  /*0b00*/  IADD3 R2, R2, c[0x0][0x0], RZ ;  /* 0x0000000002027a10 */ /* 0x000fc80007ffe0ff */
[----:B------:R-:W-:Y:S01]  /*0b10*/  ISETP.GE.AND P0, PT, R2, R3, PT ;  /* 0x000000030200720c */ /* 0x000fe20003f06270 */
[--C-:B--2---:R-:W-:Y:S02]  /*0b20*/  HADD2.F32 R9, -RZ, R4.reuse.H0_H0 ;  /* 0x20000004ff097230 */ /* 0x104fe40000004100 */
[----:B------:R-:W-:-:S03]  /*0b30*/  HADD2.F32 R11, -RZ, R4.H1_H1 ;  /* 0x30000004ff0b7230 */ /* 0x000fc60000004100 */
[----:B------:R-:W-:Y:S01]  /*0b40*/  FFMA.FTZ R8, R9, R9, R8 ;  /* 0x0000000909087223 */ /* 0x000fe20000010008 */
[----:B------:R-:W-:-:S03]  /*0b50*/  HADD2.F32 R9, -RZ, R5.H0_H0 ;  /* 0x20000005ff097230 */ /* 0x000fc60000004100 */
[----:B------:R-:W-:Y:S01]  /*0b60*/  FFMA.FTZ R8, R11, R11, R8 ;  /* 0x0000000b0b087223 */ /* 0x000fe20000010008 */
[----:B------:R-:W-:Y:S02]  /*0b70*/  HADD2.F32 R11, -RZ, R5.H1_H1 ;  /* 0x30000005ff0b7230 */ /* 0x000fe40000004100 */
[--C-:B------:R-:W-:Y:S01]  /*0b80*/  HADD2.F32 R5, -RZ, R7.reuse.H0_H0 ;  /* 0x20000007ff057230 */ /* 0x100fe20000004100 */
[----:B------:R-:W-:Y:S01]  /*0b90*/  FFMA.FTZ R8, R9, R9, R8 ;  /* 0x0000000909087223 */ /* 0x000fe20000010008 */
[--C-:B------:R-:W-:Y:S02]  /*0ba0*/  HADD2.F32 R9, -RZ, R6.reuse.H0_H0 ;  /* 0x20000006ff097230 */ /* 0x100fe40000004100 */
[----:B------:R-:W-:Y:S01]  /*0bb0*/  HADD2.F32 R7, -RZ, R7.H1_H1 ;  /* 0x30000007ff077230 */ /* 0x000fe20000004100 */
[----:B------:R-:W-:Y:S01]  /*0bc0*/  FFMA.FTZ R8, R11, R11, R8 ;  /* 0x0000000b0b087223 */ /* 0x000fe20000010008 */
[----:B------:R-:W-:-:S03]  /*0bd0*/  HADD2.F32 R11, -RZ, R6.H1_H1 ;  /* 0x30000006ff0b7230 */ /* 0x000fc60000004100 */
[----:B------:R-:W-:-:S04]  /*0be0*/  FFMA.FTZ R8, R9, R9, R8 ;  /* 0x0000000909087223 */ /* 0x000fc80000010008 */
[----:B------:R-:W-:-:S04]  /*0bf0*/  FFMA.FTZ R8, R11, R11, R8 ;  /* 0x0000000b0b087223 */ /* 0x000fc80000010008 */
[----:B------:R-:W-:-:S04]  /*0c00*/  FFMA.FTZ R8, R5, R5, R8 ;  /* 0x0000000505087223 */ /* 0x000fc80000010008 */
[----:B------:R-:W-:Y:S01]  /*0c10*/  FFMA.FTZ R8, R7, R7, R8 ;  /* 0x0000000707087223 */ /* 0x000fe20000010008 */
[----:B------:R-:W-:Y:S05]  /*0c20*/  @!P0 BRA `(.L_x_238) ;  /* 0xfffffeb000008947 */ /* 0x000fea000383ffff */
.L_x_237:
[----:B------:R-:W-:Y:S05]  /*0c30*/  BSYNC B0 ;  /* 0x0000000000007941 */ /* 0x000fea0003800000 */
.L_x_226:
        /* <DEDUP_REMOVED lines=102> */
.L_x_240:
        /* <DEDUP_REMOVED lines=59> */
.L_x_241:
[----:B0-----:R-:W-:Y:S05]  /*1650*/  BSYNC B0 ;  /* 0x0000000000007941 */ /* 0x001fea0003800000 */
.L_x_239:
        /* <DEDUP_REMOVED lines=16> */
.L_x_242:
[----:B0-----:R-:W-:-:S06]  /*1760*/  IMAD.WIDE R4, R20, 0x10, R22 ;  /* 0x0000001014047825 */ /* 0x001fcc00078e0216 */
[----:B------:R-:W2:Y:S01]  /*1770*/  LDG.E.128 R4, [R4.64] ;  /* 0x0000000404047981 */ /* 0x000ea2000c1e1d00 */
[----:B------:R-:W-:-:S05]  /*1780*/  MOV R9, 0x10 ;  /* 0x0000001000097802 */ /* 0x000fca0000000f00 */
[----:B------:R-:W-:-:S06]  /*1790*/  IMAD.WIDE R8, R20, R9, c[0x0][0x198] ;  /* 0x0000660014087625 */ /* 0x000fcc00078e0209 */
[----:B------:R-:W3:Y:S01]  /*17a0*/  LDG.E.128.CONSTANT R8, [R8.64] ;  /* 0x0000000408087981 */ /* 0x000ee2000c1e9d00 */
[--C-:B--2---:R-:W-:Y:S02]  /*17b0*/  HADD2.F32 R17, -RZ, R4.reuse.H1_H1 ;  /* 0x30000004ff117230 */ /* 0x104fe40000004100 */
[----:B------:R-:W-:Y:S02]  /*17c0*/  HADD2.F32 R15, -RZ, R4.H0_H0 ;  /* 0x20000004ff0f7230 */ /* 0x000fe40000004100 */
[--C-:B------:R-:W-:Y:S01]  /*17d0*/  HADD2.F32 R19, -RZ, R5.reuse.H0_H0 ;  /* 0x20000005ff137230 */ /* 0x100fe20000004100 */
[C---:B0-----:R-:W-:Y:S01]  /*17e0*/  FMUL.FTZ R17, R0.reuse, R17 ;  /* 0x0000001100117220 */ /* 0x041fe20000410000 */
[----:B------:R-:W-:Y:S01]  /*17f0*/  HADD2.F32 R5, -RZ, R5.H1_H1 ;  /* 0x30000005ff057230 */ /* 0x000fe20000004100 */
[C---:B------:R-:W-:Y:S02]  /*1800*/  FMUL.FTZ R15, R0.reuse, R15 ;  /* 0x0000000f000f7220 */ /* 0x040fe40000410000 */
[C---:B------:R-:W-:Y:S01]  /*1810*/  FMUL.FTZ R19, R0.reuse, R19 ;  /* 0x0000001300137220 */ /* 0x040fe20000410000 */
[----:B------:R-:W-:Y:S01]  /*1820*/  F2FP.PACK_AB R4, RZ, R17 ;  /* 0x00000011ff04723e */ /* 0x000fe200000000ff */
[--C-:B------:R-:W-:Y:S01]  /*1830*/  HADD2.F32 R17, -RZ, R7.reuse.H0_H0 ;  /* 0x20000007ff117230 */ /* 0x100fe20000004100 */
[----:B------:R-:W-:Y:S01]  /*1840*/  F2FP.PACK_AB R12, RZ, R15 ;  /* 0x0000000fff0c723e */ /* 0x000fe200000000ff */
[--C-:B------:R-:W-:Y:S01]  /*1850*/  HADD2.F32 R15, -RZ, R6.reuse.H0_H0 ;  /* 0x20000006ff0f7230 */ /* 0x100fe20000004100 */
[----:B------:R-:W-:Y:S01]  /*1860*/  F2FP.PACK_AB R16, RZ, R19 ;  /* 0x00000013ff10723e */ /* 0x000fe200000000ff */
[----:B------:R-:W-:Y:S01]  /*1870*/  HADD2.F32 R19, -RZ, R6.H1_H1 ;  /* 0x30000006ff137230 */ /* 0x000fe20000004100 */
[C---:B------:R-:W-:Y:S01]  /*1880*/  FMUL.FTZ R5, R0.reuse, R5 ;  /* 0x0000000500057220 */ /* 0x040fe20000410000 */
[----:B------:R-:W-:Y:S01]  /*1890*/  HADD2.F32 R7, -RZ, R7.H1_H1 ;  /* 0x30000007ff077230 */ /* 0x000fe20000004100 */
[C---:B------:R-:W-:Y:S01]  /*18a0*/  FMUL.FTZ R15, R0.reuse, R15 ;  /* 0x0000000f000f7220 */ /* 0x040fe20000410000 */
[----:B------:R-:W-:Y:S01]  /*18b0*/  HADD2.F32 R12, -RZ, R12.H0_H0 ;  /* 0x2000000cff0c7230 */ /* 0x000fe20000004100 */
[C---:B------:R-:W-:Y:S01]  /*18c0*/  FMUL.FTZ R19, R0.reuse, R19 ;  /* 0x0000001300137220 */ /* 0x040fe20000410000 */
[----:B---3--:R-:W-:Y:S01]  /*18d0*/  HADD2.F32 R21, -RZ, R8.H0_H0 ;  /* 0x20000008ff157230 */ /* 0x008fe20000004100 */
[C---:B------:R-:W-:Y:S01]  /*18e0*/  FMUL.FTZ R17, R0.reuse, R17 ;  /* 0x0000001100117220 */ /* 0x040fe20000410000 */
[----:B------:R-:W-:Y:S01]  /*18f0*/  HADD2.F32 R14, -RZ, R4.H0_H0 ;  /* 0x20000004ff0e7230 */ /* 0x000fe20000004100 */
[----:B------:R-:W-:Y:S01]  /*1900*/  FMUL.FTZ R7, R0, R7 ;  /* 0x0000000700077220 */ /* 0x000fe20000410000 */
[----:B------:R-:W-:Y:S01]  /*1910*/  HADD2.F32 R16, -RZ, R16.H0_H0 ;  /* 0x20000010ff107230 */ /* 0x000fe20000004100 */
[----:B------:R-:W-:Y:S01]  /*1920*/  F2FP.PACK_AB R5, RZ, R5 ;  /* 0x00000005ff05723e */ /* 0x000fe200000000ff */
[----:B------:R-:W-:Y:S01]  /*1930*/  HADD2.F32 R25, -RZ, R8.H1_H1 ;  /* 0x30000008ff197230 */ /* 0x000fe20000004100 */
[----:B------:R-:W-:Y:S01]  /*1940*/  F2FP.PACK_AB R15, RZ, R15 ;  /* 0x0000000fff0f723e */ /* 0x000fe200000000ff */
[----:B------:R-:W-:Y:S01]  /*1950*/  HADD2.F32 R27, -RZ, R9.H0_H0 ;  /* 0x20000009ff1b7230 */ /* 0x000fe20000004100 */
[----:B------:R-:W-:Y:S01]  /*1960*/  F2FP.PACK_AB R19, RZ, R19 ;  /* 0x00000013ff13723e */ /* 0x000fe200000000ff */
[----:B------:R-:W-:Y:S01]  /*1970*/  FMUL.FTZ R8, R12, R21 ;  /* 0x000000150c087220 */ /* 0x000fe20000410000 */
[----:B------:R-:W-:Y:S01]  /*1980*/  F2FP.PACK_AB R17, RZ, R17 ;  /* 0x00000011ff11723e */ /* 0x000fe200000000ff */
[--C-:B------:R-:W-:Y:S01]  /*1990*/  HADD2.F32 R4, -RZ, R10.reuse.H0_H0 ;  /* 0x2000000aff047230 */ /* 0x100fe20000004100 */
[----:B------:R-:W-:Y:S01]  /*19a0*/  F2FP.PACK_AB R7, RZ, R7 ;  /* 0x00000007ff07723e */ /* 0x000fe200000000ff */
[----:B------:R-:W-:Y:S01]  /*19b0*/  HADD2.F32 R6, -RZ, R11.H0_H0 ;  /* 0x2000000bff067230 */ /* 0x000fe20000004100 */
[----:B------:R-:W-:Y:S01]  /*19c0*/  FMUL.FTZ R21, R14, R25 ;  /* 0x000000190e157220 */ /* 0x000fe20000410000 */
[----:B------:R-:W-:Y:S01]  /*19d0*/  HADD2.F32 R9, -RZ, R9.H1_H1 ;  /* 0x30000009ff097230 */ /* 0x000fe20000004100 */
[----:B------:R-:W-:Y:S01]  /*19e0*/  FMUL.FTZ R12, R16, R27 ;  /* 0x0000001b100c7220 */ /* 0x000fe20000410000 */
[----:B------:R-:W-:-:S02]  /*19f0*/  HADD2.F32 R10, -RZ, R10.H1_H1 ;  /* 0x3000000aff0a7230 */ /* 0x000fc40000004100 */
[----:B------:R-:W-:Y:S02]  /*1a00*/  HADD2.F32 R11, -RZ, R11.H1_H1 ;  /* 0x3000000bff0b7230 */ /* 0x000fe40000004100 */
[----:B------:R-:W-:Y:S02]  /*1a10*/  HADD2.F32 R14, -RZ, R5.H0_H0 ;  /* 0x20000005ff0e7230 */ /* 0x000fe40000004100 */
[----:B------:R-:W-:Y:S02]  /*1a20*/  HADD2.F32 R15, -RZ, R15.H0_H0 ;  /* 0x2000000fff0f7230 */ /* 0x000fe40000004100 */
[----:B------:R-:W-:Y:S01]  /*1a30*/  HADD2.F32 R19, -RZ, R19.H0_H0 ;  /* 0x20000013ff137230 */ /* 0x000fe20000004100 */
[----:B------:R-:W-:Y:S01]  /*1a40*/  FMUL.FTZ R5, R14, R9 ;  /* 0x000000090e057220 */ /* 0x000fe20000410000 */
[----:B------:R-:W-:Y:S01]  /*1a50*/  HADD2.F32 R17, -RZ, R17.H0_H0 ;  /* 0x20000011ff117230 */ /* 0x000fe20000004100 */
[----:B------:R-:W-:Y:S01]  /*1a60*/  FMUL.FTZ R15, R15, R4 ;  /* 0x000000040f0f7220 */ /* 0x000fe20000410000 */
[----:B------:R-:W-:Y:S01]  /*1a70*/  HADD2.F32 R16, -RZ, R7.H0_H0 ;  /* 0x20000007ff107230 */ /* 0x000fe20000004100 */
[----:B------:R-:W-:Y:S01]  /*1a80*/  FMUL.FTZ R10, R19, R10 ;  /* 0x0000000a130a7220 */ /* 0x000fe20000410000 */
[----:B------:R-:W-:Y:S01]  /*1a90*/  F2FP.PACK_AB R4, R21, R8 ;  /* 0x000000081504723e */ /* 0x000fe200000000ff */
[----:B------:R-:W-:Y:S01]  /*1aa0*/  FMUL.FTZ R7, R17, R6 ;  /* 0x0000000611077220 */ /* 0x000fe20000410000 */
[----:B------:R-:W-:Y:S01]  /*1ab0*/  F2FP.PACK_AB R5, R5, R12 ;  /* 0x0000000c0505723e */ /* 0x000fe200000000ff */
[----:B------:R-:W-:Y:S01]  /*1ac0*/  FMUL.FTZ R16, R16, R11 ;  /* 0x0000000b10107220 */ /* 0x000fe20000410000 */
[----:B------:R-:W-:Y:S01]  /*1ad0*/  F2FP.PACK_AB R6, R10, R15 ;  /* 0x0000000f0a06723e */ /* 0x000fe200000000ff */
[C---:B------:R-:W-:Y:S01]  /*1ae0*/  IMAD.WIDE R8, R20.reuse, 0x10, R2 ;  /* 0x0000001014087825 */ /* 0x040fe200078e0202 */
[----:B------:R-:W-:-:S02]  /*1af0*/  IADD3 R20, R20, c[0x0][0x0], RZ ;  /* 0x0000000014147a10 */ /* 0x000fc40007ffe0ff */
[----:B------:R-:W-:Y:S02]  /*1b00*/  F2FP.PACK_AB R7, R16, R7 ;  /* 0x000000071007723e */ /* 0x000fe400000000ff */
[----:B------:R-:W-:-:S03]  /*1b10*/  ISETP.GE.AND P0, PT, R20, R13, PT ;  /* 0x0000000d1400720c */ /* 0x000fc60003f06270 */
[----:B------:R0:W-:Y:S10]  /*1b20*/  STG.E.128 [R8.64], R4 ;  /* 0x0000000408007986 */ /* 0x0001f4000c101d04 */
[----:B------:R-:W-:Y:S05]  /*1b30*/  @!P0 BRA `(.L_x_242) ;  /* 0xfffffc2000008947 */ /* 0x000fea000383ffff */
[----:B------:R-:W-:Y:S05]  /*1b40*/  EXIT ;  /* 0x000000000000794d */ /* 0x000fea0003800000 */
        .weak           $__internal_8_$__cuda_sm20_div_s64
        .type           $__internal_8_$__cuda_sm20_div_s64,@function
        .size           $__internal_8_$__cuda_sm20_div_s64,(.L_x_1124 - $__internal_8_$__cuda_sm20_div_s64)
$__internal_8_$__cuda_sm20_div_s64:
        /* <DEDUP_REMOVED lines=76> */
[----:B------:R-:W-:Y:S05]  /*2010*/  RET.REL.NODEC R2 `(_ZN4vllm15rms_norm_kernelIN3c104HalfELi8ELi4EEEvPT_PKS3_lllllS6_fii) ;  /* 0xffffdfe002007950 */ /* 0x000fea0003c3ffff */
.L_x_243:
        /* <DEDUP_REMOVED lines=14> */
.L_x_1124:


//--------------------- .text._ZN4vllm15rms_norm_kernelIN3c104HalfELi16ELi4EEEvPT_PKS3_lllllS6_fii --------------------------
	.section	.text._ZN4vllm15rms_norm_kernelIN3c104HalfELi16ELi4EEEvPT_PKS3_lllllS6_fii,"ax",@progbits
	.sectioninfo	@"SHI_REGISTERS=32"
	.align	128
        .global         _ZN4vllm15rms_norm_kernelIN3c104HalfELi16ELi4EEEvPT_PKS3_lllllS6_fii
        .type           _ZN4vllm15rms_norm_kernelIN3c104HalfELi16ELi4EEEvPT_PKS3_lllllS6_fii,@function
        .size           _ZN4vllm15rms_norm_kernelIN3c104HalfELi16ELi4EEEvPT_PKS3_lllllS6_fii,(.L_x_1125 - _ZN4vllm15rms_norm_kernelIN3c104HalfELi16ELi4EEEvPT_PKS3_lllllS6_fii)
        .other          _ZN4vllm15rms_norm_kernelIN3c104HalfELi16ELi4EEEvPT_PKS3_lllllS6_fii,@"STO_CUDA_ENTRY STV_DEFAULT"
_ZN4vllm15rms_norm_kernelIN3c104HalfELi16ELi4EEEvPT_PKS3_lllllS6_fii:
.text._ZN4vllm15rms_norm_kernelIN3c104HalfELi16ELi4EEEvPT_PKS3_lllllS6_fii:
[----:B------:R-:W-:Y:S02]  /*0000*/  MOV R1, c[0x0][0x28] ;  /* 0x00000a0000017a02 */ /* 0x000fe40000000f00 */
[----:B------:R-:W-:Y:S01]  /*0010*/  MOV R4, c[0x0][0x188] ;  /* 0x0000620000047a02 */ /* 0x000fe20000000f00 */
[----:B------:R-:W0:Y:S01]  /*0020*/  S2UR UR4, SR_CTAID.X ;  /* 0x00000000000479c3 */ /* 0x000e220000002500 */
[----:B------:R-:W-:-:S03]  /*0030*/  MOV R3, c[0x0][0x190] ;  /* 0x0000640000037a02 */ /* 0x000fc60000000f00 */
[C---:B------:R-:W-:Y:S02]  /*0040*/  IMAD R0, R4.reuse, c[0x0][0x194], RZ ;  /* 0x0000650004007a24 */ /* 0x040fe400078e02ff */
[----:B------:R-:W-:-:S04]  /*0050*/  IMAD.WIDE.U32 R4, R4, c[0x0][0x190], RZ ;  /* 0x0000640004047a25 */ /* 0x000fc800078e00ff */
[----:B------:R-:W-:-:S05]  /*0060*/  IMAD R3, R3, c[0x0][0x18c], R0 ;  /* 0x0000630003037a24 */ /* 0x000fca00078e0200 */
[----:B------:R-:W-:-:S04]  /*0070*/  IADD3 R6, R5, R3, RZ ;  /* 0x0000000305067210 */ /* 0x000fc80007ffe0ff */
[----:B------:R-:W-:-:S13]  /*0080*/  ISETP.NE.U32.AND P0, PT, R6, RZ, PT ;  /* 0x000000ff0600720c */ /* 0x000fda0003f05070 */
[----:B------:R-:W-:Y:S05]  /*0090*/  @!P0 BRA `(.L_x_244) ;  /* 0x0000009000008947 */ /* 0x000fea0003800000 */
[----:B0-----:R-:W-:Y:S01]  /*00a0*/  HFMA2.MMA R9, -RZ, RZ, 0, 0 ;  /* 0x00000000ff097435 */ /* 0x001fe200000001ff */
[----:B------:R-:W-:Y:S01]  /*00b0*/  IMAD.U32 R8, RZ, RZ, UR4 ;  /* 0x00000004ff087e24 */ /* 0x000fe2000f8e00ff */
[----:B------:R-:W-:Y:S02]  /*00c0*/  MOV R7, R4 ;  /* 0x0000000400077202 */ /* 0x000fe40000000f00 */
[----:B------:R-:W-:Y:S02]  /*00d0*/  MOV R0, 0xf0 ;  /* 0x000000f000007802 */ /* 0x000fe40000000f00 */
[----:B------:R-:W-:Y:S05]  /*00e0*/  CALL.REL.NOINC `($__internal_9_$__cuda_sm20_div_s64) ;  /* 0x0000206000007944 */ /* 0x000fea0003c00000 */
[----:B------:R-:W-:Y:S01]  /*00f0*/  IADD3 R3, -R7, RZ, RZ ;  /* 0x000000ff07037210 */ /* 0x000fe20007ffe1ff */
[----:B------:R-:W-:-:S04]  /*0100*/  IMAD.MOV.U32 R5, RZ, RZ, R7 ;  /* 0x000000ffff057224 */ /* 0x000fc800078e0007 */
[----:B------:R-:W-:Y:S01]  /*0110*/  IMAD R4, R4, R3, UR4 ;  /* 0x0000000404047e24 */ /* 0x000fe2000f8e0203 */
[----:B------:R-:W-:Y:S05]  /*0120*/  BRA `(.L_x_245) ;  /* 0x0000014000007947 */ /* 0x000fea0003800000 */
.L_x_244:
[----:B0-----:R-:W0:Y:S01]  /*0130*/  I2F.U32.RP R0, R4 ;  /* 0x0000000400007306 */ /* 0x001e220000209000 */
[----:B------:R-:W-:-:S07]  /*0140*/  ISETP.NE.U32.AND P2, PT, R4, RZ, PT ;  /* 0x000000ff0400720c */ /* 0x000fce0003f45070 */
[----:B0-----:R-:W0:Y:S02]  /*0150*/  MUFU.RCP R0, R0 ;  /* 0x0000000000007308 */ /* 0x001e240000001000 */
[----:B0-----:R-:W-:-:S06]  /*0160*/  IADD3 R2, R0, 0xffffffe, RZ ;  /* 0x0ffffffe00027810 */ /* 0x001fcc0007ffe0ff */
[----:B------:R0:W1:Y:S02]  /*0170*/  F2I.FTZ.U32.TRUNC.NTZ R3, R2 ;  /* 0x0000000200037305 */ /* 0x000064000021f000 */
[----:B0-----:R-:W-:Y:S01]  /*0180*/  HFMA2.MMA R2, -RZ, RZ, 0, 0 ;  /* 0x00000000ff027435 */ /* 0x001fe200000001ff */
[----:B-1----:R-:W-:-:S05]  /*0190*/  IADD3 R5, RZ, -R3, RZ ;  /* 0x80000003ff057210 */ /* 0x002fca0007ffe0ff */
[----:B------:R-:W-:-:S04]  /*01a0*/  IMAD R5, R5, R4, RZ ;  /* 0x0000000405057224 */ /* 0x000fc800078e02ff */
[----:B------:R-:W-:-:S06]  /*01b0*/  IMAD.HI.U32 R3, R3, R5, R2 ;  /* 0x0000000503037227 */ /* 0x000fcc00078e0002 */
[----:B------:R-:W-:-:S05]  /*01c0*/  IMAD.HI.U32 R5, R3, UR4, RZ ;  /* 0x0000000403057c27 */ /* 0x000fca000f8e00ff */
[----:B------:R-:W-:-:S05]  /*01d0*/  IADD3 R3, -R5, RZ, RZ ;  /* 0x000000ff05037210 */ /* 0x000fca0007ffe1ff */
        /* <DEDUP_REMOVED lines=9> */
.L_x_245:
[----:B------:R-:W-:-:S04]  /*0270*/  SHF.R.S32.HI R9, RZ, 0x1f, R4 ;  /* 0x0000001fff097819 */ /* 0x000fc80000011404 */
[----:B------:R-:W-:-:S04]  /*0280*/  LOP3.LUT R0, R9, c[0x0][0x18c], RZ, 0xfc, !PT ;  /* 0x0000630009007a12 */ /* 0x000fc800078efcff */
[----:B------:R-:W-:-:S13]  /*0290*/  ISETP.NE.U32.AND P0, PT, R0, RZ, PT ;  /* 0x000000ff0000720c */ /* 0x000fda0003f05070 */
[----:B------:R-:W-:Y:S05]  /*02a0*/  @!P0 BRA `(.L_x_246) ;  /* 0x0000008000008947 */ /* 0x000fea0003800000 */
[----:B------:R-:W-:Y:S02]  /*02b0*/  MOV R8, R4 ;  /* 0x0000000400087202 */ /* 0x000fe40000000f00 */
[----:B------:R-:W-:Y:S02]  /*02c0*/  MOV R7, c[0x0][0x188] ;  /* 0x0000620000077a02 */ /* 0x000fe40000000f00 */
[----:B------:R-:W-:Y:S02]  /*02d0*/  MOV R6, c[0x0][0x18c] ;  /* 0x0000630000067a02 */ /* 0x000fe40000000f00 */
[----:B------:R-:W-:Y:S02]  /*02e0*/  MOV R0, 0x300 ;  /* 0x0000030000007802 */ /* 0x000fe40000000f00 */
[----:B------:R-:W-:Y:S05]  /*02f0*/  CALL.REL.NOINC `($__internal_9_$__cuda_sm20_div_s64) ;  /* 0x00001e5000007944 */ /* 0x000fea0003c00000 */
[----:B------:R-:W-:-:S05]  /*0300*/  IADD3 R9, -R7, RZ, RZ ;  /* 0x000000ff07097210 */ /* 0x000fca0007ffe1ff */
[----:B------:R-:W-:Y:S01]  /*0310*/  IMAD R9, R9, c[0x0][0x188], R4 ;  /* 0x0000620009097a24 */ /* 0x000fe200078e0204 */
[----:B------:R-:W-:Y:S05]  /*0320*/  BRA `(.L_x_247) ;  /* 0x0000014000007947 */ /* 0x000fea0003800000 */
.L_x_246:
        /* <DEDUP_REMOVED lines=20> */
.L_x_247:
        /* <DEDUP_REMOVED lines=41> */
[----:B------:R-:W-:Y:S02]  /*0700*/  MOV R12, RZ ;  /* 0x000000ff000c7202 */ /* 0x000fe40000000f00 */
[----:B------:R-:W-:-:S05]  /*0710*/  MOV R5, R20 ;  /* 0x0000001400057202 */ /* 0x000fca0000000f00 */
.L_x_252:
[----:B------:R-:W-:-:S06]  /*0720*/  IMAD.WIDE R2, R5, 0x2, R22 ;  /* 0x0000000205027825 */ /* 0x000fcc00078e0216 */
[----:B------:R-:W2:Y:S01]  /*0730*/  LDG.E.U16 R2, [R2.64] ;  /* 0x0000000402027981 */ /* 0x000ea2000c1e1500 */
[----:B------:R-:W-:-:S04]  /*0740*/  IADD3 R5, R5, c[0x0][0x0], RZ ;  /* 0x0000000005057a10 */ /* 0x000fc80007ffe0ff */
[----:B------:R-:W-:Y:S01]  /*0750*/  ISETP.GE.AND P0, PT, R5, R13, PT ;  /* 0x0000000d0500720c */ /* 0x000fe20003f06270 */
[----:B--2---:R-:W-:-:S05]  /*0760*/  HADD2.F32 R11, -RZ, R2.H0_H0 ;  /* 0x20000002ff0b7230 */ /* 0x004fca0000004100 */
[----:B------:R-:W-:-:S07]  /*0770*/  FFMA.FTZ R12, R11, R11, R12 ;  /* 0x0000000b0b0c7223 */ /* 0x000fce000001000c */
[----:B------:R-:W-:Y:S05]  /*0780*/  @!P0 BRA `(.L_x_252) ;  /* 0xffffff9000008947 */ /* 0x000fea000383ffff */
.L_x_251:
[----:B------:R-:W-:Y:S05]  /*0790*/  BSYNC B1 ;  /* 0x0000000000017941 */ /* 0x000fea0003800000 */
.L_x_250:
[----:B------:R-:W-:Y:S01]  /*07a0*/  BSSY B1, `(.L_x_253) ;  /* 0x0000038000017945 */ /* 0x000fe20003800000 */
[----:B------:R-:W-:Y:S01]  /*07b0*/  IMAD.WIDE R4, R13, 0x2, R22 ;  /* 0x000000020d047825 */ /* 0x000fe200078e0216 */
[----:B------:R-:W-:Y:S05]  /*07c0*/  @P1 BRA `(.L_x_254) ;  /* 0x0000035000001947 */ /* 0x000fea0003800000 */
[----:B------:R-:W-:-:S05]  /*07d0*/  MOV R10, R20 ;  /* 0x00000014000a7202 */ /* 0x000fca0000000f00 */
.L_x_255:
[----:B------:R-:W-:-:S05]  /*07e0*/  IMAD.WIDE R2, R10, 0x20, R4 ;  /* 0x000000200a027825 */ /* 0x000fca00078e0204 */
[----:B------:R-:W2:Y:S04]  /*07f0*/  LDG.E.U16 R19, [R2.64] ;  /* 0x0000000402137981 */ /* 0x000ea8000c1e1500 */
[----:B------:R-:W3:Y:S04]  /*0800*/  LDG.E.U16 R25, [R2.64+0x2] ;  /* 0x0000020402197981 */ /* 0x000ee8000c1e1500 */
[----:B------:R-:W4:Y:S04]  /*0810*/  LDG.E.U16 R8, [R2.64+0x4] ;  /* 0x0000040402087981 */ /* 0x000f28000c1e1500 */
[----:B------:R-:W5:Y:S04]  /*0820*/  LDG.E.U16 R18, [R2.64+0x6] ;  /* 0x0000060402127981 */ /* 0x000f68000c1e1500 */
[----:B------:R-:W4:Y:S04]  /*0830*/  LDG.E.U16 R11, [R2.64+0x8] ;  /* 0x00000804020b7981 */ /* 0x000f28000c1e1500 */
[----:B------:R-:W4:Y:S04]  /*0840*/  LDG.E.U16 R17, [R2.64+0xa] ;  /* 0x00000a0402117981 */ /* 0x000f28000c1e1500 */
[----:B------:R-:W5:Y:S04]  /*0850*/  LDG.E.U16 R16, [R2.64+0xc] ;  /* 0x00000c0402107981 */ /* 0x000f68000c1e1500 */
[----:B------:R-:W5:Y:S04]  /*0860*/  LDG.E.U16 R15, [R2.64+0xe] ;  /* 0x00000e04020f7981 */ /* 0x000f68000c1e1500 */
[----:B------:R-:W5:Y:S04]  /*0870*/  LDG.E.U16 R14, [R2.64+0x10] ;  /* 0x00001004020e7981 */ /* 0x000f68000c1e1500 */
[----:B------:R-:W5:Y:S04]  /*0880*/  LDG.E.U16 R13, [R2.64+0x12] ;  /* 0x00001204020d7981 */ /* 0x000f68000c1e1500 */
[----:B------:R0:W5:Y:S01]  /*0890*/  LDG.E.U16 R26, [R2.64+0x1e] ;  /* 0x00001e04021a7981 */ /* 0x000162000c1e1500 */
[----:B--2---:R-:W-:-:S03]  /*08a0*/  HADD2.F32 R21, -RZ, R19.H0_H0 ;  /* 0x20000013ff157230 */ /* 0x004fc60000004100 */
[----:B------:R0:W2:Y:S02]  /*08b0*/  LDG.E.U16 R19, [R2.64+0x14] ;  /* 0x0000140402137981 */ /* 0x0000a4000c1e1500 */
[----:B------:R-:W-:Y:S02]  /*08c0*/  FFMA.FTZ R24, R21, R21, R12 ;  /* 0x0000001515187223 */ /* 0x000fe4000001000c */
[----:B------:R0:W2:Y:S01]  /*08d0*/  LDG.E.U16 R12, [R2.64+0x16] ;  /* 0x00001604020c7981 */ /* 0x0000a2000c1e1500 */
[----:B---3--:R-:W-:-:S03]  /*08e0*/  HADD2.F32 R25, -RZ, R25.H0_H0 ;  /* 0x20000019ff197230 */ /* 0x008fc60000004100 */
[----:B------:R0:W3:Y:S02]  /*08f0*/  LDG.E.U16 R21, [R2.64+0x18] ;  /* 0x0000180402157981 */ /* 0x0000e4000c1e1500 */
[----:B------:R-:W-:Y:S02]  /*0900*/  FFMA.FTZ R27, R25, R25, R24 ;  /* 0x00000019191b7223 */ /* 0x000fe40000010018 */
[----:B------:R0:W3:Y:S04]  /*0910*/  LDG.E.U16 R25, [R2.64+0x1a] ;  /* 0x00001a0402197981 */ /* 0x0000e8000c1e1500 */
[----:B------:R0:W3:Y:S01]  /*0920*/  LDG.E.U16 R24, [R2.64+0x1c] ;  /* 0x00001c0402187981 */ /* 0x0000e2000c1e1500 */
[----:B----4-:R-:W-:Y:S02]  /*0930*/  HADD2.F32 R8, -RZ, R8.H0_H0 ;  /* 0x20000008ff087230 */ /* 0x010fe40000004100 */
[----:B-----5:R-:W-:-:S03]  /*0940*/  HADD2.F32 R18, -RZ, R18.H0_H0 ;  /* 0x20000012ff127230 */ /* 0x020fc60000004100 */
[----:B------:R-:W-:Y:S01]  /*0950*/  FFMA.FTZ R27, R8, R8, R27 ;  /* 0x00000008081b7223 */ /* 0x000fe2000001001b */
[----:B------:R-:W-:-:S03]  /*0960*/  HADD2.F32 R8, -RZ, R11.H0_H0 ;  /* 0x2000000bff087230 */ /* 0x000fc60000004100 */
        /* <DEDUP_REMOVED lines=9> */
[----:B0-----:R-:W-:-:S03]  /*0a00*/  HADD2.F32 R2, -RZ, R13.H0_H0 ;  /* 0x2000000dff027230 */ /* 0x001fc60000004100 */
[----:B------:R-:W-:-:S04]  /*0a10*/  FFMA.FTZ R27, R14, R14, R27 ;  /* 0x0000000e0e1b7223 */ /* 0x000fc8000001001b */
[----:B------:R-:W-:Y:S01]  /*0a20*/  FFMA.FTZ R27, R2, R2, R27 ;  /* 0x00000002021b7223 */ /* 0x000fe2000001001b */
[----:B------:R-:W-:-:S04]  /*0a30*/  IADD3 R10, R10, c[0x0][0x0], RZ ;  /* 0x000000000a0a7a10 */ /* 0x000fc80007ffe0ff */
[----:B------:R-:W-:Y:S01]  /*0a40*/  ISETP.GE.AND P0, PT, R10, R9, PT ;  /* 0x000000090a00720c */ /* 0x000fe20003f06270 */
[----:B------:R-:W-:Y:S02]  /*0a50*/  HADD2.F32 R26, -RZ, R26.H0_H0 ;  /* 0x2000001aff1a7230 */ /* 0x000fe40000004100 */
[----:B--2---:R-:W-:Y:S02]  /*0a60*/  HADD2.F32 R8, -RZ, R19.H0_H0 ;  /* 0x20000013ff087230 */ /* 0x004fe40000004100 */
[----:B------:R-:W-:-:S03]  /*0a70*/  HADD2.F32 R12, -RZ, R12.H0_H0 ;  /* 0x2000000cff0c7230 */ /* 0x000fc60000004100 */
[----:B------:R-:W-:Y:S01]  /*0a80*/  FFMA.FTZ R27, R8, R8, R27 ;  /* 0x00000008081b7223 */ /* 0x000fe2000001001b */
[----:B---3--:R-:W-:-:S03]  /*0a90*/  HADD2.F32 R2, -RZ, R21.H0_H0 ;  /* 0x20000015ff027230 */ /* 0x008fc60000004100 */
[----:B------:R-:W-:Y:S01]  /*0aa0*/  FFMA.FTZ R27, R12, R12, R27 ;  /* 0x0000000c0c1b7223 */ /* 0x000fe2000001001b */
[----:B------:R-:W-:-:S03]  /*0ab0*/  HADD2.F32 R8, -RZ, R25.H0_H0 ;  /* 0x20000019ff087230 */ /* 0x000fc60000004100 */
[----:B------:R-:W-:Y:S01]  /*0ac0*/  FFMA.FTZ R27, R2, R2, R27 ;  /* 0x00000002021b7223 */ /* 0x000fe2000001001b */
[----:B------:R-:W-:-:S03]  /*0ad0*/  HADD2.F32 R24, -RZ, R24.H0_H0 ;  /* 0x20000018ff187230 */ /* 0x000fc60000004100 */
[----:B------:R-:W-:-:S04]  /*0ae0*/  FFMA.FTZ R27, R8, R8, R27 ;  /* 0x00000008081b7223 */ /* 0x000fc8000001001b */
[----:B------:R-:W-:-:S04]  /*0af0*/  FFMA.FTZ R27, R24, R24, R27 ;  /* 0x00000018181b7223 */ /* 0x000fc8000001001b */
[----:B------:R-:W-:Y:S01]  /*0b00*/  FFMA.FTZ R12, R26, R26, R27 ;  /* 0x0000001a1a0c7223 */ /* 0x000fe2000001001b */
[----:B------:R-:W-:Y:S05]  /*0b10*/  @!P0 BRA `(.L_x_255) ;  /* 0xfffffcc000008947 */ /* 0x000fea000383ffff */
.L_x_254:
[----:B------:R-:W-:Y:S05]  /*0b20*/  BSYNC B1 ;  /* 0x0000000000017941 */ /* 0x000fea0003800000 */
.L_x_253:
[----:B------:R-:W-:Y:S01]  /*0b30*/  BSSY B1, `(.L_x_256) ;  /* 0x0000009000017945 */ /* 0x000fe20003800000 */
[----:B------:R-:W-:Y:S05]  /*0b40*/  @P2 BRA `(.L_x_257) ;  /* 0x0000007000002947 */ /* 0x000fea0003800000 */
.L_x_258:
[----:B------:R-:W-:-:S06]  /*0b50*/  IMAD.WIDE R2, R7, 0x2, R4 ;  /* 0x0000000207027825 */ /* 0x000fcc00078e0204 */
[----:B------:R-:W2:Y:S01]  /*0b60*/  LDG.E.U16 R2, [R2.64] ;  /* 0x0000000402027981 */ /* 0x000ea2000c1e1500 */
[----:B------:R-:W-:-:S04]  /*0b70*/  IADD3 R7, R7, c[0x0][0x0], RZ ;  /* 0x0000000007077a10 */ /* 0x000fc80007ffe0ff */
[----:B------:R-:W-:Y:S01]  /*0b80*/  ISETP.GE.AND P0, PT, R7, R6, PT ;  /* 0x000000060700720c */ /* 0x000fe20003f06270 */
[----:B--2---:R-:W-:-:S05]  /*0b90*/  HADD2.F32 R9, -RZ, R2.H0_H0 ;  /* 0x20000002ff097230 */ /* 0x004fca0000004100 */
[----:B------:R-:W-:-:S07]  /*0ba0*/  FFMA.FTZ R12, R9, R9, R12 ;  /* 0x00000009090c7223 */ /* 0x000fce000001000c */
[----:B------:R-:W-:Y:S05]  /*0bb0*/  @!P0 BRA `(.L_x_258) ;  /* 0xffffff9000008947 */ /* 0x000fea000383ffff */
.L_x_257:
[----:B------:R-:W-:Y:S05]  /*0bc0*/  BSYNC B1 ;  /* 0x0000000000017941 */ /* 0x000fea0003800000 */
.L_x_256:
[----:B------:R-:W-:Y:S05]  /*0bd0*/  BRA `(.L_x_259) ;  /* 0x000002e000007947 */ /* 0x000fea0003800000 */
.L_x_249:
[----:B0-----:R-:W-:Y:S01]  /*0be0*/  SHF.R.S32.HI R2, RZ, 0x1f, R0 ;  /* 0x0000001fff027819 */ /* 0x001fe20000011400 */
[----:B------:R-:W-:-:S03]  /*0bf0*/  HFMA2.MMA R12, -RZ, RZ, 0, 0 ;  /* 0x00000000ff0c7435 */ /* 0x000fc600000001ff */
[----:B------:R-:W-:-:S04]  /*0c00*/  LEA.HI R2, R2, c[0x0][0x1a8], RZ, 0x4 ;  /* 0x00006a0002027a11 */ /* 0x000fc800078f20ff */
[----:B------:R-:W-:-:S04]  /*0c10*/  SHF.R.S32.HI R3, RZ, 0x4, R2 ;  /* 0x00000004ff037819 */ /* 0x000fc80000011402 */
[----:B------:R-:W-:-:S13]  /*0c20*/  ISETP.GE.AND P0, PT, R20, R3, PT ;  /* 0x000000031400720c */ /* 0x000fda0003f06270 */
[----:B------:R-:W-:Y:S05]  /*0c30*/  @P0 BRA `(.L_x_259) ;  /* 0x0000028000000947 */ /* 0x000fea0003800000 */
[----:B------:R-:W-:Y:S01]  /*0c40*/  IMAD.MOV.U32 R12, RZ, RZ, RZ ;  /* 0x000000ffff0c7224 */ /* 0x000fe200078e00ff */
[----:B------:R-:W-:-:S05]  /*0c50*/  MOV R2, R20 ;  /* 0x0000001400027202 */ /* 0x000fca0000000f00 */
.L_x_260:
[----:B------:R-:W-:-:S05]  /*0c60*/  IMAD.WIDE R14, R2, 0x20, R22 ;  /* 0x00000020020e7825 */ /* 0x000fca00078e0216 */
[----:B------:R-:W2:Y:S04]  /*0c70*/  LDG.E.128 R4, [R14.64] ;  /* 0x000000040e047981 */ /* 0x000ea8000c1e1d00 */
[----:B------:R-:W3:Y:S01]  /*0c80*/  LDG.E.128 R8, [R14.64+0x10] ;  /* 0x000010040e087981 */ /* 0x000ee2000c1e1d00 */
[----:B------:R-:W-:-:S04]  /*0c90*/  IADD3 R2, R2, c[0x0][0x0], RZ ;  /* 0x0000000002027a10 */ /* 0x000fc80007ffe0ff */
[----:B------:R-:W-:Y:S01]  /*0ca0*/  ISETP.GE.AND P0, PT, R2, R3, PT ;  /* 0x000000030200720c */ /* 0x000fe20003f06270 */
[--C-:B--2---:R-:W-:Y:S02]  /*0cb0*/  HADD2.F32 R13, -RZ, R4.reuse.H0_H0 ;  /* 0x20000004ff0d7230 */ /* 0x104fe40000004100 */
[----:B------:R-:W-:-:S03]  /*0cc0*/  HADD2.F32 R17, -RZ, R4.H1_H1 ;  /* 0x30000004ff117230 */ /* 0x000fc60000004100 */
[----:B------:R-:W-:Y:S01]  /*0cd0*/  FFMA.FTZ R12, R13, R13, R12 ;  /* 0x0000000d0d0c7223 */ /* 0x000fe2000001000c */
[--C-:B------:R-:W-:Y:S02]  /*0ce0*/  HADD2.F32 R13, -RZ, R5.reuse.H0_H0 ;  /* 0x20000005ff0d7230 */ /* 0x100fe40000004100 */
[----:B------:R-:W-:Y:S01]  /*0cf0*/  HADD2.F32 R5, -RZ, R5.H1_H1 ;  /* 0x30000005ff057230 */ /* 0x000fe20000004100 */
[----:B------:R-:W-:-:S04]  /*0d00*/  FFMA.FTZ R12, R17, R17, R12 ;  /* 0x00000011110c7223 */ /* 0x000fc8000001000c */
[----:B------:R-:W-:Y:S01]  /*0d10*/  FFMA.FTZ R12, R13, R13, R12 ;  /* 0x0000000d0d0c7223 */ /* 0x000fe2000001000c */
[----:B------:R-:W-:-:S03]  /*0d20*/  HADD2.F32 R13, -RZ, R6.H0_H0 ;  /* 0x20000006ff0d7230 */ /* 0x000fc60000004100 */
[----:B------:R-:W-:Y:S01]  /*0d30*/  FFMA.FTZ R12, R5, R5, R12 ;  /* 0x00000005050c7223 */ /* 0x000fe2000001000c */
[----:B------:R-:W-:-:S03]  /*0d40*/  HADD2.F32 R5, -RZ, R6.H1_H1 ;  /* 0x30000006ff057230 */ /* 0x000fc60000004100 */
[----:B------:R-:W-:Y:S01]  /*0d50*/  FFMA.FTZ R12, R13, R13, R12 ;  /* 0x0000000d0d0c7223 */ /* 0x000fe2000001000c */
[--C-:B------:R-:W-:Y:S02]  /*0d60*/  HADD2.F32 R13, -RZ, R7.reuse.H0_H0 ;  /* 0x20000007ff0d7230 */ /* 0x100fe40000004100 */
[----:B------:R-:W-:Y:S01]  /*0d70*/  HADD2.F32 R7, -RZ, R7.H1_H1 ;  /* 0x30000007ff077230 */ /* 0x000fe20000004100 */
[----:B------:R-:W-:Y:S01]  /*0d80*/  FFMA.FTZ R12, R5, R5, R12 ;  /* 0x00000005050c7223 */ /* 0x000fe2000001000c */
[----:B---3--:R-:W-:-:S03]  /*0d90*/  HADD2.F32 R5, -RZ, R8.H0_H0 ;  /* 0x20000008ff057230 */ /* 0x008fc60000004100 */
[----:B------:R-:W-:-:S04]  /*0da0*/  FFMA.FTZ R12, R13, R13, R12 ;  /* 0x0000000d0d0c7223 */ /* 0x000fc8000001000c */
[----:B------:R-:W-:Y:S01]  /*0db0*/  FFMA.FTZ R12, R7, R7, R12 ;  /* 0x00000007070c7223 */ /* 0x000fe2000001000c */
[----:B------:R-:W-:-:S03]  /*0dc0*/  HADD2.F32 R7, -RZ, R8.H1_H1 ;  /* 0x30000008ff077230 */ /* 0x000fc60000004100 */
[----:B------:R-:W-:Y:S01]  /*0dd0*/  FFMA.FTZ R12, R5, R5, R12 ;  /* 0x00000005050c7223 */ /* 0x000fe2000001000c */
[--C-:B------:R-:W-:Y:S02]  /*0de0*/  HADD2.F32 R5, -RZ, R9.reuse.H0_H0 ;  /* 0x20000009ff057230 */ /* 0x100fe40000004100 */
[----:B------:R-:W-:Y:S01]  /*0df0*/  HADD2.F32 R9, -RZ, R9.H1_H1 ;  /* 0x30000009ff097230 */ /* 0x000fe20000004100 */
[----:B------:R-:W-:Y:S01]  /*0e00*/  FFMA.FTZ R12, R7, R7, R12 ;  /* 0x00000007070c7223 */ /* 0x000fe2000001000c */
[----:B------:R-:W-:-:S03]  /*0e10*/  HADD2.F32 R7, -RZ, R10.H1_H1 ;  /* 0x3000000aff077230 */ /* 0x000fc60000004100 */
[----:B------:R-:W-:Y:S01]  /*0e20*/  FFMA.FTZ R12, R5, R5, R12 ;  /* 0x00000005050c7223 */ /* 0x000fe2000001000c */
[----:B------:R-:W-:-:S03]  /*0e30*/  HADD2.F32 R5, -RZ, R10.H0_H0 ;  /* 0x2000000aff057230 */ /* 0x000fc60000004100 */
[----:B------:R-:W-:-:S04]  /*0e40*/  FFMA.FTZ R12, R9, R9, R12 ;  /* 0x00000009090c7223 */ /* 0x000fc8000001000c */
[----:B------:R-:W-:Y:S01]  /*0e50*/  FFMA.FTZ R12, R5, R5, R12 ;  /* 0x00000005050c7223 */ /* 0x000fe2000001000c */
[--C-:B------:R-:W-:Y:S02]  /*0e60*/  HADD2.F32 R5, -RZ, R11.reuse.H0_H0 ;  /* 0x2000000bff057230 */ /* 0x100fe40000004100 */
[----:B------:R-:W-:Y:S01]  /*0e70*/  HADD2.F32 R11, -RZ, R11.H1_H1 ;  /* 0x3000000bff0b7230 */ /* 0x000fe20000004100 */
[----:B------:R-:W-:-:S04]  /*0e80*/  FFMA.FTZ R12, R7, R7, R12 ;  /* 0x00000007070c7223 */ /* 0x000fc8000001000c */
[----:B------:R-:W-:-:S04]  /*0e90*/  FFMA.FTZ R12, R5, R5, R12 ;  /* 0x00000005050c7223 */ /* 0x000fc8000001000c */
[----:B------:R-:W-:Y:S01]  /*0ea0*/  FFMA.FTZ R12, R11, R11, R12 ;  /* 0x0000000b0b0c7223 */ /* 0x000fe2000001000c */
[----:B------:R-:W-:Y:S05]  /*0eb0*/  @!P0 BRA `(.L_x_260) ;  /* 0xfffffda000008947 */ /* 0x000fea000383ffff */
.L_x_259:
[----:B------:R-:W-:Y:S05]  /*0ec0*/  BSYNC B0 ;  /* 0x0000000000007941 */ /* 0x000fea0003800000 */
.L_x_248:
        /* <DEDUP_REMOVED lines=102> */
.L_x_262:
        /* <DEDUP_REMOVED lines=59> */
.L_x_263:
[----:B0-----:R-:W-:Y:S05]  /*18e0*/  BSYNC B0 ;  /* 0x0000000000007941 */ /* 0x001fea0003800000 */
.L_x_261:
        /* <DEDUP_REMOVED lines=16> */
.L_x_264:
[----:B------:R-:W-:-:S05]  /*19f0*/  IMAD.WIDE R26, R20, 0x20, R22 ;  /* 0x00000020141a7825 */ /* 0x000fca00078e0216 */
[----:B0-----:R-:W2:Y:S01]  /*1a00*/  LDG.E.128 R4, [R26.64] ;  /* 0x000000041a047981 */ /* 0x001ea2000c1e1d00 */
[----:B------:R-:W-:-:S03]  /*1a10*/  MOV R29, 0x20 ;  /* 0x00000020001d7802 */ /* 0x000fc60000000f00 */
[----:B------:R1:W3:Y:S02]  /*1a20*/  LDG.E.128 R12, [R26.64+0x10] ;  /* 0x000010041a0c7981 */ /* 0x0002e4000c1e1d00 */
[----:B------:R-:W-:-:S05]  /*1a30*/  IMAD.WIDE R28, R20, R29, c[0x0][0x198] ;  /* 0x00006600141c7625 */ /* 0x000fca00078e021d */
[----:B------:R-:W4:Y:S04]  /*1a40*/  LDG.E.128.CONSTANT R8, [R28.64] ;  /* 0x000000041c087981 */ /* 0x000f28000c1e9d00 */
[----:B------:R5:W3:Y:S01]  /*1a50*/  LDG.E.128.CONSTANT R16, [R28.64+0x10] ;  /* 0x000010041c107981 */ /* 0x000ae2000c1e9d00 */
[--C-:B--2---:R-:W-:Y:S02]  /*1a60*/  HADD2.F32 R21, -RZ, R6.reuse.H0_H0 ;  /* 0x20000006ff157230 */ /* 0x104fe40000004100 */
[----:B------:R-:W-:-:S03]  /*1a70*/  HADD2.F32 R6, -RZ, R6.H1_H1 ;  /* 0x30000006ff067230 */ /* 0x000fc60000004100 */
[C---:B0-----:R-:W-:Y:S01]  /*1a80*/  FMUL.FTZ R21, R0.reuse, R21 ;  /* 0x0000001500157220 */ /* 0x041fe20000410000 */
[--C-:B-1----:R-:W-:Y:S01]  /*1a90*/  HADD2.F32 R27, -RZ, R7.reuse.H1_H1 ;  /* 0x30000007ff1b7230 */ /* 0x102fe20000004100 */
[C---:B------:R-:W-:Y:S01]  /*1aa0*/  FMUL.FTZ R6, R0.reuse, R6 ;  /* 0x0000000600067220 */ /* 0x040fe20000410000 */
[----:B------:R-:W-:Y:S02]  /*1ab0*/  HADD2.F32 R2, -RZ, R7.H0_H0 ;  /* 0x20000007ff027230 */ /* 0x000fe40000004100 */
[----:B------:R-:W-:Y:S01]  /*1ac0*/  F2FP.PACK_AB R21, RZ, R21 ;  /* 0x00000015ff15723e */ /* 0x000fe200000000ff */
[C---:B------:R-:W-:Y:S01]  /*1ad0*/  FMUL.FTZ R27, R0.reuse, R27 ;  /* 0x0000001b001b7220 */ /* 0x040fe20000410000 */
[----:B------:R-:W-:Y:S01]  /*1ae0*/  F2FP.PACK_AB R7, RZ, R6 ;  /* 0x00000006ff07723e */ /* 0x000fe200000000ff */
[----:B------:R-:W-:Y:S02]  /*1af0*/  FMUL.FTZ R2, R0, R2 ;  /* 0x0000000200027220 */ /* 0x000fe40000410000 */
[----:B------:R-:W-:-:S02]  /*1b00*/  HADD2.F32 R6, -RZ, R21.H0_H0 ;  /* 0x20000015ff067230 */ /* 0x000fc40000004100 */
[----:B----4-:R-:W-:Y:S01]  /*1b10*/  HADD2.F32 R21, -RZ, R10.H0_H0 ;  /* 0x2000000aff157230 */ /* 0x010fe20000004100 */
[----:B------:R-:W-:Y:S02]  /*1b20*/  F2FP.PACK_AB R27, RZ, R27 ;  /* 0x0000001bff1b723e */ /* 0x000fe400000000ff */
[----:B------:R-:W-:Y:S02]  /*1b30*/  F2FP.PACK_AB R2, RZ, R2 ;  /* 0x00000002ff02723e */ /* 0x000fe400000000ff */
[----:B------:R-:W-:Y:S01]  /*1b40*/  FMUL.FTZ R6, R6, R21 ;  /* 0x0000001506067220 */ /* 0x000fe20000410000 */
[----:B------:R-:W-:Y:S02]  /*1b50*/  HADD2.F32 R21, -RZ, R7.H0_H0 ;  /* 0x20000007ff157230 */ /* 0x000fe40000004100 */
[----:B------:R-:W-:Y:S02]  /*1b60*/  HADD2.F32 R7, -RZ, R27.H0_H0 ;  /* 0x2000001bff077230 */ /* 0x000fe40000004100 */
[----:B------:R-:W-:-:S02]  /*1b70*/  HADD2.F32 R2, -RZ, R2.H0_H0 ;  /* 0x20000002ff027230 */ /* 0x000fc40000004100 */
[--C-:B------:R-:W-:Y:S02]  /*1b80*/  HADD2.F32 R27, -RZ, R11.reuse.H0_H0 ;  /* 0x2000000bff1b7230 */ /* 0x100fe40000004100 */
[----:B------:R-:W-:Y:S02]  /*1b90*/  HADD2.F32 R26, -RZ, R11.H1_H1 ;  /* 0x3000000bff1a7230 */ /* 0x000fe40000004100 */
[----:B------:R-:W-:Y:S01]  /*1ba0*/  HADD2.F32 R10, -RZ, R10.H1_H1 ;  /* 0x3000000aff0a7230 */ /* 0x000fe20000004100 */
[----:B------:R-:W-:Y:S01]  /*1bb0*/  FMUL.FTZ R2, R2, R27 ;  /* 0x0000001b02027220 */ /* 0x000fe20000410000 */
[--C-:B------:R-:W-:Y:S01]  /*1bc0*/  HADD2.F32 R27, -RZ, R4.reuse.H1_H1 ;  /* 0x30000004ff1b7230 */ /* 0x100fe20000004100 */
[----:B------:R-:W-:Y:S01]  /*1bd0*/  FMUL.FTZ R7, R7, R26 ;  /* 0x0000001a07077220 */ /* 0x000fe20000410000 */
[--C-:B-----5:R-:W-:Y:S02]  /*1be0*/  HADD2.F32 R29, -RZ, R5.reuse.H0_H0 ;  /* 0x20000005ff1d7230 */ /* 0x120fe40000004100 */
[----:B------:R-:W-:Y:S01]  /*1bf0*/  HADD2.F32 R26, -RZ, R5.H1_H1 ;  /* 0x30000005ff1a7230 */ /* 0x000fe20000004100 */
[----:B------:R-:W-:Y:S01]  /*1c00*/  FMUL.FTZ R11, R21, R10 ;  /* 0x0000000a150b7220 */ /* 0x000fe20000410000 */
[----:B------:R-:W-:Y:S01]  /*1c10*/  HADD2.F32 R21, -RZ, R4.H0_H0 ;  /* 0x20000004ff157230 */ /* 0x000fe20000004100 */
[----:B------:R-:W-:-:S02]  /*1c20*/  FMUL.FTZ R4, R0, R27 ;  /* 0x0000001b00047220 */ /* 0x000fc40000410000 */
[C---:B------:R-:W-:Y:S02]  /*1c30*/  FMUL.FTZ R29, R0.reuse, R29 ;  /* 0x0000001d001d7220 */ /* 0x040fe40000410000 */
[C---:B------:R-:W-:Y:S01]  /*1c40*/  FMUL.FTZ R26, R0.reuse, R26 ;  /* 0x0000001a001a7220 */ /* 0x040fe20000410000 */
[----:B------:R-:W-:Y:S01]  /*1c50*/  F2FP.PACK_AB R4, RZ, R4 ;  /* 0x00000004ff04723e */ /* 0x000fe200000000ff */
[----:B------:R-:W-:Y:S01]  /*1c60*/  FMUL.FTZ R21, R0, R21 ;  /* 0x0000001500157220 */ /* 0x000fe20000410000 */
[----:B------:R-:W-:Y:S02]  /*1c70*/  F2FP.PACK_AB R5, RZ, R29 ;  /* 0x0000001dff05723e */ /* 0x000fe400000000ff */
[----:B------:R-:W-:Y:S01]  /*1c80*/  F2FP.PACK_AB R26, RZ, R26 ;  /* 0x0000001aff1a723e */ /* 0x000fe200000000ff */
[--C-:B------:R-:W-:Y:S02]  /*1c90*/  HADD2.F32 R10, -RZ, R8.reuse.H0_H0 ;  /* 0x20000008ff0a7230 */ /* 0x100fe40000004100 */
[----:B------:R-:W-:Y:S01]  /*1ca0*/  HADD2.F32 R27, -RZ, R8.H1_H1 ;  /* 0x30000008ff1b7230 */ /* 0x000fe20000004100 */
[----:B------:R-:W-:Y:S01]  /*1cb0*/  F2FP.PACK_AB R21, RZ, R21 ;  /* 0x00000015ff15723e */ /* 0x000fe200000000ff */
[----:B------:R-:W-:-:S02]  /*1cc0*/  HADD2.F32 R4, -RZ, R4.H0_H0 ;  /* 0x20000004ff047230 */ /* 0x000fc40000004100 */
[----:B------:R-:W-:Y:S02]  /*1cd0*/  HADD2.F32 R5, -RZ, R5.H0_H0 ;  /* 0x20000005ff057230 */ /* 0x000fe40000004100 */
[--C-:B------:R-:W-:Y:S02]  /*1ce0*/  HADD2.F32 R8, -RZ, R9.reuse.H0_H0 ;  /* 0x20000009ff087230 */ /* 0x100fe40000004100 */
[----:B------:R-:W-:Y:S02]  /*1cf0*/  HADD2.F32 R9, -RZ, R9.H1_H1 ;  /* 0x30000009ff097230 */ /* 0x000fe40000004100 */
[----:B------:R-:W-:Y:S01]  /*1d00*/  HADD2.F32 R26, -RZ, R26.H0_H0 ;  /* 0x2000001aff1a7230 */ /* 0x000fe20000004100 */
[----:B------:R-:W-:Y:S01]  /*1d10*/  FMUL.FTZ R4, R4, R27 ;  /* 0x0000001b04047220 */ /* 0x000fe20000410000 */
[----:B------:R-:W-:Y:S01]  /*1d20*/  HADD2.F32 R21, -RZ, R21.H0_H0 ;  /* 0x20000015ff157230 */ /* 0x000fe20000004100 */
[----:B------:R-:W-:Y:S01]  /*1d30*/  FMUL.FTZ R8, R5, R8 ;  /* 0x0000000805087220 */ /* 0x000fe20000410000 */
[--C-:B---3--:R-:W-:Y:S01]  /*1d40*/  HADD2.F32 R27, -RZ, R12.reuse.H0_H0 ;  /* 0x2000000cff1b7230 */ /* 0x108fe20000004100 */
[----:B------:R-:W-:Y:S01]  /*1d50*/  FMUL.FTZ R5, R26, R9 ;  /* 0x000000091a057220 */ /* 0x000fe20000410000 */
[----:B------:R-:W-:-:S02]  /*1d60*/  HADD2.F32 R9, -RZ, R12.H1_H1 ;  /* 0x3000000cff097230 */ /* 0x000fc40000004100 */
[--C-:B------:R-:W-:Y:S01]  /*1d70*/  HADD2.F32 R29, -RZ, R13.reuse.H0_H0 ;  /* 0x2000000dff1d7230 */ /* 0x100fe20000004100 */
[----:B------:R-:W-:Y:S02]  /*1d80*/  FMUL.FTZ R21, R21, R10 ;  /* 0x0000000a15157220 */ /* 0x000fe40000410000 */
[C---:B------:R-:W-:Y:S02]  /*1d90*/  FMUL.FTZ R27, R0.reuse, R27 ;  /* 0x0000001b001b7220 */ /* 0x040fe40000410000 */
[C---:B------:R-:W-:Y:S02]  /*1da0*/  FMUL.FTZ R10, R0.reuse, R9 ;  /* 0x00000009000a7220 */ /* 0x040fe40000410000 */
[----:B------:R-:W-:Y:S01]  /*1db0*/  FMUL.FTZ R9, R0, R29 ;  /* 0x0000001d00097220 */ /* 0x000fe20000410000 */
[----:B------:R-:W-:Y:S01]  /*1dc0*/  HADD2.F32 R29, -RZ, R13.H1_H1 ;  /* 0x3000000dff1d7230 */ /* 0x000fe20000004100 */
[----:B------:R-:W-:Y:S02]  /*1dd0*/  F2FP.PACK_AB R27, RZ, R27 ;  /* 0x0000001bff1b723e */ /* 0x000fe400000000ff */
[----:B------:R-:W-:-:S02]  /*1de0*/  F2FP.PACK_AB R10, RZ, R10 ;  /* 0x0000000aff0a723e */ /* 0x000fc400000000ff */
[----:B------:R-:W-:Y:S01]  /*1df0*/  FMUL.FTZ R12, R0, R29 ;  /* 0x0000001d000c7220 */ /* 0x000fe20000410000 */
[----:B------:R-:W-:Y:S02]  /*1e00*/  HADD2.F32 R13, -RZ, R27.H0_H0 ;  /* 0x2000001bff0d7230 */ /* 0x000fe40000004100 */
[----:B------:R-:W-:Y:S02]  /*1e10*/  HADD2.F32 R27, -RZ, R16.H1_H1 ;  /* 0x30000010ff1b7230 */ /* 0x000fe40000004100 */
[----:B------:R-:W-:Y:S01]  /*1e20*/  HADD2.F32 R10, -RZ, R10.H0_H0 ;  /* 0x2000000aff0a7230 */ /* 0x000fe20000004100 */
[----:B------:R-:W-:Y:S02]  /*1e30*/  F2FP.PACK_AB R12, RZ, R12 ;  /* 0x0000000cff0c723e */ /* 0x000fe400000000ff */
[----:B------:R-:W-:Y:S01]  /*1e40*/  F2FP.PACK_AB R9, RZ, R9 ;  /* 0x00000009ff09723e */ /* 0x000fe200000000ff */
[----:B------:R-:W-:Y:S01]  /*1e50*/  HADD2.F32 R26, -RZ, R16.H0_H0 ;  /* 0x20000010ff1a7230 */ /* 0x000fe20000004100 */
[----:B------:R-:W-:Y:S01]  /*1e60*/  FMUL.FTZ R10, R10, R27 ;  /* 0x0000001b0a0a7220 */ /* 0x000fe20000410000 */
[----:B------:R-:W-:-:S02]  /*1e70*/  HADD2.F32 R27, -RZ, R14.H0_H0 ;  /* 0x2000000eff1b7230 */ /* 0x000fc40000004100 */
[----:B------:R-:W-:Y:S02]  /*1e80*/  HADD2.F32 R16, -RZ, R12.H0_H0 ;  /* 0x2000000cff107230 */ /* 0x000fe40000004100 */
[----:B------:R-:W-:Y:S02]  /*1e90*/  HADD2.F32 R9, -RZ, R9.H0_H0 ;  /* 0x20000009ff097230 */ /* 0x000fe40000004100 */
[--C-:B------:R-:W-:Y:S02]  /*1ea0*/  HADD2.F32 R12, -RZ, R17.reuse.H0_H0 ;  /* 0x20000011ff0c7230 */ /* 0x100fe40000004100 */
[----:B------:R-:W-:Y:S01]  /*1eb0*/  HADD2.F32 R17, -RZ, R17.H1_H1 ;  /* 0x30000011ff117230 */ /* 0x000fe20000004100 */
[----:B------:R-:W-:Y:S02]  /*1ec0*/  FMUL.FTZ R27, R0, R27 ;  /* 0x0000001b001b7220 */ /* 0x000fe40000410000 */
[----:B------:R-:W-:Y:S02]  /*1ed0*/  FMUL.FTZ R12, R9, R12 ;  /* 0x0000000c090c7220 */ /* 0x000fe40000410000 */
[----:B------:R-:W-:Y:S01]  /*1ee0*/  FMUL.FTZ R9, R16, R17 ;  /* 0x0000001110097220 */ /* 0x000fe20000410000 */
[----:B------:R-:W-:Y:S01]  /*1ef0*/  HADD2.F32 R17, -RZ, R14.H1_H1 ;  /* 0x3000000eff117230 */ /* 0x000fe20000004100 */
[----:B------:R-:W-:Y:S01]  /*1f00*/  FMUL.FTZ R13, R13, R26 ;  /* 0x0000001a0d0d7220 */ /* 0x000fe20000410000 */
[----:B------:R-:W-:Y:S01]  /*1f10*/  F2FP.PACK_AB R27, RZ, R27 ;  /* 0x0000001bff1b723e */ /* 0x000fe200000000ff */
[----:B------:R-:W-:-:S02]  /*1f20*/  HADD2.F32 R29, -RZ, R15.H0_H0 ;  /* 0x2000000fff1d7230 */ /* 0x000fc40000004100 */
[----:B------:R-:W-:Y:S01]  /*1f30*/  HADD2.F32 R26, -RZ, R15.H1_H1 ;  /* 0x3000000fff1a7230 */ /* 0x000fe20000004100 */
[C---:B------:R-:W-:Y:S01]  /*1f40*/  FMUL.FTZ R15, R0.reuse, R17 ;  /* 0x00000011000f7220 */ /* 0x040fe20000410000 */
[----:B------:R-:W-:Y:S01]  /*1f50*/  HADD2.F32 R14, -RZ, R27.H0_H0 ;  /* 0x2000001bff0e7230 */ /* 0x000fe20000004100 */
[C---:B------:R-:W-:Y:S01]  /*1f60*/  FMUL.FTZ R16, R0.reuse, R29 ;  /* 0x0000001d00107220 */ /* 0x040fe20000410000 */
[--C-:B------:R-:W-:Y:S01]  /*1f70*/  HADD2.F32 R17, -RZ, R18.reuse.H0_H0 ;  /* 0x20000012ff117230 */ /* 0x100fe20000004100 */
[----:B------:R-:W-:Y:S01]  /*1f80*/  FMUL.FTZ R26, R0, R26 ;  /* 0x0000001a001a7220 */ /* 0x000fe20000410000 */
[----:B------:R-:W-:Y:S02]  /*1f90*/  F2FP.PACK_AB R15, RZ, R15 ;  /* 0x0000000fff0f723e */ /* 0x000fe400000000ff */
[----:B------:R-:W-:Y:S01]  /*1fa0*/  F2FP.PACK_AB R16, RZ, R16 ;  /* 0x00000010ff10723e */ /* 0x000fe200000000ff */
[----:B------:R-:W-:Y:S01]  /*1fb0*/  FMUL.FTZ R14, R14, R17 ;  /* 0x000000110e0e7220 */ /* 0x000fe20000410000 */
[----:B------:R-:W-:Y:S01]  /*1fc0*/  F2FP.PACK_AB R17, RZ, R26 ;  /* 0x0000001aff11723e */ /* 0x000fe200000000ff */
[----:B------:R-:W-:-:S02]  /*1fd0*/  HADD2.F32 R26, -RZ, R18.H1_H1 ;  /* 0x30000012ff1a7230 */ /* 0x000fc40000004100 */
[----:B------:R-:W-:Y:S02]  /*1fe0*/  HADD2.F32 R18, -RZ, R19.H0_H0 ;  /* 0x20000013ff127230 */ /* 0x000fe40000004100 */
[----:B------:R-:W-:Y:S02]  /*1ff0*/  HADD2.F32 R15, -RZ, R15.H0_H0 ;  /* 0x2000000fff0f7230 */ /* 0x000fe40000004100 */
[----:B------:R-:W-:Y:S02]  /*2000*/  HADD2.F32 R27, -RZ, R16.H0_H0 ;  /* 0x20000010ff1b7230 */ /* 0x000fe40000004100 */
[----:B------:R-:W-:Y:S02]  /*2010*/  HADD2.F32 R19, -RZ, R19.H1_H1 ;  /* 0x30000013ff137230 */ /* 0x000fe40000004100 */
[----:B------:R-:W-:Y:S01]  /*2020*/  HADD2.F32 R16, -RZ, R17.H0_H0 ;  /* 0x20000011ff107230 */ /* 0x000fe20000004100 */
[----:B------:R-:W-:Y:S02]  /*2030*/  FMUL.FTZ R17, R15, R26 ;  /* 0x0000001a0f117220 */ /* 0x000fe40000410000 */
[----:B------:R-:W-:-:S02]  /*2040*/  FMUL.FTZ R15, R27, R18 ;  /* 0x000000121b0f7220 */ /* 0x000fc40000410000 */
[----:B------:R-:W-:Y:S01]  /*2050*/  FMUL.FTZ R16, R16, R19 ;  /* 0x0000001310107220 */ /* 0x000fe20000410000 */
[----:B------:R-:W-:Y:S02]  /*2060*/  F2FP.PACK_AB R5, R5, R8 ;  /* 0x000000080505723e */ /* 0x000fe400000000ff */
[----:B------:R-:W-:Y:S02]  /*2070*/  F2FP.PACK_AB R6, R11, R6 ;  /* 0x000000060b06723e */ /* 0x000fe400000000ff */
[----:B------:R-:W-:Y:S02]  /*2080*/  F2FP.PACK_AB R8, R10, R13 ;  /* 0x0000000d0a08723e */ /* 0x000fe400000000ff */
[----:B------:R-:W-:Y:S01]  /*2090*/  F2FP.PACK_AB R9, R9, R12 ;  /* 0x0000000c0909723e */ /* 0x000fe200000000ff */
[----:B------:R-:W-:Y:S01]  /*20a0*/  IMAD.WIDE R12, R20, 0x20, R24 ;  /* 0x00000020140c7825 */ /* 0x000fe200078e0218 */
[----:B------:R-:W-:Y:S02]  /*20b0*/  F2FP.PACK_AB R7, R7, R2 ;  /* 0x000000020707723e */ /* 0x000fe400000000ff */
[----:B------:R-:W-:-:S02]  /*20c0*/  F2FP.PACK_AB R4, R4, R21 ;  /* 0x000000150404723e */ /* 0x000fc400000000ff */
[----:B------:R-:W-:Y:S02]  /*20d0*/  F2FP.PACK_AB R10, R17, R14 ;  /* 0x0000000e110a723e */ /* 0x000fe400000000ff */
[----:B------:R-:W-:Y:S01]  /*20e0*/  F2FP.PACK_AB R11, R16, R15 ;  /* 0x0000000f100b723e */ /* 0x000fe200000000ff */
[----:B------:R0:W-:Y:S01]  /*20f0*/  STG.E.128 [R12.64], R4 ;  /* 0x000000040c007986 */ /* 0x0001e2000c101d04 */
[----:B------:R-:W-:-:S03]  /*2100*/  IADD3 R20, R20, c[0x0][0x0], RZ ;  /* 0x0000000014147a10 */ /* 0x000fc60007ffe0ff */
[----:B------:R0:W-:Y:S01]  /*2110*/  STG.E.128 [R12.64+0x10], R8 ;  /* 0x000010080c007986 */ /* 0x0001e2000c101d04 */
[----:B------:R-:W-:-:S13]  /*2120*/  ISETP.GE.AND P0, PT, R20, R3, PT ;  /* 0x000000031400720c */ /* 0x000fda0003f06270 */
[----:B------:R-:W-:Y:S05]  /*2130*/  @!P0 BRA `(.L_x_264) ;  /* 0xfffff8b000008947 */ /* 0x000fea000383ffff */
[----:B------:R-:W-:Y:S05]  /*2140*/  EXIT ;  /* 0x000000000000794d */ /* 0x000fea0003800000 */
        .weak           $__internal_9_$__cuda_sm20_div_s64
        .type           $__internal_9_$__cuda_sm20_div_s64,@function
        .size           $__internal_9_$__cuda_sm20_div_s64,(.L_x_1125 - $__internal_9_$__cuda_sm20_div_s64)
$__internal_9_$__cuda_sm20_div_s64:
        /* <DEDUP_REMOVED lines=21> */
[----:B------:R-:W-:Y:S02]  /*22a0*/  IADD3 R13, P2, R19, R12, RZ ;  /* 0x0000000c130d7210 */ /* 0x000fe40007f5e0ff */
[----:B------:R-:W-:-:S03]  /*22b0*/  IADD3.X R12, R17, R11, RZ, P0, !PT ;  /* 0x0000000b110c7210 */ /* 0x000fc600007fe4ff */
        /* <DEDUP_REMOVED lines=11> */
[----:B------:R-:W-:Y:S01]  /*2370*/  SEL R13, R11, R8, !P3 ;  /* 0x000000080b0d7207 */ /* 0x000fe20005800000 */
[----:B------:R-:W-:Y:S02]  /*2380*/  HFMA2.MMA R11, -RZ, RZ, 0, 0 ;  /* 0x00000000ff0b7435 */ /* 0x000fe400000001ff */
[CC--:B------:R-:W-:Y:S02]  /*2390*/  IMAD R17, R15.reuse, R10.reuse, RZ ;  /* 0x0000000a0f117224 */ /* 0x0c0fe400078e02ff */
[----:B------:R-:W-:-:S03]  /*23a0*/  IMAD.HI.U32 R8, R15, R10, RZ ;  /* 0x0000000a0f087227 */ /* 0x000fc600078e00ff */
[----:B------:R-:W-:Y:S02]  /*23b0*/  IADD3 R12, P2, R17, R12, RZ ;  /* 0x0000000c110c7210 */ /* 0x000fe40007f5e0ff */
        /* <DEDUP_REMOVED lines=11> */
[----:B------:R-:W-:-:S03]  /*2470*/  IMAD.WIDE.U32 R10, R17, R2, RZ ;  /* 0x00000002110a7225 */ /* 0x000fc600078e00ff */
[----:B------:R-:W-:Y:S01]  /*2480*/  IADD3.X R19, RZ, R8, RZ, P1, !PT ;  /* 0x00000008ff137210 */ /* 0x000fe20000ffe4ff */
[----:B------:R-:W-:Y:S01]  /*2490*/  IMAD R8, R17, R3, R11 ;  /* 0x0000000311087224 */ /* 0x000fe200078e020b */
[----:B------:R-:W-:-:S03]  /*24a0*/  IADD3 R21, P1, -R10, R13, RZ ;  /* 0x0000000d0a157210 */ /* 0x000fc60007f3e1ff */
[-C--:B------:R-:W-:Y:S01]  /*24b0*/  IMAD R8, R19, R2.reuse, R8 ;  /* 0x0000000213087224 */ /* 0x080fe200078e0208 */
[----:B------:R-:W-:-:S03]  /*24c0*/  ISETP.GE.U32.AND P0, PT, R21, R2, PT ;  /* 0x000000021500720c */ /* 0x000fc60003f06070 */
[----:B------:R-:W-:Y:S01]  /*24d0*/  IMAD.X R15, R15, 0x1, ~R8, P1 ;  /* 0x000000010f0f7824 */ /* 0x000fe200008e0e08 */
[----:B------:R-:W-:Y:S02]  /*24e0*/  IADD3 R11, P1, R21, -R2, RZ ;  /* 0x80000002150b7210 */ /* 0x000fe40007f3e0ff */
[----:B------:R-:W-:Y:S02]  /*24f0*/  IADD3 R8, R17, 0x1, RZ ;  /* 0x0000000111087810 */ /* 0x000fe40007ffe0ff */
[CC--:B------:R-:W-:Y:S02]  /*2500*/  ISETP.GE.U32.AND.EX P0, PT, R15.reuse, R3.reuse, PT, P0 ;  /* 0x000000030f00720c */ /* 0x0c0fe40003f06100 */
[----:B------:R-:W-:Y:S02]  /*2510*/  IADD3.X R13, R15, ~R3, RZ, P1, !PT ;  /* 0x800000030f0d7210 */ /* 0x000fe40000ffe4ff */
        /* <DEDUP_REMOVED lines=12> */
[----:B------:R-:W-:Y:S02]  /*25e0*/  SEL R7, R7, R2, !P1 ;  /* 0x0000000207077207 */ /* 0x000fe40004800000 */
[----:B------:R-:W-:Y:S02]  /*25f0*/  MOV R2, R0 ;  /* 0x0000000000027202 */ /* 0x000fe40000000f00 */
[----:B------:R-:W-:-:S02]  /*2600*/  SEL R7, R7, 0xffffffff, P0 ;  /* 0xffffffff07077807 */ /* 0x000fc40000000000 */
[----:B------:R-:W-:Y:S05]  /*2610*/  RET.REL.NODEC R2 `(_ZN4vllm15rms_norm_kernelIN3c104HalfELi16ELi4EEEvPT_PKS3_lllllS6_fii) ;  /* 0xffffd9e002007950 */ /* 0x000fea0003c3ffff */
.L_x_265:
        /* <DEDUP_REMOVED lines=14> */
.L_x_1125:


//--------------------- .text._ZN4vllm15rms_norm_kernelIfLi1ELi4EEEvPT_PKS1_lllllS4_fii --------------------------
	.section	.text._ZN4vllm15rms_norm_kernelIfLi1ELi4EEEvPT_PKS1_lllllS4_fii,"ax",@progbits
	.sectioninfo	@"SHI_REGISTERS=29"
	.align	128
        .global         _ZN4vllm15rms_norm_kernelIfLi1ELi4EEEvPT_PKS1_lllllS4_fii
        .type           _ZN4vllm15rms_norm_kernelIfLi1ELi4EEEvPT_PKS1_lllllS4_fii,@function
        .size           _ZN4vllm15rms_norm_kernelIfLi1ELi4EEEvPT_PKS1_lllllS4_fii,(.L_x_1126 - _ZN4vllm15rms_norm_kernelIfLi1ELi4EEEvPT_PKS1_lllllS4_fii)
        .other          _ZN4vllm15rms_norm_kernelIfLi1ELi4EEEvPT_PKS1_lllllS4_fii,@"STO_CUDA_ENTRY STV_DEFAULT"
_ZN4vllm15rms_norm_kernelIfLi1ELi4EEEvPT_PKS1_lllllS4_fii:
.text._ZN4vllm15rms_norm_kernelIfLi1ELi4EEEvPT_PKS1_lllllS4_fii:
        /* <DEDUP_REMOVED lines=11> */
[----:B------:R-:W-:Y:S01]  /*00b0*/  MOV R8, R6 ;  /* 0x0000000600087202 */ /* 0x000fe20000000f00 */
[----:B------:R-:W-:Y:S01]  /*00c0*/  IMAD.MOV.U32 R10, RZ, RZ, RZ ;  /* 0x000000ffff0a7224 */ /* 0x000fe200078e00ff */
[----:B------:R-:W-:Y:S02]  /*00d0*/  MOV R0, 0xf0 ;  /* 0x000000f000007802 */ /* 0x000fe40000000f00 */
[----:B------:R-:W-:Y:S05]  /*00e0*/  CALL.REL.NOINC `($__internal_10_$__cuda_sm20_div_s64) ;  /* 0x0000260000007944 */ /* 0x000fea0003c00000 */
[--C-:B------:R-:W-:Y:S02]  /*00f0*/  IMAD.MOV R5, RZ, RZ, -R3.reuse ;  /* 0x000000ffff057224 */ /* 0x100fe400078e0a03 */
[----:B------:R-:W-:Y:S02]  /*0100*/  IMAD.MOV.U32 R2, RZ, RZ, R3 ;  /* 0x000000ffff027224 */ /* 0x000fe400078e0003 */
[----:B------:R-:W-:Y:S01]  /*0110*/  IMAD R6, R6, R5, UR4 ;  /* 0x0000000406067e24 */ /* 0x000fe2000f8e0205 */
[----:B------:R-:W-:Y:S05]  /*0120*/  BRA `(.L_x_267) ;  /* 0x0000014000007947 */ /* 0x000fea0003800000 */
.L_x_266:
        /* <DEDUP_REMOVED lines=20> */
.L_x_267:
        /* <DEDUP_REMOVED lines=8> */
[----:B------:R-:W-:Y:S05]  /*02f0*/  CALL.REL.NOINC `($__internal_10_$__cuda_sm20_div_s64) ;  /* 0x000023f000007944 */ /* 0x000fea0003c00000 */
[----:B------:R-:W-:-:S04]  /*0300*/  IMAD.MOV R5, RZ, RZ, -R3 ;  /* 0x000000ffff057224 */ /* 0x000fc800078e0a03 */
[----:B------:R-:W-:Y:S01]  /*0310*/  IMAD R4, R5, c[0x0][0x188], R6 ;  /* 0x0000620005047a24 */ /* 0x000fe200078e0206 */
[----:B------:R-:W-:Y:S05]  /*0320*/  BRA `(.L_x_269) ;  /* 0x0000014000007947 */ /* 0x000fea0003800000 */
.L_x_268:
        /* <DEDUP_REMOVED lines=20> */
.L_x_269:
[----:B------:R-:W-:Y:S01]  /*0470*/  SHF.R.S32.HI R5, RZ, 0x1f, R2 ;  /* 0x0000001fff057819 */ /* 0x000fe20000011402 */
[C---:B------:R-:W-:Y:S01]  /*0480*/  IMAD.WIDE.U32 R12, R2.reuse, c[0x0][0x180], RZ ;  /* 0x00006000020c7a25 */ /* 0x040fe200078e00ff */
[----:B------:R-:W-:Y:S01]  /*0490*/  SHF.R.S32.HI R6, RZ, 0x1f, R3 ;  /* 0x0000001fff067819 */ /* 0x000fe20000011403 */
[----:B------:R-:W0:Y:S01]  /*04a0*/  S2R R20, SR_TID.X ;  /* 0x0000000000147919 */ /* 0x000e220000002100 */
[----:B------:R-:W-:Y:S01]  /*04b0*/  SHF.R.S32.HI R7, RZ, 0x1f, R4 ;  /* 0x0000001fff077819 */ /* 0x000fe20000011404 */
[----:B------:R-:W-:Y:S01]  /*04c0*/  IMAD R9, R5, c[0x0][0x180], RZ ;  /* 0x0000600005097a24 */ /* 0x000fe200078e02ff */
[----:B------:R-:W-:Y:S01]  /*04d0*/  ULDC.64 UR6, c[0x0][0x118] ;  /* 0x0000460000067ab9 */ /* 0x000fe20000000a00 */
[----:B------:R-:W-:Y:S01]  /*04e0*/  IMAD.MOV.U32 R0, RZ, RZ, c[0x0][0x168] ;  /* 0x00005a00ff007624 */ /* 0x000fe200078e00ff */
[----:B------:R-:W-:Y:S01]  /*04f0*/  BSSY B0, `(.L_x_270) ;  /* 0x000015e000007945 */ /* 0x000fe20003800000 */
[----:B------:R-:W-:Y:S02]  /*0500*/  IMAD R9, R2, c[0x0][0x184], R9 ;  /* 0x0000610002097a24 */ /* 0x000fe400078e0209 */
[----:B------:R-:W-:Y:S01]  /*0510*/  IMAD R10, R6, c[0x0][0x178], RZ ;  /* 0x00005e00060a7a24 */ /* 0x000fe200078e02ff */
[----:B------:R-:W-:Y:S01]  /*0520*/  LOP3.LUT P0, RZ, R0, 0x3, RZ, 0xc0, !PT ;  /* 0x0000000300ff7812 */ /* 0x000fe2000780c0ff */
[----:B------:R-:W-:-:S02]  /*0530*/  IMAD.IADD R13, R13, 0x1, R9 ;  /* 0x000000010d0d7824 */ /* 0x000fc400078e0209 */
[C---:B------:R-:W-:Y:S02]  /*0540*/  IMAD R10, R3.reuse, c[0x0][0x17c], R10 ;  /* 0x00005f00030a7a24 */ /* 0x040fe400078e020a */
[----:B------:R-:W-:-:S04]  /*0550*/  IMAD.WIDE.U32 R12, R3, c[0x0][0x178], R12 ;  /* 0x00005e00030c7a25 */ /* 0x000fc800078e000c */
[----:B------:R-:W-:Y:S01]  /*0560*/  IMAD R11, R7, c[0x0][0x170], RZ ;  /* 0x00005c00070b7a24 */ /* 0x000fe200078e02ff */
[----:B------:R-:W-:-:S03]  /*0570*/  IADD3 R13, R13, R10, RZ ;  /* 0x0000000a0d0d7210 */ /* 0x000fc60007ffe0ff */
[C---:B------:R-:W-:Y:S02]  /*0580*/  IMAD R11, R4.reuse, c[0x0][0x174], R11 ;  /* 0x00005d00040b7a24 */ /* 0x040fe400078e020b */
[----:B------:R-:W-:-:S04]  /*0590*/  IMAD.WIDE.U32 R22, R4, c[0x0][0x170], R12 ;  /* 0x00005c0004167a25 */ /* 0x000fc800078e000c */
[----:B------:R-:W-:Y:S01]  /*05a0*/  IMAD.IADD R0, R23, 0x1, R11 ;  /* 0x0000000117007824 */ /* 0x000fe200078e020b */
[----:B------:R-:W-:Y:S05]  /*05b0*/  @!P0 BRA `(.L_x_271) ;  /* 0x0000106000008947 */ /* 0x000fea0003800000 */
[----:B0-----:R-:W-:Y:S01]  /*05c0*/  ULDC UR4, c[0x0][0x1a8] ;  /* 0x00006a0000047ab9 */ /* 0x001fe20000000800 */
[----:B------:R-:W-:Y:S01]  /*05d0*/  BSSY B1, `(.L_x_272) ;  /* 0x000004f000017945 */ /* 0x000fe20003800000 */
[----:B------:R-:W-:Y:S01]  /*05e0*/  UISETP.LT.AND UP0, UPT, URZ, UR4, UPT ;  /* 0x000000043f00728c */ /* 0x000fe2000bf01270 */
[----:B------:R-:W-:-:S03]  /*05f0*/  IMAD.MOV.U32 R8, RZ, RZ, RZ ;  /* 0x000000ffff087224 */ /* 0x000fc600078e00ff */
[----:B------:R-:W-:-:S06]  /*0600*/  USEL UR4, URZ, UR4, UP0 ;  /* 0x000000043f047287 */ /* 0x000fcc0008000000 */
[----:B------:R-:W-:-:S13]  /*0610*/  ISETP.GE.AND P0, PT, R20, UR4, PT ;  /* 0x0000000414007c0c */ /* 0x000fda000bf06270 */
[----:B------:R-:W-:Y:S05]  /*0620*/  @P0 BRA `(.L_x_273) ;  /* 0x0000049000000947 */ /* 0x000fea0003800000 */
[----:B------:R-:W0:Y:S01]  /*0630*/  I2F.U32.RP R14, c[0x0][0x0] ;  /* 0x00000000000e7b06 */ /* 0x000e220000209000 */
[----:B------:R-:W-:Y:S01]  /*0640*/  LOP3.LUT R8, RZ, c[0x0][0x1a8], RZ, 0x33, !PT ;  /* 0x00006a00ff087a12 */ /* 0x000fe200078e33ff */
[----:B------:R-:W-:Y:S01]  /*0650*/  BSSY B2, `(.L_x_274) ;  /* 0x0000030000027945 */ /* 0x000fe20003800000 */
[----:B------:R-:W-:Y:S02]  /*0660*/  ISETP.NE.U32.AND P2, PT, RZ, c[0x0][0x0], PT ;  /* 0x00000000ff007a0c */ /* 0x000fe40003f45070 */
[----:B------:R-:W-:-:S04]  /*0670*/  IMNMX R15, R8, -0x1, !PT ;  /* 0xffffffff080f7817 */ /* 0x000fc80007800200 */
[----:B------:R-:W-:Y:S01]  /*0680*/  IADD3 R15, -R20, -0x2, -R15 ;  /* 0xfffffffe140f7810 */ /* 0x000fe20007ffe90f */
[----:B0-----:R-:W0:Y:S02]  /*0690*/  MUFU.RCP R14, R14 ;  /* 0x0000000e000e7308 */ /* 0x001e240000001000 */
[----:B0-----:R-:W-:-:S06]  /*06a0*/  IADD3 R12, R14, 0xffffffe, RZ ;  /* 0x0ffffffe0e0c7810 */ /* 0x001fcc0007ffe0ff */
[----:B------:R0:W1:Y:S02]  /*06b0*/  F2I.FTZ.U32.TRUNC.NTZ R13, R12 ;  /* 0x0000000c000d7305 */ /* 0x000064000021f000 */
[----:B0-----:R-:W-:Y:S01]  /*06c0*/  IMAD.MOV.U32 R12, RZ, RZ, RZ ;  /* 0x000000ffff0c7224 */ /* 0x001fe200078e00ff */
[----:B-1----:R-:W-:-:S05]  /*06d0*/  IADD3 R17, RZ, -R13, RZ ;  /* 0x8000000dff117210 */ /* 0x002fca0007ffe0ff */
[----:B------:R-:W-:-:S04]  /*06e0*/  IMAD R17, R17, c[0x0][0x0], RZ ;  /* 0x0000000011117a24 */ /* 0x000fc800078e02ff */
[----:B------:R-:W-:-:S04]  /*06f0*/  IMAD.HI.U32 R8, R13, R17, R12 ;  /* 0x000000110d087227 */ /* 0x000fc800078e000c */
[----:B------:R-:W-:Y:S02]  /*0700*/  IMAD.MOV.U32 R13, RZ, RZ, R20 ;  /* 0x000000ffff0d7224 */ /* 0x000fe400078e0014 */
        /* <DEDUP_REMOVED lines=9> */
[C---:B------:R-:W-:Y:S02]  /*07a0*/  IADD3 R12, R8.reuse, 0x1, RZ ;  /* 0x00000001080c7810 */ /* 0x040fe40007ffe0ff */
[----:B------:R-:W-:Y:S01]  /*07b0*/  ISETP.GE.U32.AND P1, PT, R8, 0x3, PT ;  /* 0x000000030800780c */ /* 0x000fe20003f26070 */
[----:B------:R-:W-:Y:S01]  /*07c0*/  HFMA2.MMA R8, -RZ, RZ, 0, 0 ;  /* 0x00000000ff087435 */ /* 0x000fe200000001ff */
[----:B------:R-:W-:-:S13]  /*07d0*/  LOP3.LUT P0, R12, R12, 0x3, RZ, 0xc0, !PT ;  /* 0x000000030c0c7812 */ /* 0x000fda000780c0ff */
[----:B------:R-:W-:Y:S05]  /*07e0*/  @!P0 BRA `(.L_x_275) ;  /* 0x0000016000008947 */ /* 0x000fea0003800000 */
[----:B------:R-:W-:-:S04]  /*07f0*/  IMAD.WIDE.U32 R14, R3, c[0x0][0x178], RZ ;  /* 0x00005e00030e7a25 */ /* 0x000fc800078e00ff */
[----:B------:R-:W-:-:S04]  /*0800*/  IMAD.IADD R15, R10, 0x1, R15 ;  /* 0x000000010a0f7824 */ /* 0x000fc800078e020f */
[----:B------:R-:W-:-:S05]  /*0810*/  IMAD.WIDE.U32 R14, R2, c[0x0][0x180], R14 ;  /* 0x00006000020e7a25 */ /* 0x000fca00078e000e */
[----:B------:R-:W-:-:S05]  /*0820*/  IADD3 R15, R9, R15, RZ ;  /* 0x0000000f090f7210 */ /* 0x000fca0007ffe0ff */
[----:B------:R-:W-:-:S05]  /*0830*/  IMAD.WIDE.U32 R8, R4, c[0x0][0x170], R14 ;  /* 0x00005c0004087a25 */ /* 0x000fca00078e000e */
[----:B------:R-:W-:Y:S02]  /*0840*/  IADD3 R13, P0, R20, R8, RZ ;  /* 0x00000008140d7210 */ /* 0x000fe40007f1e0ff */
[----:B------:R-:W-:Y:S02]  /*0850*/  SHF.R.S32.HI R8, RZ, 0x1f, R20 ;  /* 0x0000001fff087819 */ /* 0x000fe40000011414 */
[----:B------:R-:W-:Y:S02]  /*0860*/  LEA R10, P2, R13, c[0x0][0x168], 0x2 ;  /* 0x00005a000d0a7a11 */ /* 0x000fe400078410ff */
[----:B------:R-:W-:Y:S01]  /*0870*/  IADD3.X R14, R8, R11, R9, P0, !PT ;  /* 0x0000000b080e7210 */ /* 0x000fe200007fe409 */
[----:B------:R-:W-:-:S03]  /*0880*/  IMAD.MOV.U32 R8, RZ, RZ, RZ ;  /* 0x000000ffff087224 */ /* 0x000fc600078e00ff */
[----:B------:R-:W-:Y:S01]  /*0890*/  LEA.HI.X R11, R13, c[0x0][0x16c], R14, 0x2, P2 ;  /* 0x00005b000d0b7a11 */ /* 0x000fe200010f140e */
[----:B------:R-:W-:-:S03]  /*08a0*/  IMAD.MOV.U32 R13, RZ, RZ, R20 ;  /* 0x000000ffff0d7224 */ /* 0x000fc600078e0014 */
.L_x_276:
[----:B------:R-:W-:Y:S01]  /*08b0*/  MOV R14, R10 ;  /* 0x0000000a000e7202 */ /* 0x000fe20000000f00 */
[----:B------:R-:W-:-:S05]  /*08c0*/  IMAD.MOV.U32 R15, RZ, RZ, R11 ;  /* 0x000000ffff0f7224 */ /* 0x000fca00078e000b */
[----:B------:R-:W2:Y:S01]  /*08d0*/  LDG.E R9, [R14.64] ;  /* 0x000000060e097981 */ /* 0x000ea2000c1e1900 */
[----:B------:R-:W-:Y:S01]  /*08e0*/  IADD3 R12, R12, -0x1, RZ ;  /* 0xffffffff0c0c7810 */ /* 0x000fe20007ffe0ff */
[----:B------:R-:W-:Y:S01]  /*08f0*/  IMAD.MOV.U32 R11, RZ, RZ, c[0x0][0x0] ;  /* 0x00000000ff0b7624 */ /* 0x000fe200078e00ff */
[----:B------:R-:W-:Y:S02]  /*0900*/  IADD3 R13, R13, c[0x0][0x0], RZ ;  /* 0x000000000d0d7a10 */ /* 0x000fe40007ffe0ff */
[----:B------:R-:W-:Y:S01]  /*0910*/  ISETP.NE.AND P0, PT, R12, RZ, PT ;  /* 0x000000ff0c00720c */ /* 0x000fe20003f05270 */
[----:B------:R-:W-:-:S04]  /*0920*/  IMAD.WIDE R10, R11, 0x4, R14 ;  /* 0x000000040b0a7825 */ /* 0x000fc800078e020e */
[----:B--2---:R-:W-:-:S08]  /*0930*/  FFMA.FTZ R8, R9, R9, R8 ;  /* 0x0000000909087223 */ /* 0x004fd00000010008 */
[----:B------:R-:W-:Y:S05]  /*0940*/  @P0 BRA `(.L_x_276) ;  /* 0xffffff6000000947 */ /* 0x000fea000383ffff */
.L_x_275:
[----:B------:R-:W-:Y:S05]  /*0950*/  BSYNC B2 ;  /* 0x0000000000027941 */ /* 0x000fea0003800000 */
.L_x_274:
[----:B------:R-:W-:Y:S05]  /*0960*/  @!P1 BRA `(.L_x_273) ;  /* 0x0000015000009947 */ /* 0x000fea0003800000 */
.L_x_277:
[C---:B------:R-:W-:Y:S02]  /*0970*/  IADD3 R9, P0, R13.reuse, R22, RZ ;  /* 0x000000160d097210 */ /* 0x040fe40007f1e0ff */
[----:B------:R-:W-:Y:S02]  /*0980*/  MOV R17, c[0x0][0x0] ;  /* 0x0000000000117a02 */ /* 0x000fe40000000f00 */
[----:B------:R-:W-:Y:S02]  /*0990*/  LEA.HI.X.SX32 R10, R13, R0, 0x1, P0 ;  /* 0x000000000d0a7211 */ /* 0x000fe400000f0eff */
[----:B------:R-:W-:-:S04]  /*09a0*/  LEA R18, P0, R9, c[0x0][0x168], 0x2 ;  /* 0x00005a0009127a11 */ /* 0x000fc800078010ff */
[----:B------:R-:W-:-:S05]  /*09b0*/  LEA.HI.X R19, R9, c[0x0][0x16c], R10, 0x2, P0 ;  /* 0x00005b0009137a11 */ /* 0x000fca00000f140a */
[C---:B------:R-:W-:Y:S02]  /*09c0*/  IMAD.WIDE R10, R17.reuse, 0x4, R18 ;  /* 0x00000004110a7825 */ /* 0x040fe400078e0212 */
[----:B------:R-:W2:Y:S04]  /*09d0*/  LDG.E R19, [R18.64] ;  /* 0x0000000612137981 */ /* 0x000ea8000c1e1900 */
[C---:B------:R-:W-:Y:S02]  /*09e0*/  IMAD.WIDE R14, R17.reuse, 0x4, R10 ;  /* 0x00000004110e7825 */ /* 0x040fe400078e020a */
[----:B------:R-:W3:Y:S04]  /*09f0*/  LDG.E R11, [R10.64] ;  /* 0x000000060a0b7981 */ /* 0x000ee8000c1e1900 */
[----:B------:R-:W-:-:S02]  /*0a00*/  IMAD.WIDE R16, R17, 0x4, R14 ;  /* 0x0000000411107825 */ /* 0x000fc400078e020e */
[----:B------:R-:W4:Y:S04]  /*0a10*/  LDG.E R15, [R14.64] ;  /* 0x000000060e0f7981 */ /* 0x000f28000c1e1900 */
[----:B------:R-:W5:Y:S01]  /*0a20*/  LDG.E R17, [R16.64] ;  /* 0x0000000610117981 */ /* 0x000f62000c1e1900 */
[----:B------:R-:W-:-:S04]  /*0a30*/  IMAD.MOV.U32 R12, RZ, RZ, c[0x0][0x0] ;  /* 0x00000000ff0c7624 */ /* 0x000fc800078e00ff */
[----:B------:R-:W-:-:S05]  /*0a40*/  IMAD R13, R12, 0x2, R13 ;  /* 0x000000020c0d7824 */ /* 0x000fca00078e020d */
[----:B------:R-:W-:-:S04]  /*0a50*/  LEA R13, R12, R13, 0x1 ;  /* 0x0000000d0c0d7211 */ /* 0x000fc800078e08ff */
[----:B------:R-:W-:Y:S01]  /*0a60*/  ISETP.GE.AND P0, PT, R13, UR4, PT ;  /* 0x000000040d007c0c */ /* 0x000fe2000bf06270 */
[----:B--2---:R-:W-:-:S04]  /*0a70*/  FFMA.FTZ R8, R19, R19, R8 ;  /* 0x0000001313087223 */ /* 0x004fc80000010008 */
[----:B---3--:R-:W-:-:S04]  /*0a80*/  FFMA.FTZ R8, R11, R11, R8 ;  /* 0x0000000b0b087223 */ /* 0x008fc80000010008 */
[----:B----4-:R-:W-:-:S04]  /*0a90*/  FFMA.FTZ R8, R15, R15, R8 ;  /* 0x0000000f0f087223 */ /* 0x010fc80000010008 */
[----:B-----5:R-:W-:Y:S01]  /*0aa0*/  FFMA.FTZ R8, R17, R17, R8 ;  /* 0x0000001111087223 */ /* 0x020fe20000010008 */
[----:B------:R-:W-:Y:S05]  /*0ab0*/  @!P0 BRA `(.L_x_277) ;  /* 0xfffffeb000008947 */ /* 0x000fea000383ffff */
.L_x_273:
[----:B------:R-:W-:Y:S05]  /*0ac0*/  BSYNC B1 ;  /* 0x0000000000017941 */ /* 0x000fea0003800000 */
.L_x_272:
[----:B------:R-:W-:Y:S01]  /*0ad0*/  ULDC UR5, c[0x0][0x1a8] ;  /* 0x00006a0000057ab9 */ /* 0x000fe20000000800 */
[----:B------:R-:W-:Y:S01]  /*0ae0*/  BSSY B1, `(.L_x_278) ;  /* 0x0000056000017945 */ /* 0x000fe20003800000 */
[----:B------:R-:W-:Y:S02]  /*0af0*/  UIADD3 UR5, -UR4, UR5, URZ ;  /* 0x0000000504057290 */ /* 0x000fe4000fffe13f */
[----:B------:R-:W-:-:S04]  /*0b00*/  USHF.R.S32.HI UR8, URZ, 0x1f, UR4 ;  /* 0x0000001f3f087899 */ /* 0x000fc80008011404 */
[----:B------:R-:W-:-:S13]  /*0b10*/  ISETP.GE.AND P0, PT, R20, UR5, PT ;  /* 0x0000000514007c0c */ /* 0x000fda000bf06270 */
[----:B------:R-:W-:Y:S05]  /*0b20*/  @P0 BRA `(.L_x_279) ;  /* 0x0000051000000947 */ /* 0x000fea0003800000 */
[----:B------:R-:W0:Y:S01]  /*0b30*/  I2F.U32.RP R12, c[0x0][0x0] ;  /* 0x00000000000c7b06 */ /* 0x000e220000209000 */
[----:B------:R-:W-:Y:S01]  /*0b40*/  LOP3.LUT R9, RZ, c[0x0][0x1a8], RZ, 0x33, !PT ;  /* 0x00006a00ff097a12 */ /* 0x000fe200078e33ff */
[----:B------:R-:W-:Y:S01]  /*0b50*/  IMAD.MOV.U32 R10, RZ, RZ, RZ ;  /* 0x000000ffff0a7224 */ /* 0x000fe200078e00ff */
[----:B------:R-:W-:Y:S01]  /*0b60*/  ISETP.NE.U32.AND P2, PT, RZ, c[0x0][0x0], PT ;  /* 0x00000000ff007a0c */ /* 0x000fe20003f45070 */
[----:B------:R-:W-:Y:S01]  /*0b70*/  BSSY B2, `(.L_x_280) ;  /* 0x0000034000027945 */ /* 0x000fe20003800000 */
[----:B------:R-:W-:-:S04]  /*0b80*/  IMNMX R9, R9, -0x1, !PT ;  /* 0xffffffff09097817 */ /* 0x000fc80007800200 */
[----:B------:R-:W-:Y:S01]  /*0b90*/  IADD3 R9, -R20, c[0x0][0x1a8], R9 ;  /* 0x00006a0014097a10 */ /* 0x000fe20007ffe109 */
[----:B0-----:R-:W0:Y:S02]  /*0ba0*/  MUFU.RCP R12, R12 ;  /* 0x0000000c000c7308 */ /* 0x001e240000001000 */
[----:B0-----:R-:W-:-:S06]  /*0bb0*/  IADD3 R13, R12, 0xffffffe, RZ ;  /* 0x0ffffffe0c0d7810 */ /* 0x001fcc0007ffe0ff */
[----:B------:R-:W0:Y:S02]  /*0bc0*/  F2I.FTZ.U32.TRUNC.NTZ R11, R13 ;  /* 0x0000000d000b7305 */ /* 0x000e24000021f000 */
[----:B0-----:R-:W-:-:S04]  /*0bd0*/  IMAD.MOV R15, RZ, RZ, -R11 ;  /* 0x000000ffff0f7224 */ /* 0x001fc800078e0a0b */
        /* <DEDUP_REMOVED lines=8> */
[----:B------:R-:W-:Y:S01]  /*0c60*/  ISETP.GE.U32.AND P1, PT, R9, c[0x0][0x0], PT ;  /* 0x0000000009007a0c */ /* 0x000fe20003f26070 */
[----:B------:R-:W-:-:S12]  /*0c70*/  IMAD.MOV.U32 R9, RZ, RZ, R20 ;  /* 0x000000ffff097224 */ /* 0x000fd800078e0014 */
[----:B------:R-:W-:Y:S02]  /*0c80*/  @P1 IADD3 R11, R11, 0x1, RZ ;  /* 0x000000010b0b1810 */ /* 0x000fe40007ffe0ff */
[----:B------:R-:W-:-:S04]  /*0c90*/  @!P2 LOP3.LUT R11, RZ, c[0x0][0x0], RZ, 0x33, !PT ;  /* 0x00000000ff0baa12 */ /* 0x000fc800078e33ff */
[C---:B------:R-:W-:Y:S02]  /*0ca0*/  IADD3 R10, R11.reuse, 0x1, RZ ;  /* 0x000000010b0a7810 */ /* 0x040fe40007ffe0ff */
[----:B------:R-:W-:Y:S02]  /*0cb0*/  ISETP.GE.U32.AND P0, PT, R11, 0x3, PT ;  /* 0x000000030b00780c */ /* 0x000fe40003f06070 */
[----:B------:R-:W-:-:S13]  /*0cc0*/  LOP3.LUT P1, R10, R10, 0x3, RZ, 0xc0, !PT ;  /* 0x000000030a0a7812 */ /* 0x000fda000782c0ff */
[----:B------:R-:W-:Y:S05]  /*0cd0*/  @!P1 BRA `(.L_x_281) ;  /* 0x000001d000009947 */ /* 0x000fea0003800000 */
[----:B------:R-:W-:Y:S01]  /*0ce0*/  IMAD R14, R6, c[0x0][0x178], RZ ;  /* 0x00005e00060e7a24 */ /* 0x000fe200078e02ff */
[----:B------:R-:W-:Y:S01]  /*0cf0*/  SHF.R.S32.HI R16, RZ, 0x1f, R20 ;  /* 0x0000001fff107819 */ /* 0x000fe20000011414 */
[----:B------:R-:W-:-:S04]  /*0d00*/  IMAD.WIDE.U32 R12, R3, c[0x0][0x178], RZ ;  /* 0x00005e00030c7a25 */ /* 0x000fc800078e00ff */
[----:B------:R-:W-:Y:S02]  /*0d10*/  IMAD R9, R3, c[0x0][0x17c], R14 ;  /* 0x00005f0003097a24 */ /* 0x000fe400078e020e */
[----:B------:R-:W-:Y:S02]  /*0d20*/  IMAD R11, R5, c[0x0][0x180], RZ ;  /* 0x00006000050b7a24 */ /* 0x000fe400078e02ff */
[----:B------:R-:W-:Y:S02]  /*0d30*/  IMAD.IADD R13, R9, 0x1, R13 ;  /* 0x00000001090d7824 */ /* 0x000fe400078e020d */
[C---:B------:R-:W-:Y:S02]  /*0d40*/  IMAD R11, R2.reuse, c[0x0][0x184], R11 ;  /* 0x00006100020b7a24 */ /* 0x040fe400078e020b */
[----:B------:R-:W-:-:S04]  /*0d50*/  IMAD.WIDE.U32 R12, R2, c[0x0][0x180], R12 ;  /* 0x00006000020c7a25 */ /* 0x000fc800078e000c */
[----:B------:R-:W-:Y:S01]  /*0d60*/  IMAD R9, R7, c[0x0][0x170], RZ ;  /* 0x00005c0007097a24 */ /* 0x000fe200078e02ff */
[----:B------:R-:W-:Y:S01]  /*0d70*/  IADD3 R13, R11, R13, RZ ;  /* 0x0000000d0b0d7210 */ /* 0x000fe20007ffe0ff */
[----:B------:R-:W-:Y:S02]  /*0d80*/  IMAD.MOV.U32 R14, RZ, RZ, R10 ;  /* 0x000000ffff0e7224 */ /* 0x000fe400078e000a */
[C---:B------:R-:W-:Y:S02]  /*0d90*/  IMAD R9, R4.reuse, c[0x0][0x174], R9 ;  /* 0x00005d0004097a24 */ /* 0x040fe400078e0209 */
[----:B------:R-:W-:-:S04]  /*0da0*/  IMAD.WIDE.U32 R12, R4, c[0x0][0x170], R12 ;  /* 0x00005c00040c7a25 */ /* 0x000fc800078e000c */
[----:B------:R-:W-:Y:S01]  /*0db0*/  IMAD.IADD R9, R9, 0x1, R13 ;  /* 0x0000000109097824 */ /* 0x000fe200078e020d */
[----:B------:R-:W-:-:S04]  /*0dc0*/  IADD3 R11, P1, P2, R12, UR4, R20 ;  /* 0x000000040c0b7c10 */ /* 0x000fc8000fa3e014 */
[----:B------:R-:W-:Y:S02]  /*0dd0*/  LEA R12, P3, R11, c[0x0][0x168], 0x2 ;  /* 0x00005a000b0c7a11 */ /* 0x000fe400078610ff */
[----:B------:R-:W-:Y:S02]  /*0de0*/  IADD3.X R16, R9, UR8, R16, P1, P2 ;  /* 0x0000000809107c10 */ /* 0x000fe40008fe4410 */
[----:B------:R-:W-:Y:S02]  /*0df0*/  MOV R9, R20 ;  /* 0x0000001400097202 */ /* 0x000fe40000000f00 */
[----:B------:R-:W-:-:S05]  /*0e00*/  LEA.HI.X R11, R11, c[0x0][0x16c], R16, 0x2, P3 ;  /* 0x00005b000b0b7a11 */ /* 0x000fca00018f1410 */
.L_x_282:
[----:B------:R-:W-:-:S05]  /*0e10*/  IMAD.MOV.U32 R13, RZ, RZ, R11 ;  /* 0x000000ffff0d7224 */ /* 0x000fca00078e000b */
[----:B------:R0:W2:Y:S01]  /*0e20*/  LDG.E R15, [R12.64] ;  /* 0x000000060c0f7981 */ /* 0x0000a2000c1e1900 */
[----:B------:R-:W-:Y:S01]  /*0e30*/  IADD3 R14, R14, -0x1, RZ ;  /* 0xffffffff0e0e7810 */ /* 0x000fe20007ffe0ff */
[----:B------:R-:W-:Y:S01]  /*0e40*/  IMAD.MOV.U32 R11, RZ, RZ, c[0x0][0x0] ;  /* 0x00000000ff0b7624 */ /* 0x000fe200078e00ff */
[----:B------:R-:W-:Y:S02]  /*0e50*/  IADD3 R9, R9, c[0x0][0x0], RZ ;  /* 0x0000000009097a10 */ /* 0x000fe40007ffe0ff */
[----:B------:R-:W-:Y:S01]  /*0e60*/  ISETP.NE.AND P1, PT, R14, RZ, PT ;  /* 0x000000ff0e00720c */ /* 0x000fe20003f25270 */
[----:B------:R-:W-:-:S05]  /*0e70*/  IMAD.WIDE R10, R11, 0x4, R12 ;  /* 0x000000040b0a7825 */ /* 0x000fca00078e020c */
[----:B0-----:R-:W-:Y:S01]  /*0e80*/  MOV R12, R10 ;  /* 0x0000000a000c7202 */ /* 0x001fe20000000f00 */
[----:B--2---:R-:W-:-:S06]  /*0e90*/  FFMA.FTZ R8, R15, R15, R8 ;  /* 0x0000000f0f087223 */ /* 0x004fcc0000010008 */
[----:B------:R-:W-:Y:S05]  /*0ea0*/  @P1 BRA `(.L_x_282) ;  /* 0xffffff6000001947 */ /* 0x000fea000383ffff */
.L_x_281:
[----:B------:R-:W-:Y:S05]  /*0eb0*/  BSYNC B2 ;  /* 0x0000000000027941 */ /* 0x000fea0003800000 */
.L_x_280:
[----:B------:R-:W-:Y:S05]  /*0ec0*/  @!P0 BRA `(.L_x_279) ;  /* 0x0000017000008947 */ /* 0x000fea0003800000 */
[----:B------:R-:W-:-:S04]  /*0ed0*/  IADD3 R24, P0, R22, UR4, RZ ;  /* 0x0000000416187c10 */ /* 0x000fc8000ff1e0ff */
[----:B------:R-:W-:Y:S02]  /*0ee0*/  IADD3.X R18, R0, UR8, RZ, P0, !PT ;  /* 0x0000000800127c10 */ /* 0x000fe400087fe4ff */
.L_x_283:
[----:B------:R-:W-:Y:S01]  /*0ef0*/  IADD3 R10, P0, R9, R24, RZ ;  /* 0x00000018090a7210 */ /* 0x000fe20007f1e0ff */
[----:B------:R-:W-:-:S03]  /*0f00*/  IMAD.MOV.U32 R17, RZ, RZ, c[0x0][0x0] ;  /* 0x00000000ff117624 */ /* 0x000fc600078e00ff */
        /* <DEDUP_REMOVED lines=10> */
[----:B------:R-:W-:-:S05]  /*0fb0*/  IMAD.MOV.U32 R26, RZ, RZ, c[0x0][0x0] ;  /* 0x00000000ff1a7624 */ /* 0x000fca00078e00ff */
[----:B------:R-:W-:-:S05]  /*0fc0*/  LEA R9, R26, R9, 0x1 ;  /* 0x000000091a097211 */ /* 0x000fca00078e08ff */
[----:B------:R-:W-:-:S05]  /*0fd0*/  IMAD R9, R26, 0x2, R9 ;  /* 0x000000021a097824 */ /* 0x000fca00078e0209 */
[----:B------:R-:W-:Y:S01]  /*0fe0*/  ISETP.GE.AND P0, PT, R9, UR5, PT ;  /* 0x0000000509007c0c */ /* 0x000fe2000bf06270 */
[----:B--2---:R-:W-:-:S04]  /*0ff0*/  FFMA.FTZ R8, R15, R15, R8 ;  /* 0x0000000f0f087223 */ /* 0x004fc80000010008 */
[----:B---3--:R-:W-:-:S04]  /*1000*/  FFMA.FTZ R8, R11, R11, R8 ;  /* 0x0000000b0b087223 */ /* 0x008fc80000010008 */
[----:B----4-:R-:W-:-:S04]  /*1010*/  FFMA.FTZ R8, R13, R13, R8 ;  /* 0x0000000d0d087223 */ /* 0x010fc80000010008 */
[----:B-----5:R-:W-:Y:S01]  /*1020*/  FFMA.FTZ R8, R17, R17, R8 ;  /* 0x0000001111087223 */ /* 0x020fe20000010008 */
[----:B------:R-:W-:Y:S05]  /*1030*/  @!P0 BRA `(.L_x_283) ;  /* 0xfffffeb000008947 */ /* 0x000fea000383ffff */
.L_x_279:
[----:B------:R-:W-:Y:S05]  /*1040*/  BSYNC B1 ;  /* 0x0000000000017941 */ /* 0x000fea0003800000 */
.L_x_278:
[----:B------:R-:W-:-:S13]  /*1050*/  ISETP.GT.AND P0, PT, R20, -0x1, PT ;  /* 0xffffffff1400780c */ /* 0x000fda0003f04270 */
[----:B------:R-:W-:Y:S05]  /*1060*/  @P0 BRA `(.L_x_284) ;  /* 0x00000a6000000947 */ /* 0x000fea0003800000 */
[----:B------:R-:W0:Y:S01]  /*1070*/  I2F.U32.RP R12, c[0x0][0x0] ;  /* 0x00000000000c7b06 */ /* 0x000e220000209000 */
[----:B------:R-:W-:Y:S01]  /*1080*/  LOP3.LUT R13, RZ, c[0x0][0x1a8], RZ, 0x33, !PT ;  /* 0x00006a00ff0d7a12 */ /* 0x000fe200078e33ff */
[----:B------:R-:W-:Y:S01]  /*1090*/  BSSY B1, `(.L_x_285) ;  /* 0x000003d000017945 */ /* 0x000fe20003800000 */
[----:B------:R-:W-:Y:S02]  /*10a0*/  IADD3 R10, R20, c[0x0][0x0], RZ ;  /* 0x00000000140a7a10 */ /* 0x000fe40007ffe0ff */
[----:B------:R-:W-:Y:S02]  /*10b0*/  IMNMX R13, R13, -0x1, !PT ;  /* 0xffffffff0d0d7817 */ /* 0x000fe40007800200 */
[----:B------:R-:W-:Y:S02]  /*10c0*/  ISETP.NE.U32.AND P2, PT, RZ, c[0x0][0x0], PT ;  /* 0x00000000ff007a0c */ /* 0x000fe40003f45070 */
[C---:B------:R-:W-:Y:S02]  /*10d0*/  IADD3 R10, R13.reuse, c[0x0][0x1a8], R10 ;  /* 0x00006a000d0a7a10 */ /* 0x040fe40007ffe00a */
[----:B------:R-:W-:-:S02]  /*10e0*/  IADD3 R9, R13, c[0x0][0x1a8], RZ ;  /* 0x00006a000d097a10 */ /* 0x000fc40007ffe0ff */
[----:B------:R-:W-:Y:S02]  /*10f0*/  IADD3 R10, R10, 0x1, RZ ;  /* 0x000000010a0a7810 */ /* 0x000fe40007ffe0ff */
[----:B------:R-:W-:Y:S01]  /*1100*/  IADD3 R15, R9, 0x1, RZ ;  /* 0x00000001090f7810 */ /* 0x000fe20007ffe0ff */
[----:B0-----:R-:W0:Y:S03]  /*1110*/  MUFU.RCP R12, R12 ;  /* 0x0000000c000c7308 */ /* 0x001e260000001000 */
[----:B------:R-:W-:Y:S01]  /*1120*/  IMNMX R15, R10, R15, !PT ;  /* 0x0000000f0a0f7217 */ /* 0x000fe20007800200 */
[----:B------:R-:W-:Y:S01]  /*1130*/  IMAD.MOV.U32 R10, RZ, RZ, RZ ;  /* 0x000000ffff0a7224 */ /* 0x000fe200078e00ff */
[----:B0-----:R-:W-:Y:S02]  /*1140*/  IADD3 R11, R12, 0xffffffe, RZ ;  /* 0x0ffffffe0c0b7810 */ /* 0x001fe40007ffe0ff */
[----:B------:R-:W-:-:S04]  /*1150*/  IADD3 R12, R20, R9, RZ ;  /* 0x00000009140c7210 */ /* 0x000fc80007ffe0ff */
[----:B------:R-:W0:Y:S01]  /*1160*/  F2I.FTZ.U32.TRUNC.NTZ R11, R11 ;  /* 0x0000000b000b7305 */ /* 0x000e22000021f000 */
[----:B------:R-:W-:Y:S01]  /*1170*/  IADD3 R12, -R12, -0x2, R15 ;  /* 0xfffffffe0c0c7810 */ /* 0x000fe20007ffe10f */
[----:B0-----:R-:W-:-:S04]  /*1180*/  IMAD.MOV R14, RZ, RZ, -R11 ;  /* 0x000000ffff0e7224 */ /* 0x001fc800078e0a0b */
        /* <DEDUP_REMOVED lines=12> */
[----:B------:R-:W-:Y:S02]  /*1250*/  ISETP.GE.U32.AND P0, PT, R9, 0x3, PT ;  /* 0x000000030900780c */ /* 0x000fe40003f06070 */
[----:B------:R-:W-:Y:S02]  /*1260*/  LOP3.LUT P1, R10, R10, 0x3, RZ, 0xc0, !PT ;  /* 0x000000030a0a7812 */ /* 0x000fe4000782c0ff */
[----:B------:R-:W-:-:S11]  /*1270*/  IADD3 R9, R20, UR5, RZ ;  /* 0x0000000514097c10 */ /* 0x000fd6000fffe0ff */
[----:B------:R-:W-:Y:S05]  /*1280*/  @!P1 BRA `(.L_x_286) ;  /* 0x000001d000009947 */ /* 0x000fea0003800000 */
[----:B------:R-:W-:Y:S01]  /*1290*/  IMAD R6, R6, c[0x0][0x178], RZ ;  /* 0x00005e0006067a24 */ /* 0x000fe200078e02ff */
[----:B------:R-:W-:Y:S01]  /*12a0*/  IADD3 R13, R13, c[0x0][0x1a8], R20 ;  /* 0x00006a000d0d7a10 */ /* 0x000fe20007ffe014 */
[----:B------:R-:W-:-:S03]  /*12b0*/  IMAD.WIDE.U32 R14, R3, c[0x0][0x178], RZ ;  /* 0x00005e00030e7a25 */ /* 0x000fc600078e00ff */
[----:B------:R-:W-:Y:S01]  /*12c0*/  IADD3 R13, R13, 0x1, RZ ;  /* 0x000000010d0d7810 */ /* 0x000fe20007ffe0ff */
[----:B------:R-:W-:Y:S02]  /*12d0*/  IMAD R3, R3, c[0x0][0x17c], R6 ;  /* 0x00005f0003037a24 */ /* 0x000fe400078e0206 */
[----:B------:R-:W-:Y:S02]  /*12e0*/  IMAD R5, R5, c[0x0][0x180], RZ ;  /* 0x0000600005057a24 */ /* 0x000fe400078e02ff */
[----:B------:R-:W-:Y:S01]  /*12f0*/  IMAD R7, R7, c[0x0][0x170], RZ ;  /* 0x00005c0007077a24 */ /* 0x000fe200078e02ff */
[----:B------:R-:W-:Y:S01]  /*1300*/  IADD3 R15, R3, R15, RZ ;  /* 0x0000000f030f7210 */ /* 0x000fe20007ffe0ff */
[----:B------:R-:W-:Y:S02]  /*1310*/  IMAD R5, R2, c[0x0][0x184], R5 ;  /* 0x0000610002057a24 */ /* 0x000fe400078e0205 */
[----:B------:R-:W-:Y:S02]  /*1320*/  IMAD R7, R4, c[0x0][0x174], R7 ;  /* 0x00005d0004077a24 */ /* 0x000fe400078e0207 */
[----:B------:R-:W-:-:S04]  /*1330*/  IMAD.WIDE.U32 R2, R2, c[0x0][0x180], R14 ;  /* 0x0000600002027a25 */ /* 0x000fc800078e000e */
[----:B------:R-:W-:-:S04]  /*1340*/  IMAD.IADD R3, R5, 0x1, R3 ;  /* 0x0000000105037824 */ /* 0x000fc800078e0203 */
[----:B------:R-:W-:-:S04]  /*1350*/  IMAD.WIDE.U32 R2, R4, c[0x0][0x170], R2 ;  /* 0x00005c0004027a25 */ /* 0x000fc800078e0002 */
[----:B------:R-:W-:Y:S01]  /*1360*/  IMAD.IADD R6, R7, 0x1, R3 ;  /* 0x0000000107067824 */ /* 0x000fe200078e0203 */
[--C-:B------:R-:W-:Y:S02]  /*1370*/  IADD3 R4, P1, P2, R2, UR4, R13.reuse ;  /* 0x0000000402047c10 */ /* 0x100fe4000fa3e00d */
[----:B------:R-:W-:Y:S02]  /*1380*/  SHF.R.S32.HI R13, RZ, 0x1f, R13 ;  /* 0x0000001fff0d7819 */ /* 0x000fe4000001140d */
[----:B------:R-:W-:Y:S02]  /*1390*/  LEA R2, P3, R4, c[0x0][0x168], 0x2 ;  /* 0x00005a0004027a11 */ /* 0x000fe400078610ff */
[----:B------:R-:W-:-:S04]  /*13a0*/  IADD3.X R13, R6, UR8, R13, P1, P2 ;  /* 0x00000008060d7c10 */ /* 0x000fc80008fe440d */
[----:B------:R-:W-:-:S04]  /*13b0*/  LEA.HI.X R3, R4, c[0x0][0x16c], R13, 0x2, P3 ;  /* 0x00005b0004037a11 */ /* 0x000fc800018f140d */
.L_x_287:
        /* <DEDUP_REMOVED lines=10> */
.L_x_286:
[----:B------:R-:W-:Y:S05]  /*1460*/  BSYNC B1 ;  /* 0x0000000000017941 */ /* 0x000fea0003800000 */
.L_x_285:
[----:B------:R-:W-:Y:S05]  /*1470*/  @!P0 BRA `(.L_x_284) ;  /* 0x0000065000008947 */ /* 0x000fea0003800000 */
[----:B------:R-:W-:Y:S01]  /*1480*/  IADD3 R12, P0, R22, UR4, RZ ;  /* 0x00000004160c7c10 */ /* 0x000fe2000ff1e0ff */
[----:B------:R-:W-:Y:S03]  /*1490*/  BSSY B1, `(.L_x_288) ;  /* 0x0000017000017945 */ /* 0x000fe60003800000 */
[----:B------:R-:W-:Y:S02]  /*14a0*/  IADD3.X R14, R0, UR8, RZ, P0, !PT ;  /* 0x00000008000e7c10 */ /* 0x000fe400087fe4ff */
.L_x_289:
        /* <DEDUP_REMOVED lines=21> */
[----:B------:R-:W-:Y:S05]  /*1600*/  BSYNC B1 ;  /* 0x0000000000017941 */ /* 0x000fea0003800000 */
.L_x_288:
[----:B------:R-:W-:Y:S05]  /*1610*/  BRA `(.L_x_284) ;  /* 0x000004b000007947 */ /* 0x000fea0003800000 */
.L_x_271:
[----:B0-----:R-:W-:Y:S01]  /*1620*/  ISETP.GE.AND P0, PT, R20, c[0x0][0x1a8], PT ;  /* 0x00006a0014007a0c */ /* 0x001fe20003f06270 */
[----:B------:R-:W-:-:S12]  /*1630*/  IMAD.MOV.U32 R8, RZ, RZ, RZ ;  /* 0x000000ffff087224 */ /* 0x000fd800078e00ff */
[----:B------:R-:W-:Y:S05]  /*1640*/  @P0 BRA `(.L_x_284) ;  /* 0x0000048000000947 */ /* 0x000fea0003800000 */
[----:B------:R-:W0:Y:S01]  /*1650*/  I2F.U32.RP R8, c[0x0][0x0] ;  /* 0x0000000000087b06 */ /* 0x000e220000209000 */
[----:B------:R-:W-:Y:S01]  /*1660*/  HFMA2.MMA R6, -RZ, RZ, 0, 0 ;  /* 0x00000000ff067435 */ /* 0x000fe200000001ff */
[----:B------:R-:W-:Y:S01]  /*1670*/  LOP3.LUT R5, RZ, R20, RZ, 0x33, !PT ;  /* 0x00000014ff057212 */ /* 0x000fe200078e33ff */
[----:B------:R-:W-:Y:S01]  /*1680*/  BSSY B1, `(.L_x_290) ;  /* 0x000002e000017945 */ /* 0x000fe20003800000 */
[----:B------:R-:W-:Y:S02]  /*1690*/  ISETP.NE.U32.AND P2, PT, RZ, c[0x0][0x0], PT ;  /* 0x00000000ff007a0c */ /* 0x000fe40003f45070 */
[----:B------:R-:W-:Y:S02]  /*16a0*/  IADD3 R5, R5, c[0x0][0x1a8], RZ ;  /* 0x00006a0005057a10 */ /* 0x000fe40007ffe0ff */
[----:B0-----:R-:W0:Y:S02]  /*16b0*/  MUFU.RCP R8, R8 ;  /* 0x0000000800087308 */ /* 0x001e240000001000 */
[----:B0-----:R-:W-:-:S06]  /*16c0*/  IADD3 R7, R8, 0xffffffe, RZ ;  /* 0x0ffffffe08077810 */ /* 0x001fcc0007ffe0ff */
[----:B------:R-:W0:Y:S02]  /*16d0*/  F2I.FTZ.U32.TRUNC.NTZ R7, R7 ;  /* 0x0000000700077305 */ /* 0x000e24000021f000 */
[----:B0-----:R-:W-:-:S04]  /*16e0*/  IMAD.MOV R13, RZ, RZ, -R7 ;  /* 0x000000ffff0d7224 */ /* 0x001fc800078e0a07 */
[----:B------:R-:W-:-:S04]  /*16f0*/  IMAD R13, R13, c[0x0][0x0], RZ ;  /* 0x000000000d0d7a24 */ /* 0x000fc800078e02ff */
[----:B------:R-:W-:-:S06]  /*1700*/  IMAD.HI.U32 R6, R7, R13, R6 ;  /* 0x0000000d07067227 */ /* 0x000fcc00078e0006 */
[----:B------:R-:W-:-:S04]  /*1710*/  IMAD.HI.U32 R6, R6, R5, RZ ;  /* 0x0000000506067227 */ /* 0x000fc800078e00ff */
[----:B------:R-:W-:-:S04]  /*1720*/  IMAD.MOV R8, RZ, RZ, -R6 ;  /* 0x000000ffff087224 */ /* 0x000fc800078e0a06 */
[----:B------:R-:W-:Y:S02]  /*1730*/  IMAD R5, R8, c[0x0][0x0], R5 ;  /* 0x0000000008057a24 */ /* 0x000fe400078e0205 */
[----:B------:R-:W-:-:S03]  /*1740*/  IMAD.MOV.U32 R8, RZ, RZ, RZ ;  /* 0x000000ffff087224 */ /* 0x000fc600078e00ff */
        /* <DEDUP_REMOVED lines=9> */
[----:B------:R-:W-:-:S11]  /*17e0*/  MOV R5, R20 ;  /* 0x0000001400057202 */ /* 0x000fd60000000f00 */
[----:B------:R-:W-:Y:S05]  /*17f0*/  @!P0 BRA `(.L_x_291) ;  /* 0x0000016000008947 */ /* 0x000fea0003800000 */
[----:B------:R-:W-:Y:S01]  /*1800*/  IMAD.WIDE.U32 R6, R3, c[0x0][0x178], RZ ;  /* 0x00005e0003067a25 */ /* 0x000fe200078e00ff */
[----:B------:R-:W-:-:S03]  /*1810*/  MOV R8, RZ ;  /* 0x000000ff00087202 */ /* 0x000fc60000000f00 */
[----:B------:R-:W-:-:S04]  /*1820*/  IMAD.IADD R7, R10, 0x1, R7 ;  /* 0x000000010a077824 */ /* 0x000fc800078e0207 */
[----:B------:R-:W-:-:S04]  /*1830*/  IMAD.WIDE.U32 R2, R2, c[0x0][0x180], R6 ;  /* 0x0000600002027a25 */ /* 0x000fc800078e0006 */
[----:B------:R-:W-:-:S04]  /*1840*/  IMAD.IADD R3, R9, 0x1, R3 ;  /* 0x0000000109037824 */ /* 0x000fc800078e0203 */
[----:B------:R-:W-:Y:S01]  /*1850*/  IMAD.WIDE.U32 R2, R4, c[0x0][0x170], R2 ;  /* 0x00005c0004027a25 */ /* 0x000fe200078e0002 */
[----:B------:R-:W-:-:S04]  /*1860*/  SHF.R.S32.HI R4, RZ, 0x1f, R20 ;  /* 0x0000001fff047819 */ /* 0x000fc80000011414 */
[----:B------:R-:W-:-:S04]  /*1870*/  IADD3 R5, P0, R20, R2, RZ ;  /* 0x0000000214057210 */ /* 0x000fc80007f1e0ff */
[----:B------:R-:W-:Y:S02]  /*1880*/  LEA R2, P2, R5, c[0x0][0x168], 0x2 ;  /* 0x00005a0005027a11 */ /* 0x000fe400078410ff */
[----:B------:R-:W-:-:S04]  /*1890*/  IADD3.X R4, R4, R11, R3, P0, !PT ;  /* 0x0000000b04047210 */ /* 0x000fc800007fe403 */
[----:B------:R-:W-:Y:S01]  /*18a0*/  LEA.HI.X R3, R5, c[0x0][0x16c], R4, 0x2, P2 ;  /* 0x00005b0005037a11 */ /* 0x000fe200010f1404 */
[----:B------:R-:W-:Y:S02]  /*18b0*/  IMAD.MOV.U32 R5, RZ, RZ, R20 ;  /* 0x000000ffff057224 */ /* 0x000fe400078e0014 */
.L_x_292:
[----:B------:R-:W-:Y:S01]  /*18c0*/  IMAD.MOV.U32 R6, RZ, RZ, R2 ;  /* 0x000000ffff067224 */ /* 0x000fe200078e0002 */
[----:B------:R-:W-:-:S05]  /*18d0*/  MOV R7, R3 ;  /* 0x0000000300077202 */ /* 0x000fca0000000f00 */
        /* <DEDUP_REMOVED lines=8> */
.L_x_291:
[----:B------:R-:W-:Y:S05]  /*1960*/  BSYNC B1 ;  /* 0x0000000000017941 */ /* 0x000fea0003800000 */
.L_x_290:
[----:B------:R-:W-:Y:S05]  /*1970*/  @!P1 BRA `(.L_x_284) ;  /* 0x0000015000009947 */ /* 0x000fea0003800000 */
.L_x_293:
        /* <DEDUP_REMOVED lines=12> */
[----:B------:R-:W-:-:S05]  /*1a40*/  MOV R4, c[0x0][0x0] ;  /* 0x0000000000047a02 */ /* 0x000fca0000000f00 */
[----:B------:R-:W-:-:S04]  /*1a50*/  IMAD R5, R4, 0x2, R5 ;  /* 0x0000000204057824 */ /* 0x000fc800078e0205 */
[----:B------:R-:W-:-:S05]  /*1a60*/  IMAD R5, R4, 0x2, R5 ;  /* 0x0000000204057824 */ /* 0x000fca00078e0205 */
[----:B------:R-:W-:Y:S01]  /*1a70*/  ISETP.GE.AND P0, PT, R5, c[0x0][0x1a8], PT ;  /* 0x00006a0005007a0c */ /* 0x000fe20003f06270 */
[----:B--2---:R-:W-:-:S04]  /*1a80*/  FFMA.FTZ R8, R3, R3, R8 ;  /* 0x0000000303087223 */ /* 0x004fc80000010008 */
[----:B---3--:R-:W-:-:S04]  /*1a90*/  FFMA.FTZ R8, R7, R7, R8 ;  /* 0x0000000707087223 */ /* 0x008fc80000010008 */
[----:B----4-:R-:W-:-:S04]  /*1aa0*/  FFMA.FTZ R8, R11, R11, R8 ;  /* 0x0000000b0b087223 */ /* 0x010fc80000010008 */
[----:B-----5:R-:W-:Y:S01]  /*1ab0*/  FFMA.FTZ R8, R13, R13, R8 ;  /* 0x0000000d0d087223 */ /* 0x020fe20000010008 */
[----:B------:R-:W-:Y:S05]  /*1ac0*/  @!P0 BRA `(.L_x_293) ;  /* 0xfffffeb000008947 */ /* 0x000fea000383ffff */
.L_x_284:
[----:B------:R-:W-:Y:S05]  /*1ad0*/  BSYNC B0 ;  /* 0x0000000000007941 */ /* 0x000fea0003800000 */
.L_x_270:
        /* <DEDUP_REMOVED lines=102> */
.L_x_295:
        /* <DEDUP_REMOVED lines=59> */
.L_x_296:
[----:B0-----:R-:W-:Y:S05]  /*24f0*/  BSYNC B0 ;  /* 0x0000000000007941 */ /* 0x001fea0003800000 */
.L_x_294:
        /* <DEDUP_REMOVED lines=10> */
.L_x_297:
[----:B0-----:R-:W-:Y:S01]  /*25a0*/  SHF.R.S32.HI R7, RZ, 0x1f, R20 ;  /* 0x0000001fff077819 */ /* 0x001fe20000011414 */
[----:B------:R-:W-:Y:S01]  /*25b0*/  IMAD.MOV.U32 R9, RZ, RZ, 0x4 ;  /* 0x00000004ff097424 */ /* 0x000fe200078e00ff */
[----:B------:R-:W-:-:S05]  /*25c0*/  IADD3 R2, P0, R20, R22, RZ ;  /* 0x0000001614027210 */ /* 0x000fca0007f1e0ff */
[----:B------:R-:W-:Y:S01]  /*25d0*/  IMAD.X R3, R7, 0x1, R0, P0 ;  /* 0x0000000107037824 */ /* 0x000fe200000e0600 */
[----:B------:R-:W-:-:S04]  /*25e0*/  LEA R4, P0, R2, c[0x0][0x168], 0x2 ;  /* 0x00005a0002047a11 */ /* 0x000fc800078010ff */
[----:B------:R-:W-:Y:S01]  /*25f0*/  LEA.HI.X R5, R2, c[0x0][0x16c], R3, 0x2, P0 ;  /* 0x00005b0002057a11 */ /* 0x000fe200000f1403 */
[----:B------:R-:W-:-:S05]  /*2600*/  IMAD.WIDE R2, R20, R9, c[0x0][0x198] ;  /* 0x0000660014027625 */ /* 0x000fca00078e0209 */
[----:B------:R-:W2:Y:S04]  /*2610*/  LDG.E R5, [R4.64] ;  /* 0x0000000604057981 */ /* 0x000ea8000c1e1900 */
[----:B------:R-:W3:Y:S01]  /*2620*/  LDG.E.CONSTANT R2, [R2.64] ;  /* 0x0000000602027981 */ /* 0x000ee2000c1e9900 */
[----:B-1----:R-:W-:-:S05]  /*2630*/  IMAD R9, R11, c[0x0][0x1a8], RZ ;  /* 0x00006a000b097a24 */ /* 0x002fca00078e02ff */
[----:B------:R-:W-:Y:S02]  /*2640*/  IADD3 R10, P0, R9, R20, RZ ;  /* 0x00000014090a7210 */ /* 0x000fe40007f1e0ff */
[----:B------:R-:W-:Y:S02]  /*2650*/  IADD3 R20, R20, c[0x0][0x0], RZ ;  /* 0x0000000014147a10 */ /* 0x000fe40007ffe0ff */
[----:B------:R-:W-:Y:S02]  /*2660*/  IADD3.X R7, RZ, R7, RZ, P0, !PT ;  /* 0x00000007ff077210 */ /* 0x000fe400007fe4ff */
        /* <DEDUP_REMOVED lines=8> */
        .weak           $__internal_10_$__cuda_sm20_div_s64
        .type           $__internal_10_$__cuda_sm20_div_s64,@function
        .size           $__internal_10_$__cuda_sm20_div_s64,(.L_x_1126 - $__internal_10_$__cuda_sm20_div_s64)
$__internal_10_$__cuda_sm20_div_s64:
        /* <DEDUP_REMOVED lines=20> */
[----:B------:R-:W-:-:S04]  /*2830*/  IMAD.HI.U32 R14, P1, R13, R17, R14 ;  /* 0x000000110d0e7227 */ /* 0x000fc8000782000e */
[----:B------:R-:W-:Y:S01]  /*2840*/  IMAD.X R11, R11, 0x1, R13, P0 ;  /* 0x000000010b0b7824 */ /* 0x000fe200000e060d */
[----:B------:R-:W-:-:S04]  /*2850*/  IADD3 R15, P2, R21, R14, RZ ;  /* 0x0000000e150f7210 */ /* 0x000fc80007f5e0ff */
[----:B------:R-:W-:Y:S01]  /*2860*/  IADD3.X R11, RZ, RZ, R11, P2, P1 ;  /* 0x000000ffff0b7210 */ /* 0x000fe200017e240b */
[----:B------:R-:W-:-:S04]  /*2870*/  IMAD.WIDE.U32 R12, R15, R4, RZ ;  /* 0x000000040f0c7225 */ /* 0x000fc800078e00ff */
[----:B------:R-:W-:Y:S01]  /*2880*/  IMAD R13, R15, R5, R13 ;  /* 0x000000050f0d7224 */ /* 0x000fe200078e020d */
[----:B------:R-:W-:Y:S02]  /*2890*/  IADD3 R17, P0, RZ, -R12, RZ ;  /* 0x8000000cff117210 */ /* 0x000fe40007f1e0ff */
[----:B------:R-:W-:Y:S01]  /*28a0*/  IADD3 R12, P4, RZ, -R9, RZ ;  /* 0x80000009ff0c7210 */ /* 0x000fe20007f9e0ff */
[----:B------:R-:W-:Y:S02]  /*28b0*/  IMAD R13, R11, R4, R13 ;  /* 0x000000040b0d7224 */ /* 0x000fe400078e020d */
[----:B------:R-:W-:Y:S01]  /*28c0*/  IMAD.HI.U32 R14, R15, R17, RZ ;  /* 0x000000110f0e7227 */ /* 0x000fe200078e00ff */
[----:B------:R-:W-:-:S03]  /*28d0*/  SEL R9, R12, R9, !P3 ;  /* 0x000000090c097207 */ /* 0x000fc60005800000 */
[----:B------:R-:W-:-:S04]  /*28e0*/  IMAD.X R16, RZ, RZ, ~R13, P0 ;  /* 0x000000ffff107224 */ /* 0x000fc800000e0e0d */
[----:B------:R-:W-:-:S04]  /*28f0*/  IMAD.WIDE.U32 R14, P0, R15, R16, R14 ;  /* 0x000000100f0e7225 */ /* 0x000fc8000780000e */
[C---:B------:R-:W-:Y:S02]  /*2900*/  IMAD R13, R11.reuse, R16, RZ ;  /* 0x000000100b0d7224 */ /* 0x040fe400078e02ff */
[----:B------:R-:W-:Y:S01]  /*2910*/  IMAD.HI.U32 R14, P1, R11, R17, R14 ;  /* 0x000000110b0e7227 */ /* 0x000fe2000782000e */
[----:B------:R-:W-:-:S03]  /*2920*/  IADD3.X R15, RZ, ~R10, RZ, P4, !PT ;  /* 0x8000000aff0f7210 */ /* 0x000fc600027fe4ff */
[----:B------:R-:W-:Y:S01]  /*2930*/  IMAD.HI.U32 R16, R11, R16, RZ ;  /* 0x000000100b107227 */ /* 0x000fe200078e00ff */
[----:B------:R-:W-:-:S03]  /*2940*/  IADD3 R14, P2, R13, R14, RZ ;  /* 0x0000000e0d0e7210 */ /* 0x000fc60007f5e0ff */
[----:B------:R-:W-:Y:S01]  /*2950*/  IMAD.X R13, R16, 0x1, R11, P0 ;  /* 0x00000001100d7824 */ /* 0x000fe200000e060b */
[-C--:B------:R-:W-:Y:S01]  /*2960*/  SEL R11, R15, R10.reuse, !P3 ;  /* 0x0000000a0f0b7207 */ /* 0x080fe20005800000 */
[----:B------:R-:W-:Y:S01]  /*2970*/  IMAD.HI.U32 R12, R14, R9, RZ ;  /* 0x000000090e0c7227 */ /* 0x000fe200078e00ff */
[----:B------:R-:W-:Y:S02]  /*2980*/  LOP3.LUT R10, R3, R10, RZ, 0x3c, !PT ;  /* 0x0000000a030a7212 */ /* 0x000fe400078e3cff */
[----:B------:R-:W-:Y:S01]  /*2990*/  IADD3.X R16, RZ, RZ, R13, P2, P1 ;  /* 0x000000ffff107210 */ /* 0x000fe200017e240d */
[----:B------:R-:W-:-:S04]  /*29a0*/  IMAD.MOV.U32 R13, RZ, RZ, RZ ;  /* 0x000000ffff0d7224 */ /* 0x000fc800078e00ff */
        /* <DEDUP_REMOVED lines=22> */
[----:B------:R-:W-:Y:S02]  /*2b10*/  ISETP.GE.U32.AND.EX P0, PT, R11, R5, PT, P0 ;  /* 0x000000050b00720c */ /* 0x000fe40003f06100 */
[----:B------:R-:W-:Y:S02]  /*2b20*/  ISETP.GE.AND P1, PT, R10, RZ, PT ;  /* 0x000000ff0a00720c */ /* 0x000fe40003f26270 */
[----:B------:R-:W-:-:S02]  /*2b30*/  SEL R4, R4, R15, P0 ;  /* 0x0000000f04047207 */ /* 0x000fc40000000000 */
[----:B------:R-:W-:-:S03]  /*2b40*/  ISETP.NE.U32.AND P0, PT, R8, RZ, PT ;  /* 0x000000ff0800720c */ /* 0x000fc60003f05070 */
[----:B------:R-:W-:Y:S01]  /*2b50*/  IMAD.MOV R5, RZ, RZ, -R4 ;  /* 0x000000ffff057224 */ /* 0x000fe200078e0a04 */
[----:B------:R-:W-:-:S04]  /*2b60*/  ISETP.NE.AND.EX P0, PT, R3, RZ, PT, P0 ;  /* 0x000000ff0300720c */ /* 0x000fc80003f05300 */
[----:B------:R-:W-:Y:S01]  /*2b70*/  SEL R3, R5, R4, !P1 ;  /* 0x0000000405037207 */ /* 0x000fe20004800000 */
[----:B------:R-:W-:Y:S01]  /*2b80*/  HFMA2.MMA R5, -RZ, RZ, 0, 0 ;  /* 0x00000000ff057435 */ /* 0x000fe200000001ff */
[----:B------:R-:W-:Y:S02]  /*2b90*/  IMAD.MOV.U32 R4, RZ, RZ, R0 ;  /* 0x000000ffff047224 */ /* 0x000fe400078e0000 */
[----:B------:R-:W-:-:S03]  /*2ba0*/  SEL R3, R3, 0xffffffff, P0 ;  /* 0xffffffff03037807 */ /* 0x000fc60000000000 */
[----:B------:R-:W-:Y:S05]  /*2bb0*/  RET.REL.NODEC R4 `(_ZN4vllm15rms_norm_kernelIfLi1ELi4EEEvPT_PKS1_lllllS4_fii) ;  /* 0xffffd44004007950 */ /* 0x000fea0003c3ffff */
.L_x_298:
        /* <DEDUP_REMOVED lines=12> */
.L_x_1126:


//--------------------- .text._ZN4vllm15rms_norm_kernelIfLi2ELi4EEEvPT_PKS1_lllllS4_fii --------------------------
	.section	.text._ZN4vllm15rms_norm_kernelIfLi2ELi4EEEvPT_PKS1_lllllS4_fii,"ax",@progbits
	.sectioninfo	@"SHI_REGISTERS=32"
	.align	128
        .global         _ZN4vllm15rms_norm_kernelIfLi2ELi4EEEvPT_PKS1_lllllS4_fii
        .type           _ZN4vllm15rms_norm_kernelIfLi2ELi4EEEvPT_PKS1_lllllS4_fii,@function
        .size           _ZN4vllm15rms_norm_kernelIfLi2ELi4EEEvPT_PKS1_lllllS4_fii,(.L_x_1127 - _ZN4vllm15rms_norm_kernelIfLi2ELi4EEEvPT_PKS1_lllllS4_fii)
        .other          _ZN4vllm15rms_norm_kernelIfLi2ELi4EEEvPT_PKS1_lllllS4_fii,@"STO_CUDA_ENTRY STV_DEFAULT"
_ZN4vllm15rms_norm_kernelIfLi2ELi4EEEvPT_PKS1_lllllS4_fii:
.text._ZN4vllm15rms_norm_kernelIfLi2ELi4EEEvPT_PKS1_lllllS4_fii:
        /* <DEDUP_REMOVED lines=14> */
[----:B------:R-:W-:Y:S05]  /*00e0*/  CALL.REL.NOINC `($__internal_11_$__cuda_sm20_div_s64) ;  /* 0x0000263000007944 */ /* 0x000fea0003c00000 */
[----:B------:R-:W-:Y:S01]  /*00f0*/  IMAD.MOV R3, RZ, RZ, -R2 ;  /* 0x000000ffff037224 */ /* 0x000fe200078e0a02 */
[----:B------:R-:W-:-:S03]  /*0100*/  MOV R0, R2 ;  /* 0x0000000200007202 */ /* 0x000fc60000000f00 */
[----:B------:R-:W-:Y:S01]  /*0110*/  IMAD R4, R4, R3, UR4 ;  /* 0x0000000404047e24 */ /* 0x000fe2000f8e0203 */
[----:B------:R-:W-:Y:S05]  /*0120*/  BRA `(.L_x_300) ;  /* 0x0000014000007947 */ /* 0x000fea0003800000 */
.L_x_299:
        /* <DEDUP_REMOVED lines=20> */
.L_x_300:
        /* <DEDUP_REMOVED lines=8> */
[----:B------:R-:W-:Y:S05]  /*02f0*/  CALL.REL.NOINC `($__internal_11_$__cuda_sm20_div_s64) ;  /* 0x0000242000007944 */ /* 0x000fea0003c00000 */
[----:B------:R-:W-:-:S04]  /*0300*/  IMAD.MOV R3, RZ, RZ, -R2 ;  /* 0x000000ffff037224 */ /* 0x000fc800078e0a02 */
[----:B------:R-:W-:Y:S01]  /*0310*/  IMAD R4, R3, c[0x0][0x188], R4 ;  /* 0x0000620003047a24 */ /* 0x000fe200078e0204 */
[----:B------:R-:W-:Y:S05]  /*0320*/  BRA `(.L_x_302) ;  /* 0x0000014000007947 */ /* 0x000fea0003800000 */
.L_x_301:
        /* <DEDUP_REMOVED lines=20> */
.L_x_302:
[----:B------:R-:W-:Y:S01]  /*0470*/  SHF.R.S32.HI R5, RZ, 0x1f, R0 ;  /* 0x0000001fff057819 */ /* 0x000fe20000011400 */
[----:B------:R-:W-:Y:S01]  /*0480*/  IMAD.WIDE.U32 R8, R0, c[0x0][0x180], RZ ;  /* 0x0000600000087a25 */ /* 0x000fe200078e00ff */
[----:B------:R-:W-:Y:S01]  /*0490*/  SHF.R.S32.HI R6, RZ, 0x1f, R2 ;  /* 0x0000001fff067819 */ /* 0x000fe20000011402 */
[----:B------:R-:W-:Y:S01]  /*04a0*/  HFMA2.MMA R10, -RZ, RZ, 0, 5.9604644775390625e-08 ;  /* 0x00000001ff0a7435 */ /* 0x000fe200000001ff */
[----:B------:R-:W-:Y:S01]  /*04b0*/  SHF.R.S32.HI R7, RZ, 0x1f, R4 ;  /* 0x0000001fff077819 */ /* 0x000fe20000011404 */
[----:B------:R-:W-:Y:S01]  /*04c0*/  IMAD R13, R5, c[0x0][0x180], RZ ;  /* 0x00006000050d7a24 */ /* 0x000fe200078e02ff */
[----:B------:R-:W0:Y:S01]  /*04d0*/  S2R R3, SR_TID.X ;  /* 0x0000000000037919 */ /* 0x000e220000002100 */
[----:B------:R-:W-:Y:S01]  /*04e0*/  IMAD R11, R6, c[0x0][0x178], RZ ;  /* 0x00005e00060b7a24 */ /* 0x000fe200078e02ff */
[----:B------:R-:W-:Y:S01]  /*04f0*/  ULDC.64 UR6, c[0x0][0x118] ;  /* 0x0000460000067ab9 */ /* 0x000fe20000000a00 */
[----:B------:R-:W-:Y:S01]  /*0500*/  IMAD R13, R0, c[0x0][0x184], R13 ;  /* 0x00006100000d7a24 */ /* 0x000fe200078e020d */
[----:B------:R-:W-:Y:S01]  /*0510*/  BSSY B0, `(.L_x_303) ;  /* 0x000015f000007945 */ /* 0x000fe20003800000 */
[----:B------:R-:W-:-:S02]  /*0520*/  IMAD R11, R2, c[0x0][0x17c], R11 ;  /* 0x00005f00020b7a24 */ /* 0x000fc400078e020b */
[----:B------:R-:W-:Y:S01]  /*0530*/  LOP3.LUT R10, R10, c[0x0][0x1a8], RZ, 0xc0, !PT ;  /* 0x00006a000a0a7a12 */ /* 0x000fe200078ec0ff */
[----:B------:R-:W-:Y:S01]  /*0540*/  IMAD R17, R7, c[0x0][0x170], RZ ;  /* 0x00005c0007117a24 */ /* 0x000fe200078e02ff */
[----:B------:R-:W-:Y:S02]  /*0550*/  IADD3 R9, R9, R13, RZ ;  /* 0x0000000d09097210 */ /* 0x000fe40007ffe0ff */
[----:B------:R-:W-:Y:S01]  /*0560*/  ISETP.NE.U32.AND P2, PT, R10, 0x1, PT ;  /* 0x000000010a00780c */ /* 0x000fe20003f45070 */
[----:B------:R-:W-:Y:S02]  /*0570*/  IMAD R12, R4, c[0x0][0x174], R17 ;  /* 0x00005d00040c7a24 */ /* 0x000fe400078e0211 */
[----:B------:R-:W-:-:S04]  /*0580*/  IMAD.WIDE.U32 R14, R2, c[0x0][0x178], R8 ;  /* 0x00005e00020e7a25 */ /* 0x000fc800078e0008 */
[----:B------:R-:W-:-:S04]  /*0590*/  IMAD.IADD R15, R15, 0x1, R11 ;  /* 0x000000010f0f7824 */ /* 0x000fc800078e020b */
[----:B------:R-:W-:-:S04]  /*05a0*/  IMAD.WIDE.U32 R14, R4, c[0x0][0x170], R14 ;  /* 0x00005c00040e7a25 */ /* 0x000fc800078e000e */
[----:B------:R-:W-:Y:S01]  /*05b0*/  IMAD.IADD R15, R15, 0x1, R12 ;  /* 0x000000010f0f7824 */ /* 0x000fe200078e020c */
[----:B------:R-:W-:-:S04]  /*05c0*/  LEA R20, P1, R14, c[0x0][0x168], 0x2 ;  /* 0x00005a000e147a11 */ /* 0x000fc800078210ff */
[----:B------:R-:W-:Y:S02]  /*05d0*/  LOP3.LUT P0, RZ, R20, 0x7, RZ, 0xc0, !PT ;  /* 0x0000000714ff7812 */ /* 0x000fe4000780c0ff */
[----:B------:R-:W-:-:S04]  /*05e0*/  SHF.L.U64.HI R14, R14, 0x2, R15 ;  /* 0x000000020e0e7819 */ /* 0x000fc8000001020f */
[----:B------:R-:W-:-:S07]  /*05f0*/  IADD3.X R21, R14, c[0x0][0x16c], RZ, P1, !PT ;  /* 0x00005b000e157a10 */ /* 0x000fce0000ffe4ff */
[----:B------:R-:W-:Y:S05]  /*0600*/  @!P0 BRA P2, `(.L_x_304) ;  /* 0x0000102000008947 */ /* 0x000fea0001000000 */
[----:B0-----:R-:W-:Y:S01]  /*0610*/  IADD3 R10, -R20, RZ, RZ ;  /* 0x000000ff140a7210 */ /* 0x001fe20007ffe1ff */
[----:B------:R-:W-:Y:S01]  /*0620*/  BSSY B1, `(.L_x_305) ;  /* 0x000004c000017945 */ /* 0x000fe20003800000 */
[----:B------:R-:W-:Y:S02]  /*0630*/  IMAD.MOV.U32 R28, RZ, RZ, RZ ;  /* 0x000000ffff1c7224 */ /* 0x000fe400078e00ff */
[----:B------:R-:W-:-:S04]  /*0640*/  LOP3.LUT R10, R10, 0x4, RZ, 0xc0, !PT ;  /* 0x000000040a0a7812 */ /* 0x000fc800078ec0ff */
[----:B------:R-:W-:-:S04]  /*0650*/  SHF.R.U64 R10, R10, 0x2, RZ ;  /* 0x000000020a0a7819 */ /* 0x000fc800000012ff */
[----:B------:R-:W-:-:S04]  /*0660*/  IMNMX R10, R10, c[0x0][0x1a8], PT ;  /* 0x00006a000a0a7a17 */ /* 0x000fc80003800200 */
[----:B------:R-:W-:-:S13]  /*0670*/  ISETP.GE.AND P0, PT, R3, R10, PT ;  /* 0x0000000a0300720c */ /* 0x000fda0003f06270 */
[----:B------:R-:W-:Y:S05]  /*0680*/  @P0 BRA `(.L_x_306) ;  /* 0x0000045000000947 */ /* 0x000fea0003800000 */
[----:B------:R-:W0:Y:S01]  /*0690*/  I2F.U32.RP R15, c[0x0][0x0] ;  /* 0x00000000000f7b06 */ /* 0x000e220000209000 */
[----:B------:R-:W-:Y:S01]  /*06a0*/  LOP3.LUT R14, RZ, R10, RZ, 0x33, !PT ;  /* 0x0000000aff0e7212 */ /* 0x000fe200078e33ff */
[----:B------:R-:W-:Y:S01]  /*06b0*/  BSSY B2, `(.L_x_307) ;  /* 0x000002f000027945 */ /* 0x000fe20003800000 */
[----:B------:R-:W-:Y:S01]  /*06c0*/  ISETP.NE.U32.AND P2, PT, RZ, c[0x0][0x0], PT ;  /* 0x00000000ff007a0c */ /* 0x000fe20003f45070 */
[----:B------:R-:W-:Y:S01]  /*06d0*/  IMAD.MOV.U32 R28, RZ, RZ, RZ ;  /* 0x000000ffff1c7224 */ /* 0x000fe200078e00ff */
[----:B------:R-:W-:-:S03]  /*06e0*/  IADD3 R14, -R3, -0x2, -R14 ;  /* 0xfffffffe030e7810 */ /* 0x000fc60007ffe90e */
        /* <DEDUP_REMOVED lines=22> */
[----:B------:R-:W-:-:S03]  /*0850*/  SHF.R.S32.HI R9, RZ, 0x1f, R3 ;  /* 0x0000001fff097819 */ /* 0x000fc60000011403 */
[----:B------:R-:W-:Y:S02]  /*0860*/  IMAD.IADD R15, R11, 0x1, R15 ;  /* 0x000000010b0f7824 */ /* 0x000fe400078e020f */
[----:B------:R-:W-:Y:S02]  /*0870*/  IMAD.MOV.U32 R28, RZ, RZ, RZ ;  /* 0x000000ffff1c7224 */ /* 0x000fe400078e00ff */
[----:B------:R-:W-:-:S05]  /*0880*/  IMAD.WIDE.U32 R14, R0, c[0x0][0x180], R14 ;  /* 0x00006000000e7a25 */ /* 0x000fca00078e000e */
[----:B------:R-:W-:-:S05]  /*0890*/  IADD3 R15, R13, R15, RZ ;  /* 0x0000000f0d0f7210 */ /* 0x000fca0007ffe0ff */
[----:B------:R-:W-:-:S05]  /*08a0*/  IMAD.WIDE.U32 R14, R4, c[0x0][0x170], R14 ;  /* 0x00005c00040e7a25 */ /* 0x000fca00078e000e */
[----:B------:R-:W-:-:S04]  /*08b0*/  IADD3 R13, P0, R3, R14, RZ ;  /* 0x0000000e030d7210 */ /* 0x000fc80007f1e0ff */
[----:B------:R-:W-:Y:S02]  /*08c0*/  LEA R14, P2, R13, c[0x0][0x168], 0x2 ;  /* 0x00005a000d0e7a11 */ /* 0x000fe400078410ff */
[----:B------:R-:W-:Y:S02]  /*08d0*/  IADD3.X R12, R9, R12, R15, P0, !PT ;  /* 0x0000000c090c7210 */ /* 0x000fe400007fe40f */
[----:B------:R-:W-:Y:S02]  /*08e0*/  MOV R9, R3 ;  /* 0x0000000300097202 */ /* 0x000fe40000000f00 */
[----:B------:R-:W-:-:S05]  /*08f0*/  LEA.HI.X R13, R13, c[0x0][0x16c], R12, 0x2, P2 ;  /* 0x00005b000d0d7a11 */ /* 0x000fca00010f140c */
.L_x_309:
[----:B------:R-:W-:-:S05]  /*0900*/  IMAD.MOV.U32 R15, RZ, RZ, R13 ;  /* 0x000000ffff0f7224 */ /* 0x000fca00078e000d */
[----:B------:R0:W2:Y:S01]  /*0910*/  LDG.E R17, [R14.64] ;  /* 0x000000060e117981 */ /* 0x0000a2000c1e1900 */
[----:B------:R-:W-:Y:S02]  /*0920*/  IADD3 R8, R8, -0x1, RZ ;  /* 0xffffffff08087810 */ /* 0x000fe40007ffe0ff */
[----:B------:R-:W-:Y:S02]  /*0930*/  MOV R13, c[0x0][0x0] ;  /* 0x00000000000d7a02 */ /* 0x000fe40000000f00 */
[----:B------:R-:W-:Y:S02]  /*0940*/  ISETP.NE.AND P0, PT, R8, RZ, PT ;  /* 0x000000ff0800720c */ /* 0x000fe40003f05270 */
[----:B------:R-:W-:Y:S01]  /*0950*/  IADD3 R9, R9, c[0x0][0x0], RZ ;  /* 0x0000000009097a10 */ /* 0x000fe20007ffe0ff */
[----:B------:R-:W-:-:S04]  /*0960*/  IMAD.WIDE R12, R13, 0x4, R14 ;  /* 0x000000040d0c7825 */ /* 0x000fc800078e020e */
[----:B0-----:R-:W-:Y:S02]  /*0970*/  IMAD.MOV.U32 R14, RZ, RZ, R12 ;  /* 0x000000ffff0e7224 */ /* 0x001fe400078e000c */
[----:B--2---:R-:W-:-:S04]  /*0980*/  FFMA.FTZ R28, R17, R17, R28 ;  /* 0x00000011111c7223 */ /* 0x004fc8000001001c */
[----:B------:R-:W-:Y:S05]  /*0990*/  @P0 BRA `(.L_x_309) ;  /* 0xffffff6000000947 */ /* 0x000fea000383ffff */
.L_x_308:
[----:B------:R-:W-:Y:S05]  /*09a0*/  BSYNC B2 ;  /* 0x0000000000027941 */ /* 0x000fea0003800000 */
.L_x_307:
[----:B------:R-:W-:Y:S05]  /*09b0*/  @!P1 BRA `(.L_x_306) ;  /* 0x0000012000009947 */ /* 0x000fea0003800000 */
.L_x_310:
[----:B------:R-:W-:Y:S01]  /*09c0*/  IMAD.WIDE R18, R9, 0x4, R20 ;  /* 0x0000000409127825 */ /* 0x000fe200078e0214 */
[----:B------:R-:W-:-:S05]  /*09d0*/  MOV R17, c[0x0][0x0] ;  /* 0x0000000000117a02 */ /* 0x000fca0000000f00 */
        /* <DEDUP_REMOVED lines=10> */
[----:B------:R-:W-:Y:S01]  /*0a80*/  ISETP.GE.AND P0, PT, R9, R10, PT ;  /* 0x0000000a0900720c */ /* 0x000fe20003f06270 */
[----:B--2---:R-:W-:-:S04]  /*0a90*/  FFMA.FTZ R28, R19, R19, R28 ;  /* 0x00000013131c7223 */ /* 0x004fc8000001001c */
[----:B---3--:R-:W-:-:S04]  /*0aa0*/  FFMA.FTZ R28, R13, R13, R28 ;  /* 0x0000000d0d1c7223 */ /* 0x008fc8000001001c */
[----:B----4-:R-:W-:-:S04]  /*0ab0*/  FFMA.FTZ R28, R15, R15, R28 ;  /* 0x0000000f0f1c7223 */ /* 0x010fc8000001001c */
[----:B-----5:R-:W-:Y:S01]  /*0ac0*/  FFMA.FTZ R28, R17, R17, R28 ;  /* 0x00000011111c7223 */ /* 0x020fe2000001001c */
[----:B------:R-:W-:Y:S05]  /*0ad0*/  @!P0 BRA `(.L_x_310) ;  /* 0xfffffee000008947 */ /* 0x000fea000383ffff */
.L_x_306:
[----:B------:R-:W-:Y:S05]  /*0ae0*/  BSYNC B1 ;  /* 0x0000000000017941 */ /* 0x000fea0003800000 */
.L_x_305:
[C---:B------:R-:W-:Y:S01]  /*0af0*/  IADD3 R8, -R10.reuse, c[0x0][0x1a8], RZ ;  /* 0x00006a000a087a10 */ /* 0x040fe20007ffe1ff */
[----:B------:R-:W-:Y:S01]  /*0b00*/  BSSY B1, `(.L_x_311) ;  /* 0x0000063000017945 */ /* 0x000fe20003800000 */
[----:B------:R-:W-:Y:S01]  /*0b10*/  SHF.R.S32.HI R11, RZ, 0x1f, R10 ;  /* 0x0000001fff0b7819 */ /* 0x000fe2000001140a */
[----:B------:R-:W-:Y:S01]  /*0b20*/  IMAD.WIDE R14, R10, 0x4, R20 ;  /* 0x000000040a0e7825 */ /* 0x000fe200078e0214 */
[----:B------:R-:W-:-:S04]  /*0b30*/  LEA.HI R24, R8, R8, RZ, 0x1 ;  /* 0x0000000808187211 */ /* 0x000fc800078f08ff */
[----:B------:R-:W-:-:S04]  /*0b40*/  SHF.R.S32.HI R24, RZ, 0x1, R24 ;  /* 0x00000001ff187819 */ /* 0x000fc80000011418 */
[----:B------:R-:W-:-:S13]  /*0b50*/  ISETP.GE.AND P0, PT, R3, R24, PT ;  /* 0x000000180300720c */ /* 0x000fda0003f06270 */
[----:B------:R-:W-:Y:S05]  /*0b60*/  @P0 BRA `(.L_x_312) ;  /* 0x000005c000000947 */ /* 0x000fea0003800000 */
[----:B------:R-:W0:Y:S01]  /*0b70*/  I2F.U32.RP R16, c[0x0][0x0] ;  /* 0x0000000000107b06 */ /* 0x000e220000209000 */
[----:B------:R-:W-:Y:S01]  /*0b80*/  IMAD.MOV.U32 R12, RZ, RZ, RZ ;  /* 0x000000ffff0c7224 */ /* 0x000fe200078e00ff */
[----:B------:R-:W-:Y:S01]  /*0b90*/  LOP3.LUT R9, RZ, R3, RZ, 0x33, !PT ;  /* 0x00000003ff097212 */ /* 0x000fe200078e33ff */
[----:B------:R-:W-:Y:S01]  /*0ba0*/  BSSY B2, `(.L_x_313) ;  /* 0x0000035000027945 */ /* 0x000fe20003800000 */
[----:B------:R-:W-:Y:S02]  /*0bb0*/  ISETP.NE.U32.AND P2, PT, RZ, c[0x0][0x0], PT ;  /* 0x00000000ff007a0c */ /* 0x000fe40003f45070 */
[----:B------:R-:W-:Y:S02]  /*0bc0*/  IADD3 R9, R24, R9, RZ ;  /* 0x0000000918097210 */ /* 0x000fe40007ffe0ff */
[----:B------:R-:W-:Y:S01]  /*0bd0*/  MOV R25, R3 ;  /* 0x0000000300197202 */ /* 0x000fe20000000f00 */
[----:B0-----:R-:W0:Y:S02]  /*0be0*/  MUFU.RCP R16, R16 ;  /* 0x0000001000107308 */ /* 0x001e240000001000 */
[----:B0-----:R-:W-:-:S06]  /*0bf0*/  IADD3 R13, R16, 0xffffffe, RZ ;  /* 0x0ffffffe100d7810 */ /* 0x001fcc0007ffe0ff */
[----:B------:R-:W0:Y:S02]  /*0c00*/  F2I.FTZ.U32.TRUNC.NTZ R13, R13 ;  /* 0x0000000d000d7305 */ /* 0x000e24000021f000 */
[----:B0-----:R-:W-:-:S05]  /*0c10*/  IADD3 R17, RZ, -R13, RZ ;  /* 0x8000000dff117210 */ /* 0x001fca0007ffe0ff */
        /* <DEDUP_REMOVED lines=13> */
[----:B------:R-:W-:-:S13]  /*0cf0*/  LOP3.LUT P0, R9, R9, 0x3, RZ, 0xc0, !PT ;  /* 0x0000000309097812 */ /* 0x000fda000780c0ff */
[----:B------:R-:W-:Y:S05]  /*0d00*/  @!P0 BRA `(.L_x_314) ;  /* 0x000001e000008947 */ /* 0x000fea0003800000 */
[----:B------:R-:W-:Y:S01]  /*0d10*/  IMAD R17, R7, c[0x0][0x170], RZ ;  /* 0x00005c0007117a24 */ /* 0x000fe200078e02ff */
[----:B------:R-:W-:Y:S01]  /*0d20*/  MOV R25, R3 ;  /* 0x0000000300197202 */ /* 0x000fe20000000f00 */
[----:B------:R-:W-:-:S04]  /*0d30*/  IMAD.WIDE.U32 R12, R4, c[0x0][0x170], R10 ;  /* 0x00005c00040c7a25 */ /* 0x000fc800078e000a */
[----:B------:R-:W-:Y:S02]  /*0d40*/  IMAD R17, R4, c[0x0][0x174], R17 ;  /* 0x00005d0004117a24 */ /* 0x000fe400078e0211 */
[----:B------:R-:W-:Y:S02]  /*0d50*/  IMAD R19, R6, c[0x0][0x178], RZ ;  /* 0x00005e0006137a24 */ /* 0x000fe400078e02ff */
[----:B------:R-:W-:Y:S02]  /*0d60*/  IMAD.IADD R13, R17, 0x1, R13 ;  /* 0x00000001110d7824 */ /* 0x000fe400078e020d */
[C---:B------:R-:W-:Y:S02]  /*0d70*/  IMAD R19, R2.reuse, c[0x0][0x17c], R19 ;  /* 0x00005f0002137a24 */ /* 0x040fe400078e0213 */
[----:B------:R-:W-:-:S04]  /*0d80*/  IMAD.WIDE.U32 R12, R2, c[0x0][0x178], R12 ;  /* 0x00005e00020c7a25 */ /* 0x000fc800078e000c */
[----:B------:R-:W-:Y:S01]  /*0d90*/  IMAD R17, R5, c[0x0][0x180], RZ ;  /* 0x0000600005117a24 */ /* 0x000fe200078e02ff */
[----:B------:R-:W-:-:S03]  /*0da0*/  IADD3 R13, R19, R13, RZ ;  /* 0x0000000d130d7210 */ /* 0x000fc60007ffe0ff */
[C---:B------:R-:W-:Y:S02]  /*0db0*/  IMAD R17, R0.reuse, c[0x0][0x184], R17 ;  /* 0x0000610000117a24 */ /* 0x040fe400078e0211 */
[----:B------:R-:W-:-:S04]  /*0dc0*/  IMAD.WIDE.U32 R12, R0, c[0x0][0x180], R12 ;  /* 0x00006000000c7a25 */ /* 0x000fc800078e000c */
[----:B------:R-:W-:-:S04]  /*0dd0*/  IMAD.IADD R13, R17, 0x1, R13 ;  /* 0x00000001110d7824 */ /* 0x000fc800078e020d */
[----:B------:R-:W-:-:S05]  /*0de0*/  IMAD.WIDE R12, R3, 0x2, R12 ;  /* 0x00000002030c7825 */ /* 0x000fca00078e020c */
[----:B------:R-:W-:-:S04]  /*0df0*/  LEA R16, P0, R12, c[0x0][0x168], 0x2 ;  /* 0x00005a000c107a11 */ /* 0x000fc800078010ff */
[----:B------:R-:W-:Y:S02]  /*0e00*/  IADD3 R16, P2, R16, 0x4, RZ ;  /* 0x0000000410107810 */ /* 0x000fe40007f5e0ff */
[----:B------:R-:W-:-:S05]  /*0e10*/  LEA.HI.X R12, R12, c[0x0][0x16c], R13, 0x2, P0 ;  /* 0x00005b000c0c7a11 */ /* 0x000fca00000f140d */
[----:B------:R-:W-:-:S03]  /*0e20*/  IMAD.X R17, RZ, RZ, R12, P2 ;  /* 0x000000ffff117224 */ /* 0x000fc600010e060c */
.L_x_315:
[----:B------:R-:W-:Y:S01]  /*0e30*/  MOV R12, R16 ;  /* 0x00000010000c7202 */ /* 0x000fe20000000f00 */
[----:B------:R-:W-:-:S05]  /*0e40*/  IMAD.MOV.U32 R13, RZ, RZ, R17 ;  /* 0x000000ffff0d7224 */ /* 0x000fca00078e0011 */
[----:B------:R-:W2:Y:S04]  /*0e50*/  LDG.E R19, [R12.64+-0x4] ;  /* 0xfffffc060c137981 */ /* 0x000ea8000c1e1900 */
[----:B------:R-:W3:Y:S01]  /*0e60*/  LDG.E R23, [R12.64] ;  /* 0x000000060c177981 */ /* 0x000ee2000c1e1900 */
[----:B------:R-:W-:Y:S02]  /*0e70*/  IADD3 R9, R9, -0x1, RZ ;  /* 0xffffffff09097810 */ /* 0x000fe40007ffe0ff */
[----:B------:R-:W-:Y:S02]  /*0e80*/  MOV R17, c[0x0][0x0] ;  /* 0x0000000000117a02 */ /* 0x000fe40000000f00 */
[----:B------:R-:W-:Y:S02]  /*0e90*/  ISETP.NE.AND P0, PT, R9, RZ, PT ;  /* 0x000000ff0900720c */ /* 0x000fe40003f05270 */
[----:B------:R-:W-:Y:S01]  /*0ea0*/  IADD3 R25, R25, c[0x0][0x0], RZ ;  /* 0x0000000019197a10 */ /* 0x000fe20007ffe0ff */
[----:B------:R-:W-:-:S04]  /*0eb0*/  IMAD.WIDE R16, R17, 0x8, R12 ;  /* 0x0000000811107825 */ /* 0x000fc800078e020c */
[----:B--2---:R-:W-:-:S04]  /*0ec0*/  FFMA.FTZ R28, R19, R19, R28 ;  /* 0x00000013131c7223 */ /* 0x004fc8000001001c */
[----:B---3--:R-:W-:Y:S02]  /*0ed0*/  FFMA.FTZ R28, R23, R23, R28 ;  /* 0x00000017171c7223 */ /* 0x008fe4000001001c */
[----:B------:R-:W-:Y:S05]  /*0ee0*/  @P0 BRA `(.L_x_315) ;  /* 0xffffff4000000947 */ /* 0x000fea000383ffff */
.L_x_314:
[----:B------:R-:W-:Y:S05]  /*0ef0*/  BSYNC B2 ;  /* 0x0000000000027941 */ /* 0x000fea0003800000 */
.L_x_313:
[----:B------:R-:W-:Y:S05]  /*0f00*/  @!P1 BRA `(.L_x_312) ;  /* 0x0000022000009947 */ /* 0x000fea0003800000 */
[----:B------:R-:W-:Y:S01]  /*0f10*/  HFMA2.MMA R12, -RZ, RZ, 0, 4.76837158203125e-07 ;  /* 0x00000008ff0c7435 */ /* 0x000fe200000001ff */
[----:B------:R-:W-:-:S09]  /*0f20*/  IMAD.MOV.U32 R9, RZ, RZ, c[0x0][0x0] ;  /* 0x00000000ff097624 */ /* 0x000fd200078e00ff */
[----:B------:R-:W-:-:S04]  /*0f30*/  IMAD.WIDE R12, R9, R12, c[0x2][0x0] ;  /* 0x00800000090c7625 */ /* 0x000fc800078e020c */
.L_x_316:
[----:B------:R-:W-:-:S05]  /*0f40*/  IMAD.WIDE R26, R25, 0x8, R14 ;  /* 0x00000008191a7825 */ /* 0x000fca00078e020e */
[----:B------:R-:W2:Y:S01]  /*0f50*/  LDG.E R29, [R26.64] ;  /* 0x000000061a1d7981 */ /* 0x000ea2000c1e1900 */
[C---:B------:R-:W-:Y:S01]  /*0f60*/  IMAD.WIDE R18, R9.reuse, 0x8, R26 ;  /* 0x0000000809127825 */ /* 0x040fe200078e021a */
[----:B------:R-:W-:Y:S02]  /*0f70*/  IADD3 R16, P0, R26, 0x4, RZ ;  /* 0x000000041a107810 */ /* 0x000fe40007f1e0ff */
[----:B------:R-:W3:Y:S03]  /*0f80*/  LDG.E R22, [R26.64+0x4] ;  /* 0x000004061a167981 */ /* 0x000ee6000c1e1900 */
[----:B------:R-:W-:Y:S01]  /*0f90*/  IMAD.X R17, RZ, RZ, R27, P0 ;  /* 0x000000ffff117224 */ /* 0x000fe200000e061b */
[----:B------:R-:W4:Y:S03]  /*0fa0*/  LDG.E R23, [R18.64] ;  /* 0x0000000612177981 */ /* 0x000f26000c1e1900 */
[----:B------:R-:W-:-:S04]  /*0fb0*/  IMAD.WIDE R16, R9, 0x8, R16 ;  /* 0x0000000809107825 */ /* 0x000fc800078e0210 */
[----:B--2---:R-:W-:Y:S02]  /*0fc0*/  FFMA.FTZ R29, R29, R29, R28 ;  /* 0x0000001d1d1d7223 */ /* 0x004fe4000001001c */
[----:B------:R0:W2:Y:S02]  /*0fd0*/  LDG.E R28, [R18.64+0x4] ;  /* 0x00000406121c7981 */ /* 0x0000a4000c1e1900 */
[----:B---3--:R-:W-:Y:S01]  /*0fe0*/  FFMA.FTZ R29, R22, R22, R29 ;  /* 0x00000016161d7223 */ /* 0x008fe2000001001d */
[----:B------:R-:W-:-:S03]  /*0ff0*/  IADD3 R22, P0, R12, R16, RZ ;  /* 0x000000100c167210 */ /* 0x000fc60007f1e0ff */
[----:B----4-:R-:W-:Y:S01]  /*1000*/  FFMA.FTZ R29, R23, R23, R29 ;  /* 0x00000017171d7223 */ /* 0x010fe2000001001d */
[----:B------:R-:W-:Y:S01]  /*1010*/  IADD3.X R23, R13, R17, RZ, P0, !PT ;  /* 0x000000110d177210 */ /* 0x000fe200007fe4ff */
[----:B------:R-:W-:-:S04]  /*1020*/  IMAD.WIDE R16, R9, 0x8, R16 ;  /* 0x0000000809107825 */ /* 0x000fc800078e0210 */
[----:B------:R-:W3:Y:S01]  /*1030*/  LDG.E R26, [R22.64] ;  /* 0x00000006161a7981 */ /* 0x000ee2000c1e1900 */
[----:B------:R-:W-:-:S03]  /*1040*/  IADD3 R16, P0, R12, R16, RZ ;  /* 0x000000100c107210 */ /* 0x000fc60007f1e0ff */
[----:B------:R-:W4:Y:S02]  /*1050*/  LDG.E R27, [R22.64+0x4] ;  /* 0x00000406161b7981 */ /* 0x000f24000c1e1900 */
[----:B------:R-:W-:-:S05]  /*1060*/  IMAD.X R17, R13, 0x1, R17, P0 ;  /* 0x000000010d117824 */ /* 0x000fca00000e0611 */
[----:B0-----:R-:W5:Y:S04]  /*1070*/  LDG.E R18, [R16.64] ;  /* 0x0000000610127981 */ /* 0x001f68000c1e1900 */
[----:B------:R-:W5:Y:S01]  /*1080*/  LDG.E R19, [R16.64+0x4] ;  /* 0x0000040610137981 */ /* 0x000f62000c1e1900 */
[----:B--2---:R-:W-:Y:S01]  /*1090*/  FFMA.FTZ R29, R28, R28, R29 ;  /* 0x0000001c1c1d7223 */ /* 0x004fe2000001001d */
[----:B------:R-:W-:-:S05]  /*10a0*/  MOV R28, c[0x0][0x0] ;  /* 0x00000000001c7a02 */ /* 0x000fca0000000f00 */
[----:B------:R-:W-:-:S05]  /*10b0*/  IMAD R25, R28, 0x2, R25 ;  /* 0x000000021c197824 */ /* 0x000fca00078e0219 */
[----:B------:R-:W-:Y:S01]  /*10c0*/  LEA R25, R28, R25, 0x1 ;  /* 0x000000191c197211 */ /* 0x000fe200078e08ff */
[----:B---3--:R-:W-:-:S03]  /*10d0*/  FFMA.FTZ R26, R26, R26, R29 ;  /* 0x0000001a1a1a7223 */ /* 0x008fc6000001001d */
[----:B------:R-:W-:Y:S01]  /*10e0*/  ISETP.GE.AND P0, PT, R25, R24, PT ;  /* 0x000000181900720c */ /* 0x000fe20003f06270 */
[----:B----4-:R-:W-:-:S04]  /*10f0*/  FFMA.FTZ R27, R27, R27, R26 ;  /* 0x0000001b1b1b7223 */ /* 0x010fc8000001001a */
[----:B-----5:R-:W-:-:S04]  /*1100*/  FFMA.FTZ R18, R18, R18, R27 ;  /* 0x0000001212127223 */ /* 0x020fc8000001001b */
[----:B------:R-:W-:-:S04]  /*1110*/  FFMA.FTZ R28, R19, R19, R18 ;  /* 0x00000013131c7223 */ /* 0x000fc80000010012 */
[----:B------:R-:W-:Y:S05]  /*1120*/  @!P0 BRA `(.L_x_316) ;  /* 0xfffffe1000008947 */ /* 0x000fea000383ffff */
.L_x_312:
[----:B------:R-:W-:Y:S05]  /*1130*/  BSYNC B1 ;  /* 0x0000000000017941 */ /* 0x000fea0003800000 */
.L_x_311:
[----:B------:R-:W-:Y:S01]  /*1140*/  IMAD R9, R24, 0x2, R3 ;  /* 0x0000000218097824 */ /* 0x000fe200078e0203 */
[----:B------:R-:W-:Y:S04]  /*1150*/  BSSY B1, `(.L_x_317) ;  /* 0x000004c000017945 */ /* 0x000fe80003800000 */
[----:B------:R-:W-:-:S13]  /*1160*/  ISETP.GE.AND P0, PT, R9, R8, PT ;  /* 0x000000080900720c */ /* 0x000fda0003f06270 */
[----:B------:R-:W-:Y:S05]  /*1170*/  @P0 BRA `(.L_x_318) ;  /* 0x0000049000000947 */ /* 0x000fea0003800000 */
[----:B------:R-:W0:Y:S01]  /*1180*/  I2F.U32.RP R16, c[0x0][0x0] ;  /* 0x0000000000107b06 */ /* 0x000e220000209000 */
[----:B------:R-:W-:Y:S01]  /*1190*/  LOP3.LUT R12, RZ, R10, RZ, 0x33, !PT ;  /* 0x0000000aff0c7212 */ /* 0x000fe200078e33ff */
[----:B------:R-:W-:Y:S01]  /*11a0*/  BSSY B2, `(.L_x_319) ;  /* 0x0000033000027945 */ /* 0x000fe20003800000 */
[----:B------:R-:W-:Y:S02]  /*11b0*/  ISETP.NE.U32.AND P2, PT, RZ, c[0x0][0x0], PT ;  /* 0x00000000ff007a0c */ /* 0x000fe40003f45070 */
[----:B------:R-:W-:Y:S01]  /*11c0*/  IADD3 R17, -R3, c[0x0][0x1a8], R12 ;  /* 0x00006a0003117a10 */ /* 0x000fe20007ffe10c */
[----:B------:R-:W-:-:S04]  /*11d0*/  IMAD.MOV.U32 R12, RZ, RZ, RZ ;  /* 0x000000ffff0c7224 */ /* 0x000fc800078e00ff */
[----:B------:R-:W-:Y:S01]  /*11e0*/  IMAD R17, R24, -0x2, R17 ;  /* 0xfffffffe18117824 */ /* 0x000fe200078e0211 */
[----:B0-----:R-:W0:Y:S02]  /*11f0*/  MUFU.RCP R16, R16 ;  /* 0x0000001000107308 */ /* 0x001e240000001000 */
[----:B0-----:R-:W-:-:S06]  /*1200*/  IADD3 R18, R16, 0xffffffe, RZ ;  /* 0x0ffffffe10127810 */ /* 0x001fcc0007ffe0ff */
[----:B------:R-:W0:Y:S02]  /*1210*/  F2I.FTZ.U32.TRUNC.NTZ R13, R18 ;  /* 0x00000012000d7305 */ /* 0x000e24000021f000 */
[----:B0-----:R-:W-:-:S05]  /*1220*/  IADD3 R19, RZ, -R13, RZ ;  /* 0x8000000dff137210 */ /* 0x001fca0007ffe0ff */
        /* <DEDUP_REMOVED lines=15> */
[----:B------:R-:W-:Y:S02]  /*1320*/  IMAD R13, R6, c[0x0][0x178], RZ ;  /* 0x00005e00060d7a24 */ /* 0x000fe400078e02ff */
[----:B------:R-:W-:-:S04]  /*1330*/  IMAD.WIDE.U32 R16, R2, c[0x0][0x178], RZ ;  /* 0x00005e0002107a25 */ /* 0x000fc800078e00ff */
[----:B------:R-:W-:Y:S02]  /*1340*/  IMAD R13, R2, c[0x0][0x17c], R13 ;  /* 0x00005f00020d7a24 */ /* 0x000fe400078e020d */
[----:B------:R-:W-:Y:S02]  /*1350*/  IMAD R5, R5, c[0x0][0x180], RZ ;  /* 0x0000600005057a24 */ /* 0x000fe400078e02ff */
[----:B------:R-:W-:Y:S02]  /*1360*/  IMAD.IADD R17, R13, 0x1, R17 ;  /* 0x000000010d117824 */ /* 0x000fe400078e0211 */
[C---:B------:R-:W-:Y:S02]  /*1370*/  IMAD R5, R0.reuse, c[0x0][0x184], R5 ;  /* 0x0000610000057a24 */ /* 0x040fe400078e0205 */
[----:B------:R-:W-:-:S04]  /*1380*/  IMAD.WIDE.U32 R16, R0, c[0x0][0x180], R16 ;  /* 0x0000600000107a25 */ /* 0x000fc800078e0010 */
[----:B------:R-:W-:Y:S01]  /*1390*/  IMAD R7, R7, c[0x0][0x170], RZ ;  /* 0x00005c0007077a24 */ /* 0x000fe200078e02ff */
[----:B------:R-:W-:Y:S02]  /*13a0*/  IADD3 R17, R5, R17, RZ ;  /* 0x0000001105117210 */ /* 0x000fe40007ffe0ff */
[----:B------:R-:W-:Y:S01]  /*13b0*/  SHF.R.S32.HI R5, RZ, 0x1f, R9 ;  /* 0x0000001fff057819 */ /* 0x000fe20000011409 */
[C---:B------:R-:W-:Y:S02]  /*13c0*/  IMAD R7, R4.reuse, c[0x0][0x174], R7 ;  /* 0x00005d0004077a24 */ /* 0x040fe400078e0207 */
[----:B------:R-:W-:-:S05]  /*13d0*/  IMAD.WIDE.U32 R16, R4, c[0x0][0x170], R16 ;  /* 0x00005c0004107a25 */ /* 0x000fca00078e0010 */
[----:B------:R-:W-:Y:S01]  /*13e0*/  IADD3 R0, P1, P2, R9, R16, R10 ;  /* 0x0000001009007210 */ /* 0x000fe20007a3e00a */
[----:B------:R-:W-:-:S03]  /*13f0*/  IMAD.IADD R10, R7, 0x1, R17 ;  /* 0x00000001070a7824 */ /* 0x000fc600078e0211 */
[----:B------:R-:W-:Y:S02]  /*1400*/  LEA R4, P3, R0, c[0x0][0x168], 0x2 ;  /* 0x00005a0000047a11 */ /* 0x000fe400078610ff */
[----:B------:R-:W-:-:S04]  /*1410*/  IADD3.X R5, R5, R10, R11, P1, P2 ;  /* 0x0000000a05057210 */ /* 0x000fc80000fe440b */
[----:B------:R-:W-:-:S04]  /*1420*/  LEA.HI.X R5, R0, c[0x0][0x16c], R5, 0x2, P3 ;  /* 0x00005b0000057a11 */ /* 0x000fc800018f1405 */
.L_x_321:
[----:B------:R-:W-:Y:S01]  /*1430*/  MOV R6, R4 ;  /* 0x0000000400067202 */ /* 0x000fe20000000f00 */
[----:B------:R-:W-:-:S05]  /*1440*/  IMAD.MOV.U32 R7, RZ, RZ, R5 ;  /* 0x000000ffff077224 */ /* 0x000fca00078e0005 */
[----:B------:R-:W2:Y:S01]  /*1450*/  LDG.E R11, [R6.64] ;  /* 0x00000006060b7981 */ /* 0x000ea2000c1e1900 */
[----:B------:R-:W-:Y:S02]  /*1460*/  IADD3 R12, R12, -0x1, RZ ;  /* 0xffffffff0c0c7810 */ /* 0x000fe40007ffe0ff */
[----:B------:R-:W-:Y:S02]  /*1470*/  MOV R5, c[0x0][0x0] ;  /* 0x0000000000057a02 */ /* 0x000fe40000000f00 */
[----:B------:R-:W-:Y:S02]  /*1480*/  ISETP.NE.AND P1, PT, R12, RZ, PT ;  /* 0x000000ff0c00720c */ /* 0x000fe40003f25270 */
[----:B------:R-:W-:Y:S01]  /*1490*/  IADD3 R9, R9, c[0x0][0x0], RZ ;  /* 0x0000000009097a10 */ /* 0x000fe20007ffe0ff */
[----:B------:R-:W-:-:S04]  /*14a0*/  IMAD.WIDE R4, R5, 0x4, R6 ;  /* 0x0000000405047825 */ /* 0x000fc800078e0206 */
[----:B--2---:R-:W-:-:S06]  /*14b0*/  FFMA.FTZ R28, R11, R11, R28 ;  /* 0x0000000b0b1c7223 */ /* 0x004fcc000001001c */
[----:B------:R-:W-:Y:S05]  /*14c0*/  @P1 BRA `(.L_x_321) ;  /* 0xffffff6000001947 */ /* 0x000fea000383ffff */
.L_x_320:
[----:B------:R-:W-:Y:S05]  /*14d0*/  BSYNC B2 ;  /* 0x0000000000027941 */ /* 0x000fea0003800000 */
.L_x_319:
[----:B------:R-:W-:Y:S05]  /*14e0*/  @!P0 BRA `(.L_x_318) ;  /* 0x0000012000008947 */ /* 0x000fea0003800000 */
.L_x_322:
[----:B------:R-:W-:-:S04]  /*14f0*/  IMAD.WIDE R4, R9, 0x4, R14 ;  /* 0x0000000409047825 */ /* 0x000fc800078e020e */
[----:B------:R-:W-:-:S04]  /*1500*/  IMAD.MOV.U32 R13, RZ, RZ, c[0x0][0x0] ;  /* 0x00000000ff0d7624 */ /* 0x000fc800078e00ff */
        /* <DEDUP_REMOVED lines=8> */
[----:B------:R-:W-:-:S05]  /*1590*/  IMAD R9, R0, 0x2, R9 ;  /* 0x0000000200097824 */ /* 0x000fca00078e0209 */
[----:B------:R-:W-:-:S04]  /*15a0*/  LEA R9, R0, R9, 0x1 ;  /* 0x0000000900097211 */ /* 0x000fc800078e08ff */
[----:B------:R-:W-:Y:S01]  /*15b0*/  ISETP.GE.AND P0, PT, R9, R8, PT ;  /* 0x000000080900720c */ /* 0x000fe20003f06270 */
[----:B--2---:R-:W-:-:S04]  /*15c0*/  FFMA.FTZ R28, R5, R5, R28 ;  /* 0x00000005051c7223 */ /* 0x004fc8000001001c */
[----:B---3--:R-:W-:-:S04]  /*15d0*/  FFMA.FTZ R28, R7, R7, R28 ;  /* 0x00000007071c7223 */ /* 0x008fc8000001001c */
[----:B----4-:R-:W-:-:S04]  /*15e0*/  FFMA.FTZ R28, R11, R11, R28 ;  /* 0x0000000b0b1c7223 */ /* 0x010fc8000001001c */
[----:B-----5:R-:W-:Y:S01]  /*15f0*/  FFMA.FTZ R28, R13, R13, R28 ;  /* 0x0000000d0d1c7223 */ /* 0x020fe2000001001c */
[----:B------:R-:W-:Y:S05]  /*1600*/  @!P0 BRA `(.L_x_322) ;  /* 0xfffffee000008947 */ /* 0x000fea000383ffff */
.L_x_318:
[----:B------:R-:W-:Y:S05]  /*1610*/  BSYNC B1 ;  /* 0x0000000000017941 */ /* 0x000fea0003800000 */
.L_x_317:
[----:B------:R-:W-:Y:S05]  /*1620*/  BRA `(.L_x_323) ;  /* 0x000004d000007947 */ /* 0x000fea0003800000 */
.L_x_304:
[----:B0-----:R-:W-:Y:S01]  /*1630*/  ULDC UR4, c[0x0][0x1a8] ;  /* 0x00006a0000047ab9 */ /* 0x001fe20000000800 */
[----:B------:R-:W-:Y:S01]  /*1640*/  MOV R28, RZ ;  /* 0x000000ff001c7202 */ /* 0x000fe20000000f00 */
[----:B------:R-:W-:-:S04]  /*1650*/  ULEA.HI UR4, UR4, UR4, URZ, 0x1 ;  /* 0x0000000404047291 */ /* 0x000fc8000f8f083f */
[----:B------:R-:W-:-:S06]  /*1660*/  USHF.R.S32.HI UR4, URZ, 0x1, UR4 ;  /* 0x000000013f047899 */ /* 0x000fcc0008011404 */
[----:B------:R-:W-:-:S13]  /*1670*/  ISETP.GE.AND P0, PT, R3, UR4, PT ;  /* 0x0000000403007c0c */ /* 0x000fda000bf06270 */
[----:B------:R-:W-:Y:S05]  /*1680*/  @P0 BRA `(.L_x_323) ;  /* 0x0000047000000947 */ /* 0x000fea0003800000 */
[----:B------:R-:W0:Y:S01]  /*1690*/  I2F.U32.RP R10, c[0x0][0x0] ;  /* 0x00000000000a7b06 */ /* 0x000e220000209000 */
[----:B------:R-:W-:Y:S01]  /*16a0*/  LOP3.LUT R0, RZ, R3, RZ, 0x33, !PT ;  /* 0x00000003ff007212 */ /* 0x000fe200078e33ff */
[----:B------:R-:W-:Y:S01]  /*16b0*/  BSSY B1, `(.L_x_324) ;  /* 0x000002d000017945 */ /* 0x000fe20003800000 */
[----:B------:R-:W-:Y:S01]  /*16c0*/  ISETP.NE.U32.AND P2, PT, RZ, c[0x0][0x0], PT ;  /* 0x00000000ff007a0c */ /* 0x000fe20003f45070 */
[----:B------:R-:W-:Y:S01]  /*16d0*/  IMAD.MOV.U32 R28, RZ, RZ, RZ ;  /* 0x000000ffff1c7224 */ /* 0x000fe200078e00ff */
[----:B------:R-:W-:-:S03]  /*16e0*/  IADD3 R0, R0, UR4, RZ ;  /* 0x0000000400007c10 */ /* 0x000fc6000fffe0ff */
        /* <DEDUP_REMOVED lines=21> */
[----:B------:R-:W-:Y:S01]  /*1840*/  IMAD.WIDE R8, R3, 0x2, R8 ;  /* 0x0000000203087825 */ /* 0x000fe200078e0208 */
[----:B------:R-:W-:-:S05]  /*1850*/  MOV R28, RZ ;  /* 0x000000ff001c7202 */ /* 0x000fca0000000f00 */
[----:B------:R-:W-:-:S05]  /*1860*/  IMAD.WIDE.U32 R8, R2, c[0x0][0x178], R8 ;  /* 0x00005e0002087a25 */ /* 0x000fca00078e0008 */
[----:B------:R-:W-:-:S05]  /*1870*/  IADD3 R9, R11, R9, RZ ;  /* 0x000000090b097210 */ /* 0x000fca0007ffe0ff */
[----:B------:R-:W-:-:S04]  /*1880*/  IMAD.WIDE.U32 R4, R4, c[0x0][0x170], R8 ;  /* 0x00005c0004047a25 */ /* 0x000fc800078e0008 */
[----:B------:R-:W-:Y:S01]  /*1890*/  IMAD.IADD R7, R12, 0x1, R5 ;  /* 0x000000010c077824 */ /* 0x000fe200078e0205 */
[C---:B------:R-:W-:Y:S02]  /*18a0*/  LEA R6, P0, R4.reuse, c[0x0][0x168], 0x2 ;  /* 0x00005a0004067a11 */ /* 0x040fe400078010ff */
[----:B------:R-:W-:Y:S02]  /*18b0*/  MOV R5, R3 ;  /* 0x0000000300057202 */ /* 0x000fe40000000f00 */
[----:B------:R-:W-:-:S03]  /*18c0*/  LEA.HI.X R7, R4, c[0x0][0x16c], R7, 0x2, P0 ;  /* 0x00005b0004077a11 */ /* 0x000fc600000f1407 */
.L_x_326:
[----:B------:R-:W-:Y:S01]  /*18d0*/  IMAD.MOV.U32 R8, RZ, RZ, R6 ;  /* 0x000000ffff087224 */ /* 0x000fe200078e0006 */
[----:B------:R-:W-:-:S05]  /*18e0*/  MOV R9, R7 ;  /* 0x0000000700097202 */ /* 0x000fca0000000f00 */
[----:B------:R-:W2:Y:S01]  /*18f0*/  LDG.E.64 R10, [R8.64] ;  /* 0x00000006080a7981 */ /* 0x000ea2000c1e1b00 */
[----:B------:R-:W-:Y:S02]  /*1900*/  IADD3 R0, R0, -0x1, RZ ;  /* 0xffffffff00007810 */ /* 0x000fe40007ffe0ff */
[----:B------:R-:W-:Y:S02]  /*1910*/  MOV R7, c[0x0][0x0] ;  /* 0x0000000000077a02 */ /* 0x000fe40000000f00 */
[----:B------:R-:W-:Y:S02]  /*1920*/  ISETP.NE.AND P0, PT, R0, RZ, PT ;  /* 0x000000ff0000720c */ /* 0x000fe40003f05270 */
[----:B------:R-:W-:Y:S01]  /*1930*/  IADD3 R5, R5, c[0x0][0x0], RZ ;  /* 0x0000000005057a10 */ /* 0x000fe20007ffe0ff */
[----:B------:R-:W-:-:S04]  /*1940*/  IMAD.WIDE R6, R7, 0x8, R8 ;  /* 0x0000000807067825 */ /* 0x000fc800078e0208 */
[----:B--2---:R-:W-:-:S04]  /*1950*/  FFMA.FTZ R28, R10, R10, R28 ;  /* 0x0000000a0a1c7223 */ /* 0x004fc8000001001c */
[----:B------:R-:W-:Y:S02]  /*1960*/  FFMA.FTZ R28, R11, R11, R28 ;  /* 0x0000000b0b1c7223 */ /* 0x000fe4000001001c */
[----:B------:R-:W-:Y:S05]  /*1970*/  @P0 BRA `(.L_x_326) ;  /* 0xffffff5000000947 */ /* 0x000fea000383ffff */
.L_x_325:
[----:B------:R-:W-:Y:S05]  /*1980*/  BSYNC B1 ;  /* 0x0000000000017941 */ /* 0x000fea0003800000 */
.L_x_324:
[----:B------:R-:W-:Y:S05]  /*1990*/  @!P1 BRA `(.L_x_323) ;  /* 0x0000016000009947 */ /* 0x000fea0003800000 */
.L_x_327:
[----:B------:R-:W-:-:S04]  /*19a0*/  IMAD.WIDE R12, R5, 0x8, R20 ;  /* 0x00000008050c7825 */ /* 0x000fc800078e0214 */
[----:B------:R-:W-:Y:S01]  /*19b0*/  IMAD.MOV.U32 R9, RZ, RZ, c[0x0][0x0] ;  /* 0x00000000ff097624 */ /* 0x000fe200078e00ff */
[----:B------:R-:W2:Y:S03]  /*19c0*/  LDG.E.64 R18, [R12.64] ;  /* 0x000000060c127981 */ /* 0x000ea6000c1e1b00 */
[----:B------:R-:W-:-:S05]  /*19d0*/  IMAD.WIDE R14, R9, 0x8, R12 ;  /* 0x00000008090e7825 */ /* 0x000fca00078e020c */
[----:B------:R-:W3:Y:S01]  /*19e0*/  LDG.E.64 R10, [R14.64] ;  /* 0x000000060e0a7981 */ /* 0x000ee2000c1e1b00 */
[----:B------:R-:W-:-:S05]  /*19f0*/  IMAD.WIDE R16, R9, 0x8, R14 ;  /* 0x0000000809107825 */ /* 0x000fca00078e020e */
[----:B------:R-:W4:Y:S01]  /*1a00*/  LDG.E.64 R6, [R16.64] ;  /* 0x0000000610067981 */ /* 0x000f22000c1e1b00 */
[----:B------:R-:W-:-:S06]  /*1a10*/  IMAD.WIDE R8, R9, 0x8, R16 ;  /* 0x0000000809087825 */ /* 0x000fcc00078e0210 */
[----:B------:R-:W5:Y:S01]  /*1a20*/  LDG.E.64 R8, [R8.64] ;  /* 0x0000000608087981 */ /* 0x000f62000c1e1b00 */
[----:B------:R-:W-:-:S04]  /*1a30*/  MOV R0, c[0x0][0x0] ;  /* 0x0000000000007a02 */ /* 0x000fc80000000f00 */
[----:B------:R-:W-:-:S05]  /*1a40*/  LEA R5, R0, R5, 0x1 ;  /* 0x0000000500057211 */ /* 0x000fca00078e08ff */
[----:B------:R-:W-:-:S05]  /*1a50*/  IMAD R5, R0, 0x2, R5 ;  /* 0x0000000200057824 */ /* 0x000fca00078e0205 */
[----:B------:R-:W-:Y:S01]  /*1a60*/  ISETP.GE.AND P0, PT, R5, UR4, PT ;  /* 0x0000000405007c0c */ /* 0x000fe2000bf06270 */
[----:B--2---:R-:W-:-:S04]  /*1a70*/  FFMA.FTZ R18, R18, R18, R28 ;  /* 0x0000001212127223 */ /* 0x004fc8000001001c */
[----:B------:R-:W-:-:S04]  /*1a80*/  FFMA.FTZ R19, R19, R19, R18 ;  /* 0x0000001313137223 */ /* 0x000fc80000010012 */
[----:B---3--:R-:W-:-:S04]  /*1a90*/  FFMA.FTZ R10, R10, R10, R19 ;  /* 0x0000000a0a0a7223 */ /* 0x008fc80000010013 */
[----:B------:R-:W-:-:S04]  /*1aa0*/  FFMA.FTZ R11, R11, R11, R10 ;  /* 0x0000000b0b0b7223 */ /* 0x000fc8000001000a */
[----:B----4-:R-:W-:-:S04]  /*1ab0*/  FFMA.FTZ R6, R6, R6, R11 ;  /* 0x0000000606067223 */ /* 0x010fc8000001000b */
[----:B------:R-:W-:-:S04]  /*1ac0*/  FFMA.FTZ R7, R7, R7, R6 ;  /* 0x0000000707077223 */ /* 0x000fc80000010006 */
[----:B-----5:R-:W-:-:S04]  /*1ad0*/  FFMA.FTZ R8, R8, R8, R7 ;  /* 0x0000000808087223 */ /* 0x020fc80000010007 */
[----:B------:R-:W-:Y:S01]  /*1ae0*/  FFMA.FTZ R28, R9, R9, R8 ;  /* 0x00000009091c7223 */ /* 0x000fe20000010008 */
[----:B------:R-:W-:Y:S05]  /*1af0*/  @!P0 BRA `(.L_x_327) ;  /* 0xfffffea000008947 */ /* 0x000fea000383ffff */
.L_x_323:
[----:B------:R-:W-:Y:S05]  /*1b00*/  BSYNC B0 ;  /* 0x0000000000007941 */ /* 0x000fea0003800000 */
.L_x_303:
        /* <DEDUP_REMOVED lines=102> */
.L_x_329:
        /* <DEDUP_REMOVED lines=59> */
.L_x_330:
[----:B0-----:R-:W-:Y:S05]  /*2520*/  BSYNC B0 ;  /* 0x0000000000007941 */ /* 0x001fea0003800000 */
.L_x_328:
        /* <DEDUP_REMOVED lines=12> */
[----:B------:R-:W-:-:S03]  /*25f0*/  HFMA2.MMA R5, -RZ, RZ, 0, 2.384185791015625e-07 ;  /* 0x00000004ff057435 */ /* 0x000fc600000001ff */
[----:B------:R-:W1:Y:S02]  /*2600*/  S2R R4, SR_CTAID.X ;  /* 0x0000000000047919 */ /* 0x000e640000002500 */
[----:B-1----:R-:W-:-:S05]  /*2610*/  IMAD R4, R4, c[0x0][0x1a8], RZ ;  /* 0x00006a0004047a24 */ /* 0x002fca00078e02ff */
[----:B------:R-:W-:-:S04]  /*2620*/  IMAD.WIDE.U32 R4, R4, R5, c[0x0][0x160] ;  /* 0x0000580004047625 */ /* 0x000fc800078e0005 */
.L_x_331:
[----:B------:R-:W-:Y:S02]  /*2630*/  IMAD.MOV.U32 R8, RZ, RZ, 0x8 ;  /* 0x00000008ff087424 */ /* 0x000fe400078e00ff */
[----:B------:R-:W-:-:S04]  /*2640*/  IMAD.WIDE R6, R3, 0x8, R20 ;  /* 0x0000000803067825 */ /* 0x000fc800078e0214 */
[C---:B------:R-:W-:Y:S02]  /*2650*/  IMAD.WIDE R8, R3.reuse, R8, c[0x0][0x198] ;  /* 0x0000660003087625 */ /* 0x040fe400078e0208 */
[----:B------:R-:W2:Y:S04]  /*2660*/  LDG.E.64 R6, [R6.64] ;  /* 0x0000000606067981 */ /* 0x000ea8000c1e1b00 */
[----:B------:R-:W3:Y:S01]  /*2670*/  LDG.E.64.CONSTANT R8, [R8.64] ;  /* 0x0000000608087981 */ /* 0x000ee2000c1e9b00 */
[C---:B0-----:R-:W-:Y:S01]  /*2680*/  IMAD.WIDE R10, R3.reuse, 0x8, R4 ;  /* 0x00000008030a7825 */ /* 0x041fe200078e0204 */
[----:B------:R-:W-:-:S04]  /*2690*/  IADD3 R3, R3, c[0x0][0x0], RZ ;  /* 0x0000000003037a10 */ /* 0x000fc80007ffe0ff */
[----:B------:R-:W-:Y:S01]  /*26a0*/  ISETP.GE.AND P0, PT, R3, UR4, PT ;  /* 0x0000000403007c0c */ /* 0x000fe2000bf06270 */
[C---:B0-2---:R-:W-:Y:S02]  /*26b0*/  FMUL.FTZ R2, R0.reuse, R7 ;  /* 0x0000000700027220 */ /* 0x045fe40000410000 */
[----:B------:R-:W-:Y:S02]  /*26c0*/  FMUL.FTZ R13, R0, R6 ;  /* 0x00000006000d7220 */ /* 0x000fe40000410000 */
[----:B---3--:R-:W-:Y:S02]  /*26d0*/  FMUL.FTZ R15, R9, R2 ;  /* 0x00000002090f7220 */ /* 0x008fe40000410000 */
[----:B------:R-:W-:-:S05]  /*26e0*/  FMUL.FTZ R14, R8, R13 ;  /* 0x0000000d080e7220 */ /* 0x000fca0000410000 */
[----:B------:R0:W-:Y:S01]  /*26f0*/  STG.E.64 [R10.64], R14 ;  /* 0x0000000e0a007986 */ /* 0x0001e2000c101b06 */
[----:B------:R-:W-:Y:S05]  /*2700*/  @!P0 BRA `(.L_x_331) ;  /* 0xffffff2000008947 */ /* 0x000fea000383ffff */
[----:B------:R-:W-:Y:S05]  /*2710*/  EXIT ;  /* 0x000000000000794d */ /* 0x000fea0003800000 */
        .weak           $__internal_11_$__cuda_sm20_div_s64
        .type           $__internal_11_$__cuda_sm20_div_s64,@function
        .size           $__internal_11_$__cuda_sm20_div_s64,(.L_x_1127 - $__internal_11_$__cuda_sm20_div_s64)
$__internal_11_$__cuda_sm20_div_s64:
        /* <DEDUP_REMOVED lines=26> */
[----:B------:R-:W-:Y:S02]  /*28c0*/  IADD3 R17, P0, RZ, -R12, RZ ;  /* 0x8000000cff117210 */ /* 0x000fe40007f1e0ff */
[----:B------:R-:W-:Y:S01]  /*28d0*/  IADD3 R12, P4, RZ, -R9, RZ ;  /* 0x80000009ff0c7210 */ /* 0x000fe20007f9e0ff */
[----:B------:R-:W-:Y:S02]  /*28e0*/  IMAD R13, R11, R2, R13 ;  /* 0x000000020b0d7224 */ /* 0x000fe400078e020d */
[----:B------:R-:W-:Y:S01]  /*28f0*/  IMAD.HI.U32 R14, R15, R17, RZ ;  /* 0x000000110f0e7227 */ /* 0x000fe200078e00ff */
[----:B------:R-:W-:Y:S02]  /*2900*/  SEL R9, R12, R9, !P3 ;  /* 0x000000090c097207 */ /* 0x000fe40005800000 */
[----:B------:R-:W-:-:S05]  /*2910*/  IADD3.X R16, RZ, ~R13, RZ, P0, !PT ;  /* 0x8000000dff107210 */ /* 0x000fca00007fe4ff */
[----:B------:R-:W-:-:S04]  /*2920*/  IMAD.WIDE.U32 R14, P0, R15, R16, R14 ;  /* 0x000000100f0e7225 */ /* 0x000fc8000780000e */
[C---:B------:R-:W-:Y:S02]  /*2930*/  IMAD R13, R11.reuse, R16, RZ ;  /* 0x000000100b0d7224 */ /* 0x040fe400078e02ff */
[----:B------:R-:W-:-:S04]  /*2940*/  IMAD.HI.U32 R14, P1, R11, R17, R14 ;  /* 0x000000110b0e7227 */ /* 0x000fc8000782000e */
[----:B------:R-:W-:Y:S01]  /*2950*/  IMAD.HI.U32 R16, R11, R16, RZ ;  /* 0x000000100b107227 */ /* 0x000fe200078e00ff */
[----:B------:R-:W-:-:S03]  /*2960*/  IADD3 R14, P2, R13, R14, RZ ;  /* 0x0000000e0d0e7210 */ /* 0x000fc60007f5e0ff */
[----:B------:R-:W-:Y:S01]  /*2970*/  IMAD.X R15, RZ, RZ, ~R10, P4 ;  /* 0x000000ffff0f7224 */ /* 0x000fe200020e0e0a */
[----:B------:R-:W-:Y:S01]  /*2980*/  IADD3.X R13, R16, R11, RZ, P0, !PT ;  /* 0x0000000b100d7210 */ /* 0x000fe200007fe4ff */
[----:B------:R-:W-:-:S03]  /*2990*/  IMAD.HI.U32 R12, R14, R9, RZ ;  /* 0x000000090e0c7227 */ /* 0x000fc600078e00ff */
[----:B------:R-:W-:Y:S02]  /*29a0*/  IADD3.X R16, RZ, RZ, R13, P2, P1 ;  /* 0x000000ffff107210 */ /* 0x000fe400017e240d */
[-C--:B------:R-:W-:Y:S02]  /*29b0*/  SEL R11, R15, R10.reuse, !P3 ;  /* 0x0000000a0f0b7207 */ /* 0x080fe40005800000 */
[----:B------:R-:W-:Y:S02]  /*29c0*/  MOV R13, RZ ;  /* 0x000000ff000d7202 */ /* 0x000fe40000000f00 */
[----:B------:R-:W-:Y:S01]  /*29d0*/  LOP3.LUT R10, R7, R10, RZ, 0x3c, !PT ;  /* 0x0000000a070a7212 */ /* 0x000fe200078e3cff */
[-C--:B------:R-:W-:Y:S02]  /*29e0*/  IMAD R15, R16, R11.reuse, RZ ;  /* 0x0000000b100f7224 */ /* 0x080fe400078e02ff */
[----:B------:R-:W-:-:S04]  /*29f0*/  IMAD.WIDE.U32 R12, R14, R11, R12 ;  /* 0x0000000b0e0c7225 */ /* 0x000fc800078e000c */
[----:B------:R-:W-:-:S04]  /*2a00*/  IMAD.HI.U32 R14, R16, R11, RZ ;  /* 0x0000000b100e7227 */ /* 0x000fc800078e00ff */
[----:B------:R-:W-:-:S04]  /*2a10*/  IMAD.HI.U32 R12, P0, R16, R9, R12 ;  /* 0x00000009100c7227 */ /* 0x000fc8000780000c */
[----:B------:R-:W-:Y:S01]  /*2a20*/  IMAD.X R14, RZ, RZ, R14, P0 ;  /* 0x000000ffff0e7224 */ /* 0x000fe200000e060e */
[----:B------:R-:W-:-:S04]  /*2a30*/  IADD3 R15, P1, R15, R12, RZ ;  /* 0x0000000c0f0f7210 */ /* 0x000fc80007f3e0ff */
[----:B------:R-:W-:Y:S01]  /*2a40*/  IADD3.X R17, RZ, R14, RZ, P1, !PT ;  /* 0x0000000eff117210 */ /* 0x000fe20000ffe4ff */
[----:B------:R-:W-:-:S04]  /*2a50*/  IMAD.WIDE.U32 R12, R15, R2, RZ ;  /* 0x000000020f0c7225 */ /* 0x000fc800078e00ff */
[----:B------:R-:W-:Y:S01]  /*2a60*/  IMAD R13, R15, R3, R13 ;  /* 0x000000030f0d7224 */ /* 0x000fe200078e020d */
[----:B------:R-:W-:-:S03]  /*2a70*/  IADD3 R19, P1, -R12, R9, RZ ;  /* 0x000000090c137210 */ /* 0x000fc60007f3e1ff */
[-C--:B------:R-:W-:Y:S01]  /*2a80*/  IMAD R12, R17, R2.reuse, R13 ;  /* 0x00000002110c7224 */ /* 0x080fe200078e020d */
[----:B------:R-:W-:-:S04]  /*2a90*/  ISETP.GE.U32.AND P0, PT, R19, R2, PT ;  /* 0x000000021300720c */ /* 0x000fc80003f06070 */
        /* <DEDUP_REMOVED lines=13> */
[----:B------:R-:W-:Y:S02]  /*2b70*/  ISETP.NE.U32.AND P0, PT, R8, RZ, PT ;  /* 0x000000ff0800720c */ /* 0x000fe40003f05070 */
[-C--:B------:R-:W-:Y:S02]  /*2b80*/  IADD3 R3, RZ, -R2.reuse, RZ ;  /* 0x80000002ff037210 */ /* 0x080fe40007ffe0ff */
[----:B------:R-:W-:Y:S01]  /*2b90*/  ISETP.NE.AND.EX P0, PT, R7, RZ, PT, P0 ;  /* 0x000000ff0700720c */ /* 0x000fe20003f05300 */
[----:B------:R-:W-:Y:S01]  /*2ba0*/  HFMA2.MMA R7, -RZ, RZ, 0, 0 ;  /* 0x00000000ff077435 */ /* 0x000fe200000001ff */
[----:B------:R-:W-:-:S04]  /*2bb0*/  SEL R2, R3, R2, !P1 ;  /* 0x0000000203027207 */ /* 0x000fc80004800000 */
[----:B------:R-:W-:Y:S01]  /*2bc0*/  SEL R2, R2, 0xffffffff, P0 ;  /* 0xffffffff02027807 */ /* 0x000fe20000000000 */
[----:B------:R-:W-:Y:S06]  /*2bd0*/  RET.REL.NODEC R6 `(_ZN4vllm15rms_norm_kernelIfLi2ELi4EEEvPT_PKS1_lllllS4_fii) ;  /* 0xffffd42006007950 */ /* 0x000fec0003c3ffff */
.L_x_332:
        /* <DEDUP_REMOVED lines=10> */
.L_x_1127:


//--------------------- .text._ZN4vllm15rms_norm_kernelIfLi4ELi4EEEvPT_PKS1_lllllS4_fii --------------------------
	.section	.text._ZN4vllm15rms_norm_kernelIfLi4ELi4EEEvPT_PKS1_lllllS4_fii,"ax",@progbits
	.sectioninfo	@"SHI_REGISTERS=32"
	.align	128
        .global         _ZN4vllm15rms_norm_kernelIfLi4ELi4EEEvPT_PKS1_lllllS4_fii
        .type           _ZN4vllm15rms_norm_kernelIfLi4ELi4EEEvPT_PKS1_lllllS4_fii,@function
        .size           _ZN4vllm15rms_norm_kernelIfLi4ELi4EEEvPT_PKS1_lllllS4_fii,(.L_x_1128 - _ZN4vllm15rms_norm_kernelIfLi4ELi4EEEvPT_PKS1_lllllS4_fii)
        .other          _ZN4vllm15rms_norm_kernelIfLi4ELi4EEEvPT_PKS1_lllllS4_fii,@"STO_CUDA_ENTRY STV_DEFAULT"
_ZN4vllm15rms_norm_kernelIfLi4ELi4EEEvPT_PKS1_lllllS4_fii:
.text._ZN4vllm15rms_norm_kernelIfLi4ELi4EEEvPT_PKS1_lllllS4_fii:
        /* <DEDUP_REMOVED lines=14> */
[----:B------:R-:W-:Y:S05]  /*00e0*/  CALL.REL.NOINC `($__internal_12_$__cuda_sm20_div_s64) ;  /* 0x000028c000007944 */ /* 0x000fea0003c00000 */
[----:B------:R-:W-:Y:S01]  /*00f0*/  IMAD.MOV R5, RZ, RZ, -R2 ;  /* 0x000000ffff057224 */ /* 0x000fe200078e0a02 */
[----:B------:R-:W-:-:S03]  /*0100*/  MOV R0, R2 ;  /* 0x0000000200007202 */ /* 0x000fc60000000f00 */
[----:B------:R-:W-:Y:S01]  /*0110*/  IMAD R5, R4, R5, UR4 ;  /* 0x0000000404057e24 */ /* 0x000fe2000f8e0205 */
[----:B------:R-:W-:Y:S05]  /*0120*/  BRA `(.L_x_334) ;  /* 0x0000014000007947 */ /* 0x000fea0003800000 */
.L_x_333:
        /* <DEDUP_REMOVED lines=20> */
.L_x_334:
        /* <DEDUP_REMOVED lines=8> */
[----:B------:R-:W-:Y:S05]  /*02f0*/  CALL.REL.NOINC `($__internal_12_$__cuda_sm20_div_s64) ;  /* 0x000026b000007944 */ /* 0x000fea0003c00000 */
[----:B------:R-:W-:Y:S01]  /*0300*/  IMAD.MOV R6, RZ, RZ, -R2 ;  /* 0x000000ffff067224 */ /* 0x000fe200078e0a02 */
[----:B------:R-:W-:-:S03]  /*0310*/  MOV R4, R2 ;  /* 0x0000000200047202 */ /* 0x000fc60000000f00 */
[----:B------:R-:W-:Y:S01]  /*0320*/  IMAD R5, R6, c[0x0][0x188], R5 ;  /* 0x0000620006057a24 */ /* 0x000fe200078e0205 */
[----:B------:R-:W-:Y:S05]  /*0330*/  BRA `(.L_x_336) ;  /* 0x0000014000007947 */ /* 0x000fea0003800000 */
.L_x_335:
        /* <DEDUP_REMOVED lines=20> */
.L_x_336:
[----:B------:R-:W-:Y:S01]  /*0480*/  SHF.R.S32.HI R6, RZ, 0x1f, R0 ;  /* 0x0000001fff067819 */ /* 0x000fe20000011400 */
[----:B------:R-:W-:Y:S01]  /*0490*/  IMAD.WIDE.U32 R10, R0, c[0x0][0x180], RZ ;  /* 0x00006000000a7a25 */ /* 0x000fe200078e00ff */
[----:B------:R-:W-:Y:S01]  /*04a0*/  SHF.R.S32.HI R7, RZ, 0x1f, R4 ;  /* 0x0000001fff077819 */ /* 0x000fe20000011404 */
[----:B------:R-:W-:Y:S01]  /*04b0*/  ULDC.64 UR4, c[0x0][0x118] ;  /* 0x0000460000047ab9 */ /* 0x000fe20000000a00 */
[----:B------:R-:W-:Y:S01]  /*04c0*/  SHF.R.S32.HI R8, RZ, 0x1f, R5 ;  /* 0x0000001fff087819 */ /* 0x000fe20000011405 */
[----:B------:R-:W-:Y:S01]  /*04d0*/  IMAD R3, R6, c[0x0][0x180], RZ ;  /* 0x0000600006037a24 */ /* 0x000fe200078e02ff */
[----:B------:R-:W-:Y:S01]  /*04e0*/  BSSY B0, `(.L_x_337) ;  /* 0x0000187000007945 */ /* 0x000fe20003800000 */
[----:B------:R-:W-:Y:S02]  /*04f0*/  IMAD R17, R7, c[0x0][0x178], RZ ;  /* 0x00005e0007117a24 */ /* 0x000fe400078e02ff */
[----:B------:R-:W-:Y:S02]  /*0500*/  IMAD R14, R0, c[0x0][0x184], R3 ;  /* 0x00006100000e7a24 */ /* 0x000fe400078e0203 */
[----:B------:R-:W-:Y:S01]  /*0510*/  IMAD R17, R4, c[0x0][0x17c], R17 ;  /* 0x00005f0004117a24 */ /* 0x000fe200078e0211 */
[----:B------:R-:W0:Y:S01]  /*0520*/  S2R R3, SR_TID.X ;  /* 0x0000000000037919 */ /* 0x000e220000002100 */
[----:B------:R-:W-:-:S02]  /*0530*/  IMAD.IADD R11, R11, 0x1, R14 ;  /* 0x000000010b0b7824 */ /* 0x000fc400078e020e */
[----:B------:R-:W-:Y:S02]  /*0540*/  IMAD.MOV.U32 R2, RZ, RZ, c[0x0][0x1a8] ;  /* 0x00006a00ff027624 */ /* 0x000fe400078e00ff */
[----:B------:R-:W-:-:S03]  /*0550*/  IMAD.WIDE.U32 R12, R4, c[0x0][0x178], R10 ;  /* 0x00005e00040c7a25 */ /* 0x000fc600078e000a */
[----:B------:R-:W-:Y:S01]  /*0560*/  LOP3.LUT R15, R2, 0x3, RZ, 0xc0, !PT ;  /* 0x00000003020f7812 */ /* 0x000fe200078ec0ff */
[----:B------:R-:W-:Y:S01]  /*0570*/  IMAD R16, R8, c[0x0][0x170], RZ ;  /* 0x00005c0008107a24 */ /* 0x000fe200078e02ff */
[----:B------:R-:W-:Y:S02]  /*0580*/  IADD3 R13, R13, R17, RZ ;  /* 0x000000110d0d7210 */ /* 0x000fe40007ffe0ff */
[----:B------:R-:W-:Y:S01]  /*0590*/  ISETP.NE.AND P2, PT, R15, RZ, PT ;  /* 0x000000ff0f00720c */ /* 0x000fe20003f45270 */
[C---:B------:R-:W-:Y:S02]  /*05a0*/  IMAD R9, R5.reuse, c[0x0][0x174], R16 ;  /* 0x00005d0005097a24 */ /* 0x040fe400078e0210 */
[----:B------:R-:W-:-:S05]  /*05b0*/  IMAD.WIDE.U32 R12, R5, c[0x0][0x170], R12 ;  /* 0x00005c00050c7a25 */ /* 0x000fca00078e000c */
[----:B------:R-:W-:Y:S02]  /*05c0*/  LEA R20, P1, R12, c[0x0][0x168], 0x2 ;  /* 0x00005a000c147a11 */ /* 0x000fe400078210ff */
[----:B------:R-:W-:Y:S02]  /*05d0*/  IADD3 R13, R13, R9, RZ ;  /* 0x000000090d0d7210 */ /* 0x000fe40007ffe0ff */
[----:B------:R-:W-:Y:S02]  /*05e0*/  LOP3.LUT P0, RZ, R20, 0xf, RZ, 0xc0, !PT ;  /* 0x0000000f14ff7812 */ /* 0x000fe4000780c0ff */
[----:B------:R-:W-:-:S04]  /*05f0*/  SHF.L.U64.HI R12, R12, 0x2, R13 ;  /* 0x000000020c0c7819 */ /* 0x000fc8000001020d */
[----:B------:R-:W-:-:S07]  /*0600*/  IADD3.X R21, R12, c[0x0][0x16c], RZ, P1, !PT ;  /* 0x00005b000c157a10 */ /* 0x000fce0000ffe4ff */
[----:B------:R-:W-:Y:S05]  /*0610*/  @!P0 BRA !P2, `(.L_x_338) ;  /* 0x000011b000008947 */ /* 0x000fea0005000000 */
[----:B0-----:R-:W-:Y:S01]  /*0620*/  IMAD.MOV R10, RZ, RZ, -R20 ;  /* 0x000000ffff0a7224 */ /* 0x001fe200078e0a14 */
[----:B------:R-:W-:Y:S01]  /*0630*/  BSSY B1, `(.L_x_339) ;  /* 0x000004e000017945 */ /* 0x000fe20003800000 */
[----:B------:R-:W-:-:S03]  /*0640*/  MOV R23, RZ ;  /* 0x000000ff00177202 */ /* 0x000fc60000000f00 */
        /* <DEDUP_REMOVED lines=9> */
[----:B------:R-:W-:Y:S01]  /*06e0*/  HFMA2.MMA R23, -RZ, RZ, 0, 0 ;  /* 0x00000000ff177435 */ /* 0x000fe200000001ff */
        /* <DEDUP_REMOVED lines=10> */
[----:B------:R-:W-:Y:S02]  /*0790*/  IMAD R16, R15, c[0x0][0x0], R16 ;  /* 0x000000000f107a24 */ /* 0x000fe400078e0210 */
[----:B------:R-:W-:-:S03]  /*07a0*/  IMAD.MOV.U32 R15, RZ, RZ, R3 ;  /* 0x000000ffff0f7224 */ /* 0x000fc600078e0003 */
        /* <DEDUP_REMOVED lines=10> */
[----:B------:R-:W-:Y:S01]  /*0850*/  IMAD.WIDE.U32 R12, R4, c[0x0][0x178], RZ ;  /* 0x00005e00040c7a25 */ /* 0x000fe200078e00ff */
[----:B------:R-:W-:Y:S02]  /*0860*/  MOV R23, RZ ;  /* 0x000000ff00177202 */ /* 0x000fe40000000f00 */
[----:B------:R-:W-:Y:S02]  /*0870*/  MOV R15, R3 ;  /* 0x00000003000f7202 */ /* 0x000fe40000000f00 */
[----:B------:R-:W-:-:S05]  /*0880*/  IADD3 R13, R17, R13, RZ ;  /* 0x0000000d110d7210 */ /* 0x000fca0007ffe0ff */
[----:B------:R-:W-:-:S05]  /*0890*/  IMAD.WIDE.U32 R12, R0, c[0x0][0x180], R12 ;  /* 0x00006000000c7a25 */ /* 0x000fca00078e000c */
[----:B------:R-:W-:-:S05]  /*08a0*/  IADD3 R13, R14, R13, RZ ;  /* 0x0000000d0e0d7210 */ /* 0x000fca0007ffe0ff */
[----:B------:R-:W-:-:S05]  /*08b0*/  IMAD.WIDE.U32 R12, R5, c[0x0][0x170], R12 ;  /* 0x00005c00050c7a25 */ /* 0x000fca00078e000c */
[----:B------:R-:W-:Y:S02]  /*08c0*/  IADD3 R17, P0, R3, R12, RZ ;  /* 0x0000000c03117210 */ /* 0x000fe40007f1e0ff */
[----:B------:R-:W-:Y:S02]  /*08d0*/  SHF.R.S32.HI R12, RZ, 0x1f, R3 ;  /* 0x0000001fff0c7819 */ /* 0x000fe40000011403 */
[----:B------:R-:W-:Y:S02]  /*08e0*/  LEA R18, P2, R17, c[0x0][0x168], 0x2 ;  /* 0x00005a0011127a11 */ /* 0x000fe400078410ff */
[----:B------:R-:W-:Y:S01]  /*08f0*/  IADD3.X R12, R12, R9, R13, P0, !PT ;  /* 0x000000090c0c7210 */ /* 0x000fe200007fe40d */
[----:B------:R-:W-:-:S03]  /*0900*/  IMAD.MOV.U32 R9, RZ, RZ, R16 ;  /* 0x000000ffff097224 */ /* 0x000fc600078e0010 */
[----:B------:R-:W-:-:S03]  /*0910*/  LEA.HI.X R17, R17, c[0x0][0x16c], R12, 0x2, P2 ;  /* 0x00005b0011117a11 */ /* 0x000fc600010f140c */
.L_x_343:
[----:B------:R-:W-:Y:S01]  /*0920*/  IMAD.MOV.U32 R12, RZ, RZ, R18 ;  /* 0x000000ffff0c7224 */ /* 0x000fe200078e0012 */
[----:B------:R-:W-:-:S05]  /*0930*/  MOV R13, R17 ;  /* 0x00000011000d7202 */ /* 0x000fca0000000f00 */
[----:B------:R-:W2:Y:S01]  /*0940*/  LDG.E R14, [R12.64] ;  /* 0x000000040c0e7981 */ /* 0x000ea2000c1e1900 */
[----:B------:R-:W-:Y:S02]  /*0950*/  IADD3 R9, R9, -0x1, RZ ;  /* 0xffffffff09097810 */ /* 0x000fe40007ffe0ff */
[----:B------:R-:W-:Y:S02]  /*0960*/  MOV R17, c[0x0][0x0] ;  /* 0x0000000000117a02 */ /* 0x000fe40000000f00 */
[----:B------:R-:W-:Y:S02]  /*0970*/  ISETP.NE.AND P0, PT, R9, RZ, PT ;  /* 0x000000ff0900720c */ /* 0x000fe40003f05270 */
[----:B------:R-:W-:Y:S01]  /*0980*/  IADD3 R15, R15, c[0x0][0x0], RZ ;  /* 0x000000000f0f7a10 */ /* 0x000fe20007ffe0ff */
[----:B------:R-:W-:-:S04]  /*0990*/  IMAD.WIDE R16, R17, 0x4, R12 ;  /* 0x0000000411107825 */ /* 0x000fc800078e020c */
[----:B------:R-:W-:Y:S02]  /*09a0*/  IMAD.MOV.U32 R18, RZ, RZ, R16 ;  /* 0x000000ffff127224 */ /* 0x000fe400078e0010 */
[----:B--2---:R-:W-:-:S04]  /*09b0*/  FFMA.FTZ R23, R14, R14, R23 ;  /* 0x0000000e0e177223 */ /* 0x004fc80000010017 */
[----:B------:R-:W-:Y:S05]  /*09c0*/  @P0 BRA `(.L_x_343) ;  /* 0xffffff5000000947 */ /* 0x000fea000383ffff */
.L_x_342:
[----:B------:R-:W-:Y:S05]  /*09d0*/  BSYNC B2 ;  /* 0x0000000000027941 */ /* 0x000fea0003800000 */
.L_x_341:
[----:B------:R-:W-:Y:S05]  /*09e0*/  @!P1 BRA `(.L_x_340) ;  /* 0x0000012000009947 */ /* 0x000fea0003800000 */
.L_x_344:
        /* <DEDUP_REMOVED lines=18> */
.L_x_340:
[----:B------:R-:W-:Y:S05]  /*0b10*/  BSYNC B1 ;  /* 0x0000000000017941 */ /* 0x000fea0003800000 */
.L_x_339:
[C---:B------:R-:W-:Y:S01]  /*0b20*/  IADD3 R9, -R10.reuse, c[0x0][0x1a8], RZ ;  /* 0x00006a000a097a10 */ /* 0x040fe20007ffe1ff */
[----:B------:R-:W-:Y:S01]  /*0b30*/  BSSY B1, `(.L_x_345) ;  /* 0x000007a000017945 */ /* 0x000fe20003800000 */
[----:B------:R-:W-:Y:S01]  /*0b40*/  SHF.R.S32.HI R11, RZ, 0x1f, R10 ;  /* 0x0000001fff0b7819 */ /* 0x000fe2000001140a */
[----:B------:R-:W-:Y:S01]  /*0b50*/  IMAD.WIDE R14, R10, 0x4, R20 ;  /* 0x000000040a0e7825 */ /* 0x000fe200078e0214 */
[----:B------:R-:W-:-:S04]  /*0b60*/  SHF.R.S32.HI R12, RZ, 0x1f, R9 ;  /* 0x0000001fff0c7819 */ /* 0x000fc80000011409 */
        /* <DEDUP_REMOVED lines=8> */
[----:B------:R-:W-:Y:S01]  /*0bf0*/  ISETP.NE.U32.AND P2, PT, RZ, c[0x0][0x0], PT ;  /* 0x00000000ff007a0c */ /* 0x000fe20003f45070 */
[----:B------:R-:W-:Y:S01]  /*0c00*/  IMAD.MOV.U32 R25, RZ, RZ, R3 ;  /* 0x000000ffff197224 */ /* 0x000fe200078e0003 */
[----:B------:R-:W-:Y:S02]  /*0c10*/  IADD3 R17, R22, R17, RZ ;  /* 0x0000001116117210 */ /* 0x000fe40007ffe0ff */
        /* <DEDUP_REMOVED lines=22> */
[----:B------:R-:W-:Y:S01]  /*0d80*/  IMAD R17, R5, c[0x0][0x174], R18 ;  /* 0x00005d0005117a24 */ /* 0x000fe200078e0212 */
[----:B------:R-:W-:Y:S01]  /*0d90*/  MOV R18, R16 ;  /* 0x0000001000127202 */ /* 0x000fe20000000f00 */
[----:B------:R-:W-:-:S03]  /*0da0*/  IMAD R19, R7, c[0x0][0x178], RZ ;  /* 0x00005e0007137a24 */ /* 0x000fc600078e02ff */
[----:B------:R-:W-:Y:S01]  /*0db0*/  IADD3 R13, R17, R13, RZ ;  /* 0x0000000d110d7210 */ /* 0x000fe20007ffe0ff */
[----:B------:R-:W-:Y:S02]  /*0dc0*/  IMAD R19, R4, c[0x0][0x17c], R19 ;  /* 0x00005f0004137a24 */ /* 0x000fe400078e0213 */
[----:B------:R-:W-:Y:S02]  /*0dd0*/  IMAD R17, R6, c[0x0][0x180], RZ ;  /* 0x0000600006117a24 */ /* 0x000fe400078e02ff */
[----:B------:R-:W-:-:S04]  /*0de0*/  IMAD.WIDE.U32 R12, R4, c[0x0][0x178], R12 ;  /* 0x00005e00040c7a25 */ /* 0x000fc800078e000c */
[----:B------:R-:W-:Y:S01]  /*0df0*/  IMAD R17, R0, c[0x0][0x184], R17 ;  /* 0x0000610000117a24 */ /* 0x000fe200078e0211 */
[----:B------:R-:W-:-:S05]  /*0e00*/  IADD3 R13, R19, R13, RZ ;  /* 0x0000000d130d7210 */ /* 0x000fca0007ffe0ff */
[----:B------:R-:W-:-:S04]  /*0e10*/  IMAD.WIDE.U32 R12, R0, c[0x0][0x180], R12 ;  /* 0x00006000000c7a25 */ /* 0x000fc800078e000c */
[----:B------:R-:W-:-:S04]  /*0e20*/  IMAD.IADD R13, R17, 0x1, R13 ;  /* 0x00000001110d7824 */ /* 0x000fc800078e020d */
[----:B------:R-:W-:-:S05]  /*0e30*/  IMAD.WIDE R12, R3, 0x4, R12 ;  /* 0x00000004030c7825 */ /* 0x000fca00078e020c */
[----:B------:R-:W-:-:S04]  /*0e40*/  LEA R26, P0, R12, c[0x0][0x168], 0x2 ;  /* 0x00005a000c1a7a11 */ /* 0x000fc800078010ff */
[----:B------:R-:W-:Y:S02]  /*0e50*/  IADD3 R26, P2, R26, 0x8, RZ ;  /* 0x000000081a1a7810 */ /* 0x000fe40007f5e0ff */
[----:B------:R-:W-:-:S05]  /*0e60*/  LEA.HI.X R12, R12, c[0x0][0x16c], R13, 0x2, P0 ;  /* 0x00005b000c0c7a11 */ /* 0x000fca00000f140d */
[----:B------:R-:W-:-:S03]  /*0e70*/  IMAD.X R17, RZ, RZ, R12, P2 ;  /* 0x000000ffff117224 */ /* 0x000fc600010e060c */
.L_x_349:
[----:B------:R-:W-:Y:S02]  /*0e80*/  MOV R12, R26 ;  /* 0x0000001a000c7202 */ /* 0x000fe40000000f00 */
[----:B------:R-:W-:-:S05]  /*0e90*/  MOV R13, R17 ;  /* 0x00000011000d7202 */ /* 0x000fca0000000f00 */
[----:B------:R-:W2:Y:S04]  /*0ea0*/  LDG.E R16, [R12.64+-0x8] ;  /* 0xfffff8040c107981 */ /* 0x000ea8000c1e1900 */
[----:B------:R-:W3:Y:S04]  /*0eb0*/  LDG.E R17, [R12.64+-0x4] ;  /* 0xfffffc040c117981 */ /* 0x000ee8000c1e1900 */
[----:B------:R-:W4:Y:S04]  /*0ec0*/  LDG.E R24, [R12.64] ;  /* 0x000000040c187981 */ /* 0x000f28000c1e1900 */
[----:B------:R-:W5:Y:S01]  /*0ed0*/  LDG.E R19, [R12.64+0x4] ;  /* 0x000004040c137981 */ /* 0x000f62000c1e1900 */
[----:B------:R-:W-:Y:S01]  /*0ee0*/  IADD3 R18, R18, -0x1, RZ ;  /* 0xffffffff12127810 */ /* 0x000fe20007ffe0ff */
[----:B------:R-:W-:Y:S01]  /*0ef0*/  IMAD.MOV.U32 R27, RZ, RZ, c[0x0][0x0] ;  /* 0x00000000ff1b7624 */ /* 0x000fe200078e00ff */
[----:B------:R-:W-:-:S02]  /*0f00*/  IADD3 R25, R25, c[0x0][0x0], RZ ;  /* 0x0000000019197a10 */ /* 0x000fc40007ffe0ff */
[----:B------:R-:W-:Y:S01]  /*0f10*/  ISETP.NE.AND P0, PT, R18, RZ, PT ;  /* 0x000000ff1200720c */ /* 0x000fe20003f05270 */
[----:B--2---:R-:W-:-:S04]  /*0f20*/  FFMA.FTZ R16, R16, R16, R23 ;  /* 0x0000001010107223 */ /* 0x004fc80000010017 */
[----:B---3--:R-:W-:Y:S02]  /*0f30*/  FFMA.FTZ R23, R17, R17, R16 ;  /* 0x0000001111177223 */ /* 0x008fe40000010010 */
[----:B------:R-:W-:-:S04]  /*0f40*/  IMAD.WIDE R16, R27, 0x10, R12 ;  /* 0x000000101b107825 */ /* 0x000fc800078e020c */
[----:B----4-:R-:W-:Y:S01]  /*0f50*/  FFMA.FTZ R24, R24, R24, R23 ;  /* 0x0000001818187223 */ /* 0x010fe20000010017 */
[----:B------:R-:W-:-:S03]  /*0f60*/  MOV R26, R16 ;  /* 0x00000010001a7202 */ /* 0x000fc60000000f00 */
[----:B-----5:R-:W-:Y:S01]  /*0f70*/  FFMA.FTZ R23, R19, R19, R24 ;  /* 0x0000001313177223 */ /* 0x020fe20000010018 */
[----:B------:R-:W-:Y:S05]  /*0f80*/  @P0 BRA `(.L_x_349) ;  /* 0xfffffef000000947 */ /* 0x000fea000383ffff */
.L_x_348:
[----:B------:R-:W-:Y:S05]  /*0f90*/  BSYNC B2 ;  /* 0x0000000000027941 */ /* 0x000fea0003800000 */
.L_x_347:
[----:B------:R-:W-:Y:S05]  /*0fa0*/  @!P1 BRA `(.L_x_346) ;  /* 0x0000032000009947 */ /* 0x000fea0003800000 */
[----:B------:R-:W-:Y:S01]  /*0fb0*/  MOV R27, c[0x0][0x0] ;  /* 0x00000000001b7a02 */ /* 0x000fe20000000f00 */
[----:B------:R-:W-:-:S04]  /*0fc0*/  IMAD.MOV.U32 R12, RZ, RZ, 0x10 ;  /* 0x00000010ff0c7424 */ /* 0x000fc800078e00ff */
[----:B------:R-:W-:-:S04]  /*0fd0*/  IMAD.WIDE R12, R27, R12, c[0x2][0x0] ;  /* 0x008000001b0c7625 */ /* 0x000fc800078e020c */
.L_x_350:
[----:B------:R-:W-:-:S05]  /*0fe0*/  IMAD.WIDE R18, R25, 0x10, R14 ;  /* 0x0000001019127825 */ /* 0x000fca00078e020e */
[----:B------:R-:W2:Y:S04]  /*0ff0*/  LDG.E R16, [R18.64] ;  /* 0x0000000412107981 */ /* 0x000ea8000c1e1900 */
[----:B------:R-:W3:Y:S04]  /*1000*/  LDG.E R29, [R18.64+0x4] ;  /* 0x00000404121d7981 */ /* 0x000ee8000c1e1900 */
[----:B------:R-:W4:Y:S01]  /*1010*/  LDG.E R17, [R18.64+0x8] ;  /* 0x0000080412117981 */ /* 0x000f22000c1e1900 */
[----:B--2---:R-:W-:-:S04]  /*1020*/  FFMA.FTZ R16, R16, R16, R23 ;  /* 0x0000001010107223 */ /* 0x004fc80000010017 */
[----:B---3--:R-:W-:Y:S01]  /*1030*/  FFMA.FTZ R24, R29, R29, R16 ;  /* 0x0000001d1d187223 */ /* 0x008fe20000010010 */
[----:B------:R-:W-:Y:S01]  /*1040*/  IADD3 R16, P0, R18, 0x4, RZ ;  /* 0x0000000412107810 */ /* 0x000fe20007f1e0ff */
[----:B------:R-:W-:-:S04]  /*1050*/  IMAD.WIDE R28, R27, 0x10, R18 ;  /* 0x000000101b1c7825 */ /* 0x000fc800078e0212 */
[----:B----4-:R-:W-:Y:S01]  /*1060*/  FFMA.FTZ R23, R17, R17, R24 ;  /* 0x0000001111177223 */ /* 0x010fe20000010018 */
[----:B------:R-:W2:Y:S01]  /*1070*/  LDG.E R26, [R28.64+0x8] ;  /* 0x000008041c1a7981 */ /* 0x000ea2000c1e1900 */
[----:B------:R-:W-:-:S03]  /*1080*/  IADD3.X R17, RZ, R19, RZ, P0, !PT ;  /* 0x00000013ff117210 */ /* 0x000fc600007fe4ff */
[----:B------:R0:W3:Y:S04]  /*1090*/  LDG.E R24, [R18.64+0xc] ;  /* 0x00000c0412187981 */ /* 0x0000e8000c1e1900 */
[----:B0-----:R-:W4:Y:S04]  /*10a0*/  LDG.E R19, [R28.64] ;  /* 0x000000041c137981 */ /* 0x001f28000c1e1900 */
[----:B------:R-:W5:Y:S01]  /*10b0*/  LDG.E R18, [R28.64+0x4] ;  /* 0x000004041c127981 */ /* 0x000f62000c1e1900 */
[----:B------:R-:W-:-:S04]  /*10c0*/  IMAD.WIDE R16, R27, 0x10, R16 ;  /* 0x000000101b107825 */ /* 0x000fc800078e0210 */
[----:B---3--:R-:W-:-:S04]  /*10d0*/  FFMA.FTZ R24, R24, R24, R23 ;  /* 0x0000001818187223 */ /* 0x008fc80000010017 */
[----:B----4-:R-:W-:-:S04]  /*10e0*/  FFMA.FTZ R23, R19, R19, R24 ;  /* 0x0000001313177223 */ /* 0x010fc80000010018 */
[----:B-----5:R-:W-:Y:S01]  /*10f0*/  FFMA.FTZ R24, R18, R18, R23 ;  /* 0x0000001212187223 */ /* 0x020fe20000010017 */
[----:B------:R-:W-:Y:S01]  /*1100*/  IADD3 R18, P0, R12, R16, RZ ;  /* 0x000000100c127210 */ /* 0x000fe20007f1e0ff */
[----:B------:R0:W3:Y:S03]  /*1110*/  LDG.E R23, [R28.64+0xc] ;  /* 0x00000c041c177981 */ /* 0x0000e6000c1e1900 */
[----:B------:R-:W-:Y:S01]  /*1120*/  IADD3.X R19, R13, R17, RZ, P0, !PT ;  /* 0x000000110d137210 */ /* 0x000fe200007fe4ff */
[----:B--2---:R-:W-:-:S04]  /*1130*/  FFMA.FTZ R26, R26, R26, R24 ;  /* 0x0000001a1a1a7223 */ /* 0x004fc80000010018 */
[----:B------:R-:W2:Y:S04]  /*1140*/  LDG.E R24, [R18.64+0x4] ;  /* 0x0000040412187981 */ /* 0x000ea8000c1e1900 */
[----:B0-----:R-:W4:Y:S01]  /*1150*/  LDG.E R29, [R18.64] ;  /* 0x00000004121d7981 */ /* 0x001f22000c1e1900 */
[----:B---3--:R-:W-:-:S04]  /*1160*/  FFMA.FTZ R26, R23, R23, R26 ;  /* 0x00000017171a7223 */ /* 0x008fc8000001001a */
[----:B----4-:R-:W-:Y:S02]  /*1170*/  FFMA.FTZ R23, R29, R29, R26 ;  /* 0x0000001d1d177223 */ /* 0x010fe4000001001a */
[----:B------:R-:W3:Y:S02]  /*1180*/  LDG.E R26, [R18.64+0xc] ;  /* 0x00000c04121a7981 */ /* 0x000ee4000c1e1900 */
[----:B--2---:R-:W-:Y:S02]  /*1190*/  FFMA.FTZ R23, R24, R24, R23 ;  /* 0x0000001818177223 */ /* 0x004fe40000010017 */
[----:B------:R-:W2:Y:S01]  /*11a0*/  LDG.E R24, [R18.64+0x8] ;  /* 0x0000080412187981 */ /* 0x000ea2000c1e1900 */
[----:B------:R-:W-:-:S05]  /*11b0*/  IMAD.WIDE R16, R27, 0x10, R16 ;  /* 0x000000101b107825 */ /* 0x000fca00078e0210 */
[----:B------:R-:W-:-:S05]  /*11c0*/  IADD3 R16, P0, R12, R16, RZ ;  /* 0x000000100c107210 */ /* 0x000fca0007f1e0ff */
[----:B------:R-:W-:-:S05]  /*11d0*/  IMAD.X R17, R13, 0x1, R17, P0 ;  /* 0x000000010d117824 */ /* 0x000fca00000e0611 */
[----:B------:R-:W4:Y:S01]  /*11e0*/  LDG.E R28, [R16.64] ;  /* 0x00000004101c7981 */ /* 0x000f22000c1e1900 */
[----:B--2---:R-:W-:-:S03]  /*11f0*/  FFMA.FTZ R23, R24, R24, R23 ;  /* 0x0000001818177223 */ /* 0x004fc60000010017 */
[----:B------:R-:W2:Y:S01]  /*1200*/  LDG.E R24, [R16.64+0xc] ;  /* 0x00000c0410187981 */ /* 0x000ea2000c1e1900 */
[----:B---3--:R-:W-:-:S03]  /*1210*/  FFMA.FTZ R29, R26, R26, R23 ;  /* 0x0000001a1a1d7223 */ /* 0x008fc60000010017 */
[----:B------:R-:W3:Y:S04]  /*1220*/  LDG.E R26, [R16.64+0x4] ;  /* 0x00000404101a7981 */ /* 0x000ee8000c1e1900 */
[----:B------:R-:W5:Y:S01]  /*1230*/  LDG.E R23, [R16.64+0x8] ;  /* 0x0000080410177981 */ /* 0x000f62000c1e1900 */
[----:B------:R-:W-:-:S04]  /*1240*/  MOV R18, c[0x0][0x0] ;  /* 0x0000000000127a02 */ /* 0x000fc80000000f00 */
[----:B------:R-:W-:-:S05]  /*1250*/  LEA R25, R18, R25, 0x1 ;  /* 0x0000001912197211 */ /* 0x000fca00078e08ff */
[----:B------:R-:W-:Y:S02]  /*1260*/  IMAD R25, R18, 0x2, R25 ;  /* 0x0000000212197824 */ /* 0x000fe400078e0219 */
[----:B----4-:R-:W-:-:S03]  /*1270*/  FFMA.FTZ R29, R28, R28, R29 ;  /* 0x0000001c1c1d7223 */ /* 0x010fc6000001001d */
[----:B------:R-:W-:Y:S01]  /*1280*/  ISETP.GE.AND P0, PT, R25, R22, PT ;  /* 0x000000161900720c */ /* 0x000fe20003f06270 */
[----:B---3--:R-:W-:-:S04]  /*1290*/  FFMA.FTZ R26, R26, R26, R29 ;  /* 0x0000001a1a1a7223 */ /* 0x008fc8000001001d */
[----:B-----5:R-:W-:-:S04]  /*12a0*/  FFMA.FTZ R23, R23, R23, R26 ;  /* 0x0000001717177223 */ /* 0x020fc8000001001a */
[----:B--2---:R-:W-:-:S04]  /*12b0*/  FFMA.FTZ R23, R24, R24, R23 ;  /* 0x0000001818177223 */ /* 0x004fc80000010017 */
[----:B------:R-:W-:Y:S05]  /*12c0*/  @!P0 BRA `(.L_x_350) ;  /* 0xfffffd1000008947 */ /* 0x000fea000383ffff */
.L_x_346:
[----:B------:R-:W-:Y:S05]  /*12d0*/  BSYNC B1 ;  /* 0x0000000000017941 */ /* 0x000fea0003800000 */
.L_x_345:
[----:B------:R-:W-:Y:S01]  /*12e0*/  LEA R17, R22, R3, 0x2 ;  /* 0x0000000316117211 */ /* 0x000fe200078e10ff */
[----:B------:R-:W-:Y:S03]  /*12f0*/  BSSY B1, `(.L_x_351) ;  /* 0x000004c000017945 */ /* 0x000fe60003800000 */
        /* <DEDUP_REMOVED lines=32> */
[----:B------:R-:W-:Y:S01]  /*1500*/  IMAD R8, R8, c[0x0][0x170], RZ ;  /* 0x00005c0008087a24 */ /* 0x000fe200078e02ff */
[----:B------:R-:W-:Y:S01]  /*1510*/  IADD3 R13, R7, R13, RZ ;  /* 0x0000000d070d7210 */ /* 0x000fe20007ffe0ff */
[----:B------:R-:W-:-:S04]  /*1520*/  IMAD R19, R0, c[0x0][0x184], R19 ;  /* 0x0000610000137a24 */ /* 0x000fc800078e0213 */
[----:B------:R-:W-:-:S04]  /*1530*/  IMAD.WIDE.U32 R12, R0, c[0x0][0x180], R12 ;  /* 0x00006000000c7a25 */ /* 0x000fc800078e000c */
[----:B------:R-:W-:-:S04]  /*1540*/  IMAD.IADD R13, R19, 0x1, R13 ;  /* 0x00000001130d7824 */ /* 0x000fc800078e020d */
[----:B------:R-:W-:-:S04]  /*1550*/  IMAD.WIDE.U32 R6, R5, c[0x0][0x170], R12 ;  /* 0x00005c0005067a25 */ /* 0x000fc800078e000c */
[----:B------:R-:W-:Y:S01]  /*1560*/  IMAD R13, R5, c[0x0][0x174], R8 ;  /* 0x00005d00050d7a24 */ /* 0x000fe200078e0208 */
[----:B------:R-:W-:Y:S02]  /*1570*/  IADD3 R0, P1, P2, R17, R6, R10 ;  /* 0x0000000611007210 */ /* 0x000fe40007a3e00a */
[----:B------:R-:W-:Y:S02]  /*1580*/  SHF.R.S32.HI R5, RZ, 0x1f, R17 ;  /* 0x0000001fff057819 */ /* 0x000fe40000011411 */
[----:B------:R-:W-:Y:S02]  /*1590*/  IADD3 R10, R13, R7, RZ ;  /* 0x000000070d0a7210 */ /* 0x000fe40007ffe0ff */
[----:B------:R-:W-:Y:S02]  /*15a0*/  LEA R4, P3, R0, c[0x0][0x168], 0x2 ;  /* 0x00005a0000047a11 */ /* 0x000fe400078610ff */
[----:B------:R-:W-:-:S04]  /*15b0*/  IADD3.X R5, R5, R10, R11, P1, P2 ;  /* 0x0000000a05057210 */ /* 0x000fc80000fe440b */
[----:B------:R-:W-:-:S04]  /*15c0*/  LEA.HI.X R5, R0, c[0x0][0x16c], R5, 0x2, P3 ;  /* 0x00005b0000057a11 */ /* 0x000fc800018f1405 */
.L_x_355:
        /* <DEDUP_REMOVED lines=10> */
.L_x_354:
[----:B------:R-:W-:Y:S05]  /*1670*/  BSYNC B2 ;  /* 0x0000000000027941 */ /* 0x000fea0003800000 */
.L_x_353:
[----:B------:R-:W-:Y:S05]  /*1680*/  @!P0 BRA `(.L_x_352) ;  /* 0x0000012000008947 */ /* 0x000fea0003800000 */
.L_x_356:
        /* <DEDUP_REMOVED lines=10> */
[----:B------:R-:W-:-:S04]  /*1730*/  LEA R17, R0, R17, 0x1 ;  /* 0x0000001100117211 */ /* 0x000fc800078e08ff */
[----:B------:R-:W-:-:S04]  /*1740*/  LEA R17, R0, R17, 0x1 ;  /* 0x0000001100117211 */ /* 0x000fc800078e08ff */
[----:B------:R-:W-:Y:S01]  /*1750*/  ISETP.GE.AND P0, PT, R17, R9, PT ;  /* 0x000000091100720c */ /* 0x000fe20003f06270 */
[----:B--2---:R-:W-:-:S04]  /*1760*/  FFMA.FTZ R23, R4, R4, R23 ;  /* 0x0000000404177223 */ /* 0x004fc80000010017 */
[----:B---3--:R-:W-:-:S04]  /*1770*/  FFMA.FTZ R23, R6, R6, R23 ;  /* 0x0000000606177223 */ /* 0x008fc80000010017 */
[----:B----4-:R-:W-:-:S04]  /*1780*/  FFMA.FTZ R23, R10, R10, R23 ;  /* 0x0000000a0a177223 */ /* 0x010fc80000010017 */
[----:B-----5:R-:W-:Y:S01]  /*1790*/  FFMA.FTZ R23, R12, R12, R23 ;  /* 0x0000000c0c177223 */ /* 0x020fe20000010017 */
[----:B------:R-:W-:Y:S05]  /*17a0*/  @!P0 BRA `(.L_x_356) ;  /* 0xfffffee000008947 */ /* 0x000fea000383ffff */
.L_x_352:
[----:B------:R-:W-:Y:S05]  /*17b0*/  BSYNC B1 ;  /* 0x0000000000017941 */ /* 0x000fea0003800000 */
.L_x_351:
[----:B------:R-:W-:Y:S05]  /*17c0*/  BRA `(.L_x_357) ;  /* 0x0000058000007947 */ /* 0x000fea0003800000 */
.L_x_338:
[----:B0-----:R-:W-:Y:S01]  /*17d0*/  SHF.R.S32.HI R0, RZ, 0x1f, R2 ;  /* 0x0000001fff007819 */ /* 0x001fe20000011402 */
[----:B------:R-:W-:-:S03]  /*17e0*/  IMAD.MOV.U32 R23, RZ, RZ, RZ ;  /* 0x000000ffff177224 */ /* 0x000fc600078e00ff */
[----:B------:R-:W-:-:S04]  /*17f0*/  LEA.HI R0, R0, c[0x0][0x1a8], RZ, 0x2 ;  /* 0x00006a0000007a11 */ /* 0x000fc800078f10ff */
[----:B------:R-:W-:-:S04]  /*1800*/  SHF.R.S32.HI R0, RZ, 0x2, R0 ;  /* 0x00000002ff007819 */ /* 0x000fc80000011400 */
[----:B------:R-:W-:-:S13]  /*1810*/  ISETP.GE.AND P0, PT, R3, R0, PT ;  /* 0x000000000300720c */ /* 0x000fda0003f06270 */
[----:B------:R-:W-:Y:S05]  /*1820*/  @P0 BRA `(.L_x_357) ;  /* 0x0000052000000947 */ /* 0x000fea0003800000 */
[----:B------:R-:W0:Y:S01]  /*1830*/  I2F.U32.RP R8, c[0x0][0x0] ;  /* 0x0000000000087b06 */ /* 0x000e220000209000 */
[----:B------:R-:W-:Y:S01]  /*1840*/  HFMA2.MMA R6, -RZ, RZ, 0, 0 ;  /* 0x00000000ff067435 */ /* 0x000fe200000001ff */
[----:B------:R-:W-:Y:S01]  /*1850*/  LOP3.LUT R13, RZ, R3, RZ, 0x33, !PT ;  /* 0x00000003ff0d7212 */ /* 0x000fe200078e33ff */
[----:B------:R-:W-:Y:S01]  /*1860*/  BSSY B1, `(.L_x_358) ;  /* 0x000002f000017945 */ /* 0x000fe20003800000 */
[----:B------:R-:W-:Y:S01]  /*1870*/  ISETP.NE.U32.AND P2, PT, RZ, c[0x0][0x0], PT ;  /* 0x00000000ff007a0c */ /* 0x000fe20003f45070 */
[----:B------:R-:W-:Y:S01]  /*1880*/  IMAD.MOV.U32 R25, RZ, RZ, R3 ;  /* 0x000000ffff197224 */ /* 0x000fe200078e0003 */
[----:B------:R-:W-:Y:S02]  /*1890*/  MOV R23, RZ ;  /* 0x000000ff00177202 */ /* 0x000fe40000000f00 */
[----:B0-----:R-:W0:Y:S02]  /*18a0*/  MUFU.RCP R8, R8 ;  /* 0x0000000800087308 */ /* 0x001e240000001000 */
[----:B0-----:R-:W-:-:S06]  /*18b0*/  IADD3 R12, R8, 0xffffffe, RZ ;  /* 0x0ffffffe080c7810 */ /* 0x001fcc0007ffe0ff */
[----:B------:R-:W0:Y:S02]  /*18c0*/  F2I.FTZ.U32.TRUNC.NTZ R7, R12 ;  /* 0x0000000c00077305 */ /* 0x000e24000021f000 */
[----:B0-----:R-:W-:-:S05]  /*18d0*/  IADD3 R15, RZ, -R7, RZ ;  /* 0x80000007ff0f7210 */ /* 0x001fca0007ffe0ff */
[----:B------:R-:W-:-:S04]  /*18e0*/  IMAD R15, R15, c[0x0][0x0], RZ ;  /* 0x000000000f0f7a24 */ /* 0x000fc800078e02ff */
[----:B------:R-:W-:-:S04]  /*18f0*/  IMAD.HI.U32 R7, R7, R15, R6 ;  /* 0x0000000f07077227 */ /* 0x000fc800078e0006 */
[----:B------:R-:W-:-:S04]  /*1900*/  IMAD.IADD R6, R0, 0x1, R13 ;  /* 0x0000000100067824 */ /* 0x000fc800078e020d */
        /* <DEDUP_REMOVED lines=13> */
[----:B------:R-:W-:Y:S01]  /*19e0*/  IMAD.WIDE R10, R3, 0x4, R10 ;  /* 0x00000004030a7825 */ /* 0x000fe200078e020a */
[----:B------:R-:W-:Y:S02]  /*19f0*/  MOV R23, RZ ;  /* 0x000000ff00177202 */ /* 0x000fe40000000f00 */
[----:B------:R-:W-:-:S03]  /*1a00*/  MOV R25, R3 ;  /* 0x0000000300197202 */ /* 0x000fc60000000f00 */
[----:B------:R-:W-:-:S05]  /*1a10*/  IMAD.WIDE.U32 R10, R4, c[0x0][0x178], R10 ;  /* 0x00005e00040a7a25 */ /* 0x000fca00078e000a */
[----:B------:R-:W-:-:S05]  /*1a20*/  IADD3 R11, R17, R11, RZ ;  /* 0x0000000b110b7210 */ /* 0x000fca0007ffe0ff */
[----:B------:R-:W-:-:S04]  /*1a30*/  IMAD.WIDE.U32 R4, R5, c[0x0][0x170], R10 ;  /* 0x00005c0005047a25 */ /* 0x000fc800078e000a */
[----:B------:R-:W-:Y:S01]  /*1a40*/  IMAD.MOV.U32 R10, RZ, RZ, R6 ;  /* 0x000000ffff0a7224 */ /* 0x000fe200078e0006 */
[----:B------:R-:W-:Y:S02]  /*1a50*/  LEA R8, P0, R4, c[0x0][0x168], 0x2 ;  /* 0x00005a0004087a11 */ /* 0x000fe400078010ff */
[----:B------:R-:W-:-:S04]  /*1a60*/  IADD3 R5, R9, R5, RZ ;  /* 0x0000000509057210 */ /* 0x000fc80007ffe0ff */
[----:B------:R-:W-:-:S05]  /*1a70*/  LEA.HI.X R5, R4, c[0x0][0x16c], R5, 0x2, P0 ;  /* 0x00005b0004057a11 */ /* 0x000fca00000f1405 */
.L_x_360:
[----:B------:R-:W-:-:S05]  /*1a80*/  IMAD.MOV.U32 R9, RZ, RZ, R5 ;  /* 0x000000ffff097224 */ /* 0x000fca00078e0005 */
[----:B------:R-:W2:Y:S01]  /*1a90*/  LDG.E.128 R4, [R8.64] ;  /* 0x0000000408047981 */ /* 0x000ea2000c1e1d00 */
[----:B------:R-:W-:Y:S02]  /*1aa0*/  IADD3 R10, R10, -0x1, RZ ;  /* 0xffffffff0a0a7810 */ /* 0x000fe40007ffe0ff */
[----:B------:R-:W-:Y:S02]  /*1ab0*/  MOV R13, c[0x0][0x0] ;  /* 0x00000000000d7a02 */ /* 0x000fe40000000f00 */
[----:B------:R-:W-:Y:S02]  /*1ac0*/  ISETP.NE.AND P0, PT, R10, RZ, PT ;  /* 0x000000ff0a00720c */ /* 0x000fe40003f05270 */
[----:B------:R-:W-:Y:S01]  /*1ad0*/  IADD3 R25, R25, c[0x0][0x0], RZ ;  /* 0x0000000019197a10 */ /* 0x000fe20007ffe0ff */
[----:B--2---:R-:W-:-:S04]  /*1ae0*/  FFMA.FTZ R4, R4, R4, R23 ;  /* 0x0000000404047223 */ /* 0x004fc80000010017 */
[----:B------:R-:W-:Y:S02]  /*1af0*/  FFMA.FTZ R11, R5, R5, R4 ;  /* 0x00000005050b7223 */ /* 0x000fe40000010004 */
[----:B------:R-:W-:-:S04]  /*1b00*/  IMAD.WIDE R4, R13, 0x10, R8 ;  /* 0x000000100d047825 */ /* 0x000fc800078e0208 */
[----:B------:R-:W-:Y:S01]  /*1b10*/  FFMA.FTZ R6, R6, R6, R11 ;  /* 0x0000000606067223 */ /* 0x000fe2000001000b */
[----:B------:R-:W-:-:S03]  /*1b20*/  MOV R8, R4 ;  /* 0x0000000400087202 */ /* 0x000fc60000000f00 */
[----:B------:R-:W-:Y:S01]  /*1b30*/  FFMA.FTZ R23, R7, R7, R6 ;  /* 0x0000000707177223 */ /* 0x000fe20000010006 */
[----:B------:R-:W-:Y:S05]  /*1b40*/  @P0 BRA `(.L_x_360) ;  /* 0xffffff3000000947 */ /* 0x000fea000383ffff */
.L_x_359:
[----:B------:R-:W-:Y:S05]  /*1b50*/  BSYNC B1 ;  /* 0x0000000000017941 */ /* 0x000fea0003800000 */
.L_x_358:
[----:B------:R-:W-:Y:S05]  /*1b60*/  @!P1 BRA `(.L_x_357) ;  /* 0x000001e000009947 */ /* 0x000fea0003800000 */
.L_x_361:
[----:B------:R-:W-:-:S05]  /*1b70*/  IMAD.WIDE R26, R25, 0x10, R20 ;  /* 0x00000010191a7825 */ /* 0x000fca00078e0214 */
[----:B------:R-:W2:Y:S01]  /*1b80*/  LDG.E.128 R4, [R26.64] ;  /* 0x000000041a047981 */ /* 0x000ea2000c1e1d00 */
[----:B------:R-:W-:-:S04]  /*1b90*/  IMAD.MOV.U32 R17, RZ, RZ, c[0x0][0x0] ;  /* 0x00000000ff117624 */ /* 0x000fc800078e00ff */
[----:B------:R-:W-:-:S05]  /*1ba0*/  IMAD.WIDE R28, R17, 0x10, R26 ;  /* 0x00000010111c7825 */ /* 0x000fca00078e021a */
[----:B------:R0:W3:Y:S02]  /*1bb0*/  LDG.E.128 R8, [R28.64] ;  /* 0x000000041c087981 */ /* 0x0000e4000c1e1d00 */
[----:B0-----:R-:W-:-:S05]  /*1bc0*/  IMAD.WIDE R28, R17, 0x10, R28 ;  /* 0x00000010111c7825 */ /* 0x001fca00078e021c */
[----:B------:R-:W4:Y:S01]  /*1bd0*/  LDG.E.128 R12, [R28.64] ;  /* 0x000000041c0c7981 */ /* 0x000f22000c1e1d00 */
[----:B------:R-:W-:-:S06]  /*1be0*/  IMAD.WIDE R16, R17, 0x10, R28 ;  /* 0x0000001011107825 */ /* 0x000fcc00078e021c */
[----:B------:R-:W5:Y:S01]  /*1bf0*/  LDG.E.128 R16, [R16.64] ;  /* 0x0000000410107981 */ /* 0x000f62000c1e1d00 */
[----:B--2---:R-:W-:-:S04]  /*1c00*/  FFMA.FTZ R4, R4, R4, R23 ;  /* 0x0000000404047223 */ /* 0x004fc80000010017 */
[----:B------:R-:W-:Y:S01]  /*1c10*/  FFMA.FTZ R5, R5, R5, R4 ;  /* 0x0000000505057223 */ /* 0x000fe20000010004 */
[----:B------:R-:W-:-:S03]  /*1c20*/  MOV R4, c[0x0][0x0] ;  /* 0x0000000000047a02 */ /* 0x000fc60000000f00 */
[----:B------:R-:W-:Y:S01]  /*1c30*/  FFMA.FTZ R6, R6, R6, R5 ;  /* 0x0000000606067223 */ /* 0x000fe20000010005 */
[----:B------:R-:W-:-:S03]  /*1c40*/  LEA R25, R4, R25, 0x1 ;  /* 0x0000001904197211 */ /* 0x000fc600078e08ff */
[----:B------:R-:W-:Y:S02]  /*1c50*/  FFMA.FTZ R7, R7, R7, R6 ;  /* 0x0000000707077223 */ /* 0x000fe40000010006 */
[----:B------:R-:W-:Y:S02]  /*1c60*/  IMAD R25, R4, 0x2, R25 ;  /* 0x0000000204197824 */ /* 0x000fe400078e0219 */
[----:B---3--:R-:W-:-:S03]  /*1c70*/  FFMA.FTZ R8, R8, R8, R7 ;  /* 0x0000000808087223 */ /* 0x008fc60000010007 */
[----:B------:R-:W-:Y:S01]  /*1c80*/  ISETP.GE.AND P0, PT, R25, R0, PT ;  /* 0x000000001900720c */ /* 0x000fe20003f06270 */
[----:B------:R-:W-:-:S04]  /*1c90*/  FFMA.FTZ R9, R9, R9, R8 ;  /* 0x0000000909097223 */ /* 0x000fc80000010008 */
[----:B------:R-:W-:-:S04]  /*1ca0*/  FFMA.FTZ R10, R10, R10, R9 ;  /* 0x0000000a0a0a7223 */ /* 0x000fc80000010009 */
[----:B------:R-:W-:-:S04]  /*1cb0*/  FFMA.FTZ R11, R11, R11, R10 ;  /* 0x0000000b0b0b7223 */ /* 0x000fc8000001000a */
[----:B----4-:R-:W-:-:S04]  /*1cc0*/  FFMA.FTZ R12, R12, R12, R11 ;  /* 0x0000000c0c0c7223 */ /* 0x010fc8000001000b */
[----:B------:R-:W-:-:S04]  /*1cd0*/  FFMA.FTZ R13, R13, R13, R12 ;  /* 0x0000000d0d0d7223 */ /* 0x000fc8000001000c */
[----:B------:R-:W-:-:S04]  /*1ce0*/  FFMA.FTZ R14, R14, R14, R13 ;  /* 0x0000000e0e0e7223 */ /* 0x000fc8000001000d */
[----:B------:R-:W-:-:S04]  /*1cf0*/  FFMA.FTZ R15, R15, R15, R14 ;  /* 0x0000000f0f0f7223 */ /* 0x000fc8000001000e */
[----:B-----5:R-:W-:-:S04]  /*1d00*/  FFMA.FTZ R16, R16, R16, R15 ;  /* 0x0000001010107223 */ /* 0x020fc8000001000f */
[----:B------:R-:W-:-:S04]  /*1d10*/  FFMA.FTZ R17, R17, R17, R16 ;  /* 0x0000001111117223 */ /* 0x000fc80000010010 */
[----:B------:R-:W-:-:S04]  /*1d20*/  FFMA.FTZ R18, R18, R18, R17 ;  /* 0x0000001212127223 */ /* 0x000fc80000010011 */
[----:B------:R-:W-:Y:S01]  /*1d30*/  FFMA.FTZ R23, R19, R19, R18 ;  /* 0x0000001313177223 */ /* 0x000fe20000010012 */
[----:B------:R-:W-:Y:S05]  /*1d40*/  @!P0 BRA `(.L_x_361) ;  /* 0xfffffe2000008947 */ /* 0x000fea000383ffff */
.L_x_357:
[----:B------:R-:W-:Y:S05]  /*1d50*/  BSYNC B0 ;  /* 0x0000000000007941 */ /* 0x000fea0003800000 */
.L_x_337:
        /* <DEDUP_REMOVED lines=102> */
.L_x_363:
        /* <DEDUP_REMOVED lines=59> */
.L_x_364:
[----:B0-----:R-:W-:Y:S05]  /*2770*/  BSYNC B0 ;  /* 0x0000000000007941 */ /* 0x001fea0003800000 */
.L_x_362:
[----:B------:R-:W0:Y:S01]  /*2780*/  @!P0 I2F R4, c[0x0][0x1a8] ;  /* 0x00006a0000048b06 */ /* 0x000e220000201400 */
[----:B------:R-:W-:-:S07]  /*2790*/  SHF.R.S32.HI R2, RZ, 0x1f, R2 ;  /* 0x0000001fff027819 */ /* 0x000fce0000011402 */
[----:B0-----:R-:W0:Y:S02]  /*27a0*/  @!P0 MUFU.RCP R5, R4 ;  /* 0x0000000400058308 */ /* 0x001e240000001000 */
[----:B0-----:R-:W-:Y:S01]  /*27b0*/  @!P0 FFMA.FTZ R5, R5, R0, c[0x0][0x1a0] ;  /* 0x0000680005058623 */ /* 0x001fe20000010000 */
[----:B------:R-:W-:-:S04]  /*27c0*/  LEA.HI R0, R2, c[0x0][0x1a8], RZ, 0x2 ;  /* 0x00006a0002007a11 */ /* 0x000fc800078f10ff */
[----:B------:R-:W-:Y:S01]  /*27d0*/  SHF.R.S32.HI R0, RZ, 0x2, R0 ;  /* 0x00000002ff007819 */ /* 0x000fe20000011400 */
[----:B------:R-:W0:Y:S03]  /*27e0*/  @!P0 MUFU.RSQ R5, R5 ;  /* 0x0000000500058308 */ /* 0x000e260000001400 */
[----:B------:R-:W-:Y:S01]  /*27f0*/  ISETP.GE.AND P1, PT, R3, R0, PT ;  /* 0x000000000300720c */ /* 0x000fe20003f26270 */
[----:B0-----:R0:W-:Y:S04]  /*2800*/  @!P0 STS [RZ], R5 ;  /* 0x00000005ff008388 */ /* 0x0011e80000000800 */
[----:B------:R-:W-:Y:S08]  /*2810*/  BAR.SYNC.DEFER_BLOCKING 0x0 ;  /* 0x0000000000007b1d */ /* 0x000ff00000010000 */
[----:B------:R-:W-:Y:S05]  /*2820*/  @P1 EXIT ;  /* 0x000000000000194d */ /* 0x000fea0003800000 */
[----:B0-----:R-:W0:Y:S01]  /*2830*/  LDS R2, [RZ] ;  /* 0x00000000ff027984 */ /* 0x001e220000000800 */
[----:B------:R-:W-:-:S03]  /*2840*/  HFMA2.MMA R13, -RZ, RZ, 0, 2.384185791015625e-07 ;  /* 0x00000004ff0d7435 */ /* 0x000fc600000001ff */
[----:B------:R-:W1:Y:S02]  /*2850*/  S2R R12, SR_CTAID.X ;  /* 0x00000000000c7919 */ /* 0x000e640000002500 */
[----:B-1----:R-:W-:-:S05]  /*2860*/  IMAD R12, R12, c[0x0][0x1a8], RZ ;  /* 0x00006a000c0c7a24 */ /* 0x002fca00078e02ff */
[----:B------:R-:W-:-:S04]  /*2870*/  IMAD.WIDE.U32 R12, R12, R13, c[0x0][0x160] ;  /* 0x000058000c0c7625 */ /* 0x000fc800078e000d */
.L_x_365:
[----:B------:R-:W-:-:S04]  /*2880*/  IMAD.WIDE R4, R3, 0x10, R20 ;  /* 0x0000001003047825 */ /* 0x000fc800078e0214 */
[----:B------:R-:W-:Y:S02]  /*2890*/  IMAD.MOV.U32 R14, RZ, RZ, 0x10 ;  /* 0x00000010ff0e7424 */ /* 0x000fe400078e00ff */
[----:B0-----:R-:W2:Y:S02]  /*28a0*/  LDG.E.128 R4, [R4.64] ;  /* 0x0000000404047981 */ /* 0x001ea4000c1e1d00 */
[----:B------:R-:W-:-:S05]  /*28b0*/  IMAD.WIDE R14, R3, R14, c[0x0][0x198] ;  /* 0x00006600030e7625 */ /* 0x000fca00078e020e */
[----:B------:R-:W3:Y:S01]  /*28c0*/  LDG.E.128.CONSTANT R8, [R14.64] ;  /* 0x000000040e087981 */ /* 0x000ee2000c1e9d00 */
[C---:B0-2---:R-:W-:Y:S02]  /*28d0*/  FMUL.FTZ R16, R2.reuse, R7 ;  /* 0x0000000702107220 */ /* 0x045fe40000410000 */
[C---:B------:R-:W-:Y:S02]  /*28e0*/  FMUL.FTZ R17, R2.reuse, R6 ;  /* 0x0000000602117220 */ /* 0x040fe40000410000 */
[C---:B------:R-:W-:Y:S02]  /*28f0*/  FMUL.FTZ R6, R2.reuse, R5 ;  /* 0x0000000502067220 */ /* 0x040fe40000410000 */
[----:B------:R-:W-:Y:S02]  /*2900*/  FMUL.FTZ R7, R2, R4 ;  /* 0x0000000402077220 */ /* 0x000fe40000410000 */
[----:B---3--:R-:W-:Y:S02]  /*2910*/  FMUL.FTZ R9, R9, R6 ;  /* 0x0000000609097220 */ /* 0x008fe40000410000 */
[----:B------:R-:W-:-:S02]  /*2920*/  FMUL.FTZ R8, R8, R7 ;  /* 0x0000000708087220 */ /* 0x000fc40000410000 */
[----:B------:R-:W-:Y:S02]  /*2930*/  FMUL.FTZ R11, R11, R16 ;  /* 0x000000100b0b7220 */ /* 0x000fe40000410000 */
[----:B------:R-:W-:Y:S02]  /*2940*/  FMUL.FTZ R10, R10, R17 ;  /* 0x000000110a0a7220 */ /* 0x000fe40000410000 */
[C---:B------:R-:W-:Y:S01]  /*2950*/  IMAD.WIDE R6, R3.reuse, 0x10, R12 ;  /* 0x0000001003067825 */ /* 0x040fe200078e020c */
[----:B------:R-:W-:-:S04]  /*2960*/  IADD3 R3, R3, c[0x0][0x0], RZ ;  /* 0x0000000003037a10 */ /* 0x000fc80007ffe0ff */
[----:B------:R0:W-:Y:S01]  /*2970*/  STG.E.128 [R6.64], R8 ;  /* 0x0000000806007986 */ /* 0x0001e2000c101d04 */
[----:B------:R-:W-:-:S13]  /*2980*/  ISETP.GE.AND P0, PT, R3, R0, PT ;  /* 0x000000000300720c */ /* 0x000fda0003f06270 */
[----:B------:R-:W-:Y:S05]  /*2990*/  @!P0 BRA `(.L_x_365) ;  /* 0xfffffee000008947 */ /* 0x000fea000383ffff */
[----:B------:R-:W-:Y:S05]  /*29a0*/  EXIT ;  /* 0x000000000000794d */ /* 0x000fea0003800000 */
        .weak           $__internal_12_$__cuda_sm20_div_s64
        .type           $__internal_12_$__cuda_sm20_div_s64,@function
        .size           $__internal_12_$__cuda_sm20_div_s64,(.L_x_1128 - $__internal_12_$__cuda_sm20_div_s64)
$__internal_12_$__cuda_sm20_div_s64:
        /* <DEDUP_REMOVED lines=75> */
[----:B------:R-:W-:Y:S06]  /*2e60*/  RET.REL.NODEC R6 `(_ZN4vllm15rms_norm_kernelIfLi4ELi4EEEvPT_PKS1_lllllS4_fii) ;  /* 0xffffd19006007950 */ /* 0x000fec0003c3ffff */
.L_x_366:
        /* <DEDUP_REMOVED lines=9> */
.L_x_1128:


//--------------------- .text._ZN4vllm15rms_norm_kernelIfLi8ELi4EEEvPT_PKS1_lllllS4_fii --------------------------
	.section	.text._ZN4vllm15rms_norm_kernelIfLi8ELi4EEEvPT_PKS1_lllllS4_fii,"ax",@progbits
	.sectioninfo	@"SHI_REGISTERS=32"
	.align	128
        .global         _ZN4vllm15rms_norm_kernelIfLi8ELi4EEEvPT_PKS1_lllllS4_fii
        .type           _ZN4vllm15rms_norm_kernelIfLi8ELi4EEEvPT_PKS1_lllllS4_fii,@function
        .size           _ZN4vllm15rms_norm_kernelIfLi8ELi4EEEvPT_PKS1_lllllS4_fii,(.L_x_1129 - _ZN4vllm15rms_norm_kernelIfLi8ELi4EEEvPT_PKS1_lllllS4_fii)
        .other          _ZN4vllm15rms_norm_kernelIfLi8ELi4EEEvPT_PKS1_lllllS4_fii,@"STO_CUDA_ENTRY STV_DEFAULT"
_ZN4vllm15rms_norm_kernelIfLi8ELi4EEEvPT_PKS1_lllllS4_fii:
.text._ZN4vllm15rms_norm_kernelIfLi8ELi4EEEvPT_PKS1_lllllS4_fii:
        /* <DEDUP_REMOVED lines=14> */
[----:B------:R-:W-:Y:S05]  /*00e0*/  CALL.REL.NOINC `($__internal_13_$__cuda_sm20_div_s64) ;  /* 0x00002db000007944 */ /* 0x000fea0003c00000 */
[----:B------:R-:W-:Y:S02]  /*00f0*/  IADD3 R3, -R5, RZ, RZ ;  /* 0x000000ff05037210 */ /* 0x000fe40007ffe1ff */
[----:B------:R-:W-:-:S03]  /*0100*/  MOV R4, R5 ;  /* 0x0000000500047202 */ /* 0x000fc60000000f00 */
[----:B------:R-:W-:Y:S01]  /*0110*/  IMAD R6, R6, R3, UR4 ;  /* 0x0000000406067e24 */ /* 0x000fe2000f8e0203 */
[----:B------:R-:W-:Y:S05]  /*0120*/  BRA `(.L_x_368) ;  /* 0x0000014000007947 */ /* 0x000fea0003800000 */
.L_x_367:
        /* <DEDUP_REMOVED lines=17> */
[----:B------:R-:W-:-:S04]  /*0240*/  @!P2 LOP3.LUT R4, RZ, R6, RZ, 0x33, !PT ;  /* 0x00000006ff04a212 */ /* 0x000fc800078e33ff */
[----:B------:R-:W-:-:S05]  /*0250*/  IADD3 R3, -R4, RZ, RZ ;  /* 0x000000ff04037210 */ /* 0x000fca0007ffe1ff */
[----:B------:R-:W-:-:S05]  /*0260*/  IMAD R6, R6, R3, UR4 ;  /* 0x0000000406067e24 */ /* 0x000fca000f8e0203 */
.L_x_368:
[----:B------:R-:W-:-:S04]  /*0270*/  SHF.R.S32.HI R10, RZ, 0x1f, R6 ;  /* 0x0000001fff0a7819 */ /* 0x000fc80000011406 */
[----:B------:R-:W-:-:S04]  /*0280*/  LOP3.LUT R0, R10, c[0x0][0x18c], RZ, 0xfc, !PT ;  /* 0x000063000a007a12 */ /* 0x000fc800078efcff */
[----:B------:R-:W-:-:S13]  /*0290*/  ISETP.NE.U32.AND P0, PT, R0, RZ, PT ;  /* 0x000000ff0000720c */ /* 0x000fda0003f05070 */
[----:B------:R-:W-:Y:S05]  /*02a0*/  @!P0 BRA `(.L_x_369) ;  /* 0x0000008000008947 */ /* 0x000fea0003800000 */
[----:B------:R-:W-:Y:S01]  /*02b0*/  IMAD.MOV.U32 R9, RZ, RZ, R6 ;  /* 0x000000ffff097224 */ /* 0x000fe200078e0006 */
[----:B------:R-:W-:Y:S02]  /*02c0*/  MOV R8, c[0x0][0x188] ;  /* 0x0000620000087a02 */ /* 0x000fe40000000f00 */
[----:B------:R-:W-:Y:S02]  /*02d0*/  MOV R5, c[0x0][0x18c] ;  /* 0x0000630000057a02 */ /* 0x000fe40000000f00 */
[----:B------:R-:W-:Y:S02]  /*02e0*/  MOV R0, 0x300 ;  /* 0x0000030000007802 */ /* 0x000fe40000000f00 */
[----:B------:R-:W-:Y:S05]  /*02f0*/  CALL.REL.NOINC `($__internal_13_$__cuda_sm20_div_s64) ;  /* 0x00002ba000007944 */ /* 0x000fea0003c00000 */
[----:B------:R-:W-:-:S05]  /*0300*/  IADD3 R3, -R5, RZ, RZ ;  /* 0x000000ff05037210 */ /* 0x000fca0007ffe1ff */
[----:B------:R-:W-:Y:S01]  /*0310*/  IMAD R6, R3, c[0x0][0x188], R6 ;  /* 0x0000620003067a24 */ /* 0x000fe200078e0206 */
[----:B------:R-:W-:Y:S05]  /*0320*/  BRA `(.L_x_370) ;  /* 0x0000014000007947 */ /* 0x000fea0003800000 */
.L_x_369:
        /* <DEDUP_REMOVED lines=20> */
.L_x_370:
[----:B------:R-:W-:Y:S01]  /*0470*/  SHF.R.S32.HI R3, RZ, 0x1f, R4 ;  /* 0x0000001fff037819 */ /* 0x000fe20000011404 */
[C---:B------:R-:W-:Y:S01]  /*0480*/  IMAD.WIDE.U32 R8, R4.reuse, c[0x0][0x180], RZ ;  /* 0x0000600004087a25 */ /* 0x040fe200078e00ff */
[----:B------:R-:W-:Y:S01]  /*0490*/  SHF.R.S32.HI R7, RZ, 0x1f, R5 ;  /* 0x0000001fff077819 */ /* 0x000fe20000011405 */
[----:B------:R-:W0:Y:S01]  /*04a0*/  S2R R2, SR_TID.X ;  /* 0x0000000000027919 */ /* 0x000e220000002100 */
[----:B------:R-:W-:Y:S01]  /*04b0*/  ULDC.64 UR4, c[0x0][0x118] ;  /* 0x0000460000047ab9 */ /* 0x000fe20000000a00 */
[----:B------:R-:W-:Y:S01]  /*04c0*/  IMAD R11, R3, c[0x0][0x180], RZ ;  /* 0x00006000030b7a24 */ /* 0x000fe200078e02ff */
[----:B------:R-:W-:Y:S01]  /*04d0*/  BSSY B0, `(.L_x_371) ;  /* 0x00001cc000007945 */ /* 0x000fe20003800000 */
[----:B------:R-:W-:Y:S02]  /*04e0*/  IMAD R0, R7, c[0x0][0x178], RZ ;  /* 0x00005e0007007a24 */ /* 0x000fe400078e02ff */
[----:B------:R-:W-:Y:S02]  /*04f0*/  IMAD R14, R4, c[0x0][0x184], R11 ;  /* 0x00006100040e7a24 */ /* 0x000fe400078e020b */
[----:B------:R-:W-:-:S02]  /*0500*/  IMAD R15, R5, c[0x0][0x17c], R0 ;  /* 0x00005f00050f7a24 */ /* 0x000fc400078e0200 */
[----:B------:R-:W-:Y:S01]  /*0510*/  IMAD.MOV.U32 R0, RZ, RZ, c[0x0][0x1a8] ;  /* 0x00006a00ff007624 */ /* 0x000fe200078e00ff */
[----:B------:R-:W-:-:S05]  /*0520*/  IADD3 R9, R9, R14, RZ ;  /* 0x0000000e09097210 */ /* 0x000fca0007ffe0ff */
[----:B------:R-:W-:Y:S01]  /*0530*/  IMAD.WIDE.U32 R10, R5, c[0x0][0x178], R8 ;  /* 0x00005e00050a7a25 */ /* 0x000fe200078e0008 */
[----:B------:R-:W-:-:S04]  /*0540*/  SHF.R.S32.HI R8, RZ, 0x1f, R6 ;  /* 0x0000001fff087819 */ /* 0x000fc80000011406 */
[----:B------:R-:W-:Y:S01]  /*0550*/  IADD3 R13, R11, R15, RZ ;  /* 0x0000000f0b0d7210 */ /* 0x000fe20007ffe0ff */
[----:B------:R-:W-:Y:S01]  /*0560*/  IMAD R11, R8, c[0x0][0x170], RZ ;  /* 0x00005c00080b7a24 */ /* 0x000fe200078e02ff */
[----:B------:R-:W-:Y:S02]  /*0570*/  MOV R12, R10 ;  /* 0x0000000a000c7202 */ /* 0x000fe40000000f00 */
[----:B------:R-:W-:Y:S01]  /*0580*/  LOP3.LUT R10, R0, 0x7, RZ, 0xc0, !PT ;  /* 0x00000007000a7812 */ /* 0x000fe200078ec0ff */
[C---:B------:R-:W-:Y:S02]  /*0590*/  IMAD R11, R6.reuse, c[0x0][0x174], R11 ;  /* 0x00005d00060b7a24 */ /* 0x040fe400078e020b */
[----:B------:R-:W-:Y:S01]  /*05a0*/  IMAD.WIDE.U32 R12, R6, c[0x0][0x170], R12 ;  /* 0x00005c00060c7a25 */ /* 0x000fe200078e000c */
[----:B------:R-:W-:-:S04]  /*05b0*/  ISETP.NE.AND P2, PT, R10, RZ, PT ;  /* 0x000000ff0a00720c */ /* 0x000fc80003f45270 */
[----:B------:R-:W-:Y:S02]  /*05c0*/  LEA R24, P1, R12, c[0x0][0x168], 0x2 ;  /* 0x00005a000c187a11 */ /* 0x000fe400078210ff */
[----:B------:R-:W-:Y:S02]  /*05d0*/  IADD3 R9, R13, R11, RZ ;  /* 0x0000000b0d097210 */ /* 0x000fe40007ffe0ff */
        /* <DEDUP_REMOVED lines=15> */
[----:B------:R-:W-:Y:S02]  /*06d0*/  ISETP.NE.U32.AND P2, PT, RZ, c[0x0][0x0], PT ;  /* 0x00000000ff007a0c */ /* 0x000fe40003f45070 */
[----:B------:R-:W-:-:S03]  /*06e0*/  IADD3 R9, -R2, -0x2, -R9 ;  /* 0xfffffffe02097810 */ /* 0x000fc60007ffe909 */
[----:B0-----:R-:W0:Y:S02]  /*06f0*/  MUFU.RCP R16, R16 ;  /* 0x0000001000107308 */ /* 0x001e240000001000 */
[----:B0-----:R-:W-:-:S06]  /*0700*/  IADD3 R12, R16, 0xffffffe, RZ ;  /* 0x0ffffffe100c7810 */ /* 0x001fcc0007ffe0ff */
[----:B------:R0:W1:Y:S02]  /*0710*/  F2I.FTZ.U32.TRUNC.NTZ R13, R12 ;  /* 0x0000000c000d7305 */ /* 0x000064000021f000 */
[----:B0-----:R-:W-:Y:S01]  /*0720*/  MOV R12, RZ ;  /* 0x000000ff000c7202 */ /* 0x001fe20000000f00 */
[----:B-1----:R-:W-:-:S04]  /*0730*/  IMAD.MOV R17, RZ, RZ, -R13 ;  /* 0x000000ffff117224 */ /* 0x002fc800078e0a0d */
[----:B------:R-:W-:-:S04]  /*0740*/  IMAD R17, R17, c[0x0][0x0], RZ ;  /* 0x0000000011117a24 */ /* 0x000fc800078e02ff */
[----:B------:R-:W-:Y:S01]  /*0750*/  IMAD.HI.U32 R18, R13, R17, R12 ;  /* 0x000000110d127227 */ /* 0x000fe200078e000c */
[----:B------:R-:W-:-:S05]  /*0760*/  MOV R17, RZ ;  /* 0x000000ff00117202 */ /* 0x000fca0000000f00 */
[----:B------:R-:W-:-:S05]  /*0770*/  IMAD.HI.U32 R18, R18, R9, RZ ;  /* 0x0000000912127227 */ /* 0x000fca00078e00ff */
[----:B------:R-:W-:-:S05]  /*0780*/  IADD3 R16, -R18, RZ, RZ ;  /* 0x000000ff12107210 */ /* 0x000fca0007ffe1ff */
[----:B------:R-:W-:-:S05]  /*0790*/  IMAD R9, R16, c[0x0][0x0], R9 ;  /* 0x0000000010097a24 */ /* 0x000fca00078e0209 */
[----:B------:R-:W-:-:S13]  /*07a0*/  ISETP.GE.U32.AND P0, PT, R9, c[0x0][0x0], PT ;  /* 0x0000000009007a0c */ /* 0x000fda0003f06070 */
[----:B------:R-:W-:Y:S02]  /*07b0*/  @P0 IADD3 R9, R9, -c[0x0][0x0], RZ ;  /* 0x8000000009090a10 */ /* 0x000fe40007ffe0ff */
[----:B------:R-:W-:Y:S02]  /*07c0*/  @P0 IADD3 R18, R18, 0x1, RZ ;  /* 0x0000000112120810 */ /* 0x000fe40007ffe0ff */
[----:B------:R-:W-:Y:S02]  /*07d0*/  ISETP.GE.U32.AND P1, PT, R9, c[0x0][0x0], PT ;  /* 0x0000000009007a0c */ /* 0x000fe40003f26070 */
[----:B------:R-:W-:-:S11]  /*07e0*/  MOV R9, R2 ;  /* 0x0000000200097202 */ /* 0x000fd60000000f00 */
        /* <DEDUP_REMOVED lines=8> */
[----:B------:R-:W-:Y:S01]  /*0870*/  MOV R9, R2 ;  /* 0x0000000200097202 */ /* 0x000fe20000000f00 */
[----:B------:R-:W-:-:S04]  /*0880*/  IMAD.IADD R13, R15, 0x1, R13 ;  /* 0x000000010f0d7824 */ /* 0x000fc800078e020d */
[----:B------:R-:W-:-:S05]  /*0890*/  IMAD.WIDE.U32 R12, R4, c[0x0][0x180], R12 ;  /* 0x00006000040c7a25 */ /* 0x000fca00078e000c */
[----:B------:R-:W-:-:S05]  /*08a0*/  IADD3 R13, R14, R13, RZ ;  /* 0x0000000d0e0d7210 */ /* 0x000fca0007ffe0ff */
[----:B------:R-:W-:-:S05]  /*08b0*/  IMAD.WIDE.U32 R12, R6, c[0x0][0x170], R12 ;  /* 0x00005c00060c7a25 */ /* 0x000fca00078e000c */
[----:B------:R-:W-:Y:S02]  /*08c0*/  IADD3 R15, P0, R2, R12, RZ ;  /* 0x0000000c020f7210 */ /* 0x000fe40007f1e0ff */
[----:B------:R-:W-:Y:S02]  /*08d0*/  SHF.R.S32.HI R12, RZ, 0x1f, R2 ;  /* 0x0000001fff0c7819 */ /* 0x000fe40000011402 */
[----:B------:R-:W-:Y:S02]  /*08e0*/  LEA R14, P2, R15, c[0x0][0x168], 0x2 ;  /* 0x00005a000f0e7a11 */ /* 0x000fe400078410ff */
[----:B------:R-:W-:-:S04]  /*08f0*/  IADD3.X R12, R12, R11, R13, P0, !PT ;  /* 0x0000000b0c0c7210 */ /* 0x000fc800007fe40d */
[----:B------:R-:W-:-:S04]  /*0900*/  LEA.HI.X R15, R15, c[0x0][0x16c], R12, 0x2, P2 ;  /* 0x00005b000f0f7a11 */ /* 0x000fc800010f140c */
.L_x_377:
        /* <DEDUP_REMOVED lines=10> */
.L_x_376:
[----:B------:R-:W-:Y:S05]  /*09b0*/  BSYNC B2 ;  /* 0x0000000000027941 */ /* 0x000fea0003800000 */
.L_x_375:
[----:B------:R-:W-:Y:S05]  /*09c0*/  @!P1 BRA `(.L_x_374) ;  /* 0x0000012000009947 */ /* 0x000fea0003800000 */
.L_x_378:
        /* <DEDUP_REMOVED lines=9> */
[----:B------:R-:W-:-:S04]  /*0a60*/  MOV R16, c[0x0][0x0] ;  /* 0x0000000000107a02 */ /* 0x000fc80000000f00 */
        /* <DEDUP_REMOVED lines=8> */
.L_x_374:
[----:B------:R-:W-:Y:S05]  /*0af0*/  BSYNC B1 ;  /* 0x0000000000017941 */ /* 0x000fea0003800000 */
.L_x_373:
        /* <DEDUP_REMOVED lines=10> */
[----:B------:R-:W-:Y:S01]  /*0ba0*/  HFMA2.MMA R12, -RZ, RZ, 0, 0 ;  /* 0x00000000ff0c7435 */ /* 0x000fe200000001ff */
        /* <DEDUP_REMOVED lines=30> */
[C---:B------:R-:W-:Y:S01]  /*0d90*/  IMAD R19, R5.reuse, c[0x0][0x17c], R18 ;  /* 0x00005f0005137a24 */ /* 0x040fe200078e0212 */
[----:B------:R-:W-:Y:S01]  /*0da0*/  MOV R18, R16 ;  /* 0x0000001000127202 */ /* 0x000fe20000000f00 */
[----:B------:R-:W-:-:S04]  /*0db0*/  IMAD.WIDE.U32 R12, R5, c[0x0][0x178], R12 ;  /* 0x00005e00050c7a25 */ /* 0x000fc800078e000c */
[----:B------:R-:W-:Y:S01]  /*0dc0*/  IMAD R21, R3, c[0x0][0x180], RZ ;  /* 0x0000600003157a24 */ /* 0x000fe200078e02ff */
[----:B------:R-:W-:-:S03]  /*0dd0*/  IADD3 R13, R19, R13, RZ ;  /* 0x0000000d130d7210 */ /* 0x000fc60007ffe0ff */
[C---:B------:R-:W-:Y:S02]  /*0de0*/  IMAD R21, R4.reuse, c[0x0][0x184], R21 ;  /* 0x0000610004157a24 */ /* 0x040fe400078e0215 */
[----:B------:R-:W-:-:S05]  /*0df0*/  IMAD.WIDE.U32 R12, R4, c[0x0][0x180], R12 ;  /* 0x00006000040c7a25 */ /* 0x000fca00078e000c */
[----:B------:R-:W-:-:S05]  /*0e00*/  IADD3 R13, R21, R13, RZ ;  /* 0x0000000d150d7210 */ /* 0x000fca0007ffe0ff */
[----:B------:R-:W-:-:S05]  /*0e10*/  IMAD.WIDE R12, R2, 0x8, R12 ;  /* 0x00000008020c7825 */ /* 0x000fca00078e020c */
[----:B------:R-:W-:-:S04]  /*0e20*/  LEA R19, P0, R12, c[0x0][0x168], 0x2 ;  /* 0x00005a000c137a11 */ /* 0x000fc800078010ff */
[----:B------:R-:W-:Y:S02]  /*0e30*/  IADD3 R19, P2, R19, 0x10, RZ ;  /* 0x0000001013137810 */ /* 0x000fe40007f5e0ff */
[----:B------:R-:W-:-:S04]  /*0e40*/  LEA.HI.X R12, R12, c[0x0][0x16c], R13, 0x2, P0 ;  /* 0x00005b000c0c7a11 */ /* 0x000fc800000f140d */
[----:B------:R-:W-:-:S03]  /*0e50*/  IADD3.X R26, RZ, R12, RZ, P2, !PT ;  /* 0x0000000cff1a7210 */ /* 0x000fc600017fe4ff */
.L_x_383:
[----:B------:R-:W-:Y:S01]  /*0e60*/  IMAD.MOV.U32 R12, RZ, RZ, R19 ;  /* 0x000000ffff0c7224 */ /* 0x000fe200078e0013 */
[----:B------:R-:W-:-:S05]  /*0e70*/  MOV R13, R26 ;  /* 0x0000001a000d7202 */ /* 0x000fca0000000f00 */
[----:B------:R-:W2:Y:S04]  /*0e80*/  LDG.E R26, [R12.64+-0x10] ;  /* 0xfffff0040c1a7981 */ /* 0x000ea8000c1e1900 */
[----:B------:R-:W3:Y:S04]  /*0e90*/  LDG.E R21, [R12.64+-0xc] ;  /* 0xfffff4040c157981 */ /* 0x000ee8000c1e1900 */
[----:B------:R-:W4:Y:S04]  /*0ea0*/  LDG.E R20, [R12.64+-0x8] ;  /* 0xfffff8040c147981 */ /* 0x000f28000c1e1900 */
[----:B------:R-:W5:Y:S04]  /*0eb0*/  LDG.E R16, [R12.64+-0x4] ;  /* 0xfffffc040c107981 */ /* 0x000f68000c1e1900 */
[----:B------:R-:W5:Y:S01]  /*0ec0*/  LDG.E R19, [R12.64] ;  /* 0x000000040c137981 */ /* 0x000f62000c1e1900 */
[----:B--2---:R-:W-:-:S03]  /*0ed0*/  FFMA.FTZ R26, R26, R26, R17 ;  /* 0x0000001a1a1a7223 */ /* 0x004fc60000010011 */
[----:B------:R-:W2:Y:S01]  /*0ee0*/  LDG.E R17, [R12.64+0x4] ;  /* 0x000004040c117981 */ /* 0x000ea2000c1e1900 */
[----:B---3--:R-:W-:-:S03]  /*0ef0*/  FFMA.FTZ R27, R21, R21, R26 ;  /* 0x00000015151b7223 */ /* 0x008fc6000001001a */
[----:B------:R-:W3:Y:S01]  /*0f00*/  LDG.E R21, [R12.64+0x8] ;  /* 0x000008040c157981 */ /* 0x000ee2000c1e1900 */
[----:B----4-:R-:W-:-:S03]  /*0f10*/  FFMA.FTZ R27, R20, R20, R27 ;  /* 0x00000014141b7223 */ /* 0x010fc6000001001b */
[----:B------:R-:W4:Y:S01]  /*0f20*/  LDG.E R20, [R12.64+0xc] ;  /* 0x00000c040c147981 */ /* 0x000f22000c1e1900 */
[----:B------:R-:W-:Y:S01]  /*0f30*/  IADD3 R18, R18, -0x1, RZ ;  /* 0xffffffff12127810 */ /* 0x000fe20007ffe0ff */
[----:B-----5:R-:W-:Y:S01]  /*0f40*/  FFMA.FTZ R16, R16, R16, R27 ;  /* 0x0000001010107223 */ /* 0x020fe2000001001b */
[----:B------:R-:W-:Y:S02]  /*0f50*/  IADD3 R22, R22, c[0x0][0x0], RZ ;  /* 0x0000000016167a10 */ /* 0x000fe40007ffe0ff */
[----:B------:R-:W-:Y:S01]  /*0f60*/  ISETP.NE.AND P0, PT, R18, RZ, PT ;  /* 0x000000ff1200720c */ /* 0x000fe20003f05270 */
[----:B------:R-:W-:Y:S01]  /*0f70*/  FFMA.FTZ R16, R19, R19, R16 ;  /* 0x0000001313107223 */ /* 0x000fe20000010010 */
[----:B------:R-:W-:-:S03]  /*0f80*/  MOV R19, c[0x0][0x0] ;  /* 0x0000000000137a02 */ /* 0x000fc60000000f00 */
[----:B--2---:R-:W-:Y:S02]  /*0f90*/  FFMA.FTZ R26, R17, R17, R16 ;  /* 0x00000011111a7223 */ /* 0x004fe40000010010 */
[----:B------:R-:W-:-:S04]  /*0fa0*/  IMAD.WIDE R16, R19, 0x20, R12 ;  /* 0x0000002013107825 */ /* 0x000fc800078e020c */
[----:B---3--:R-:W-:Y:S01]  /*0fb0*/  FFMA.FTZ R21, R21, R21, R26 ;  /* 0x0000001515157223 */ /* 0x008fe2000001001a */
[----:B------:R-:W-:Y:S02]  /*0fc0*/  MOV R26, R17 ;  /* 0x00000011001a7202 */ /* 0x000fe40000000f00 */
[----:B------:R-:W-:Y:S01]  /*0fd0*/  MOV R19, R16 ;  /* 0x0000001000137202 */ /* 0x000fe20000000f00 */
[----:B----4-:R-:W-:Y:S01]  /*0fe0*/  FFMA.FTZ R17, R20, R20, R21 ;  /* 0x0000001414117223 */ /* 0x010fe20000010015 */
[----:B------:R-:W-:Y:S05]  /*0ff0*/  @P0 BRA `(.L_x_383) ;  /* 0xfffffe6000000947 */ /* 0x000fea000383ffff */
.L_x_382:
[----:B------:R-:W-:Y:S05]  /*1000*/  BSYNC B2 ;  /* 0x0000000000027941 */ /* 0x000fea0003800000 */
.L_x_381:
[----:B------:R-:W-:Y:S05]  /*1010*/  @!P1 BRA `(.L_x_380) ;  /* 0x0000052000009947 */ /* 0x000fea0003800000 */
[----:B------:R-:W-:Y:S01]  /*1020*/  MOV R27, c[0x0][0x0] ;  /* 0x00000000001b7a02 */ /* 0x000fe20000000f00 */
[----:B------:R-:W-:-:S04]  /*1030*/  IMAD.MOV.U32 R12, RZ, RZ, 0x20 ;  /* 0x00000020ff0c7424 */ /* 0x000fc800078e00ff */
[----:B------:R-:W-:-:S04]  /*1040*/  IMAD.WIDE R12, R27, R12, c[0x2][0x0] ;  /* 0x008000001b0c7625 */ /* 0x000fc800078e020c */
.L_x_384:
[----:B------:R-:W-:-:S05]  /*1050*/  IMAD.WIDE R18, R22, 0x20, R14 ;  /* 0x0000002016127825 */ /* 0x000fca00078e020e */
[----:B------:R-:W2:Y:S04]  /*1060*/  LDG.E R20, [R18.64] ;  /* 0x0000000412147981 */ /* 0x000ea8000c1e1900 */
[----:B------:R-:W3:Y:S04]  /*1070*/  LDG.E R21, [R18.64+0x4] ;  /* 0x0000040412157981 */ /* 0x000ee8000c1e1900 */
[----:B------:R-:W4:Y:S04]  /*1080*/  LDG.E R16, [R18.64+0x8] ;  /* 0x0000080412107981 */ /* 0x000f28000c1e1900 */
[----:B------:R-:W5:Y:S04]  /*1090*/  LDG.E R28, [R18.64+0x14] ;  /* 0x00001404121c7981 */ /* 0x000f68000c1e1900 */
[----:B------:R0:W5:Y:S04]  /*10a0*/  LDG.E R26, [R18.64+0x18] ;  /* 0x00001804121a7981 */ /* 0x000168000c1e1900 */
[----:B------:R0:W5:Y:S01]  /*10b0*/  LDG.E R29, [R18.64+0x1c] ;  /* 0x00001c04121d7981 */ /* 0x000162000c1e1900 */
[----:B--2---:R-:W-:-:S03]  /*10c0*/  FFMA.FTZ R20, R20, R20, R17 ;  /* 0x0000001414147223 */ /* 0x004fc60000010011 */
[----:B------:R-:W2:Y:S01]  /*10d0*/  LDG.E R17, [R18.64+0xc] ;  /* 0x00000c0412117981 */ /* 0x000ea2000c1e1900 */
[----:B---3--:R-:W-:-:S03]  /*10e0*/  FFMA.FTZ R21, R21, R21, R20 ;  /* 0x0000001515157223 */ /* 0x008fc60000010014 */
[----:B------:R-:W3:Y:S01]  /*10f0*/  LDG.E R20, [R18.64+0x10] ;  /* 0x0000100412147981 */ /* 0x000ee2000c1e1900 */
[----:B----4-:R-:W-:-:S04]  /*1100*/  FFMA.FTZ R16, R16, R16, R21 ;  /* 0x0000001010107223 */ /* 0x010fc80000010015 */
[----:B--2---:R-:W-:-:S04]  /*1110*/  FFMA.FTZ R17, R17, R17, R16 ;  /* 0x0000001111117223 */ /* 0x004fc80000010010 */
[----:B---3--:R-:W-:Y:S01]  /*1120*/  FFMA.FTZ R17, R20, R20, R17 ;  /* 0x0000001414117223 */ /* 0x008fe20000010011 */
[----:B------:R-:W-:Y:S01]  /*1130*/  IADD3 R16, P0, R18, 0x4, RZ ;  /* 0x0000000412107810 */ /* 0x000fe20007f1e0ff */
[----:B------:R-:W-:-:S04]  /*1140*/  IMAD.WIDE R20, R27, 0x20, R18 ;  /* 0x000000201b147825 */ /* 0x000fc800078e0212 */
[----:B-----5:R-:W-:Y:S01]  /*1150*/  FFMA.FTZ R17, R28, R28, R17 ;  /* 0x0000001c1c117223 */ /* 0x020fe20000010011 */
[----:B0-----:R-:W2:Y:S03]  /*1160*/  LDG.E R18, [R20.64+0x4] ;  /* 0x0000040414127981 */ /* 0x001ea6000c1e1900 */
[----:B------:R-:W-:Y:S01]  /*1170*/  FFMA.FTZ R26, R26, R26, R17 ;  /* 0x0000001a1a1a7223 */ /* 0x000fe20000010011 */
[----:B------:R-:W-:Y:S01]  /*1180*/  IADD3.X R17, RZ, R19, RZ, P0, !PT ;  /* 0x00000013ff117210 */ /* 0x000fe200007fe4ff */
[----:B------:R-:W3:Y:S04]  /*1190*/  LDG.E R28, [R20.64+0x8] ;  /* 0x00000804141c7981 */ /* 0x000ee8000c1e1900 */
[----:B------:R-:W4:Y:S01]  /*11a0*/  LDG.E R19, [R20.64] ;  /* 0x0000000414137981 */ /* 0x000f22000c1e1900 */
[----:B------:R-:W-:-:S04]  /*11b0*/  FFMA.FTZ R26, R29, R29, R26 ;  /* 0x0000001d1d1a7223 */ /* 0x000fc8000001001a */
[----:B----4-:R-:W-:Y:S02]  /*11c0*/  FFMA.FTZ R29, R19, R19, R26 ;  /* 0x00000013131d7223 */ /* 0x010fe4000001001a */
[----:B------:R-:W4:Y:S02]  /*11d0*/  LDG.E R26, [R20.64+0x10] ;  /* 0x00001004141a7981 */ /* 0x000f24000c1e1900 */
[----:B--2---:R-:W-:Y:S02]  /*11e0*/  FFMA.FTZ R29, R18, R18, R29 ;  /* 0x00000012121d7223 */ /* 0x004fe4000001001d */
[----:B------:R-:W2:Y:S02]  /*11f0*/  LDG.E R19, [R20.64+0x14] ;  /* 0x0000140414137981 */ /* 0x000ea4000c1e1900 */
[----:B---3--:R-:W-:Y:S02]  /*1200*/  FFMA.FTZ R29, R28, R28, R29 ;  /* 0x0000001c1c1d7223 */ /* 0x008fe4000001001d */
[----:B------:R-:W3:Y:S04]  /*1210*/  LDG.E R28, [R20.64+0xc] ;  /* 0x00000c04141c7981 */ /* 0x000ee8000c1e1900 */
[----:B------:R-:W5:Y:S01]  /*1220*/  LDG.E R18, [R20.64+0x18] ;  /* 0x0000180414127981 */ /* 0x000f62000c1e1900 */
[----:B------:R-:W-:-:S04]  /*1230*/  IMAD.WIDE R16, R27, 0x20, R16 ;  /* 0x000000201b107825 */ /* 0x000fc800078e0210 */
[----:B---3--:R-:W-:-:S04]  /*1240*/  FFMA.FTZ R29, R28, R28, R29 ;  /* 0x0000001c1c1d7223 */ /* 0x008fc8000001001d */
[----:B----4-:R-:W-:-:S04]  /*1250*/  FFMA.FTZ R26, R26, R26, R29 ;  /* 0x0000001a1a1a7223 */ /* 0x010fc8000001001d */
[----:B--2---:R-:W-:Y:S02]  /*1260*/  FFMA.FTZ R19, R19, R19, R26 ;  /* 0x0000001313137223 */ /* 0x004fe4000001001a */
[----:B------:R0:W2:Y:S02]  /*1270*/  LDG.E R26, [R20.64+0x1c] ;  /* 0x00001c04141a7981 */ /* 0x0000a4000c1e1900 */
[----:B-----5:R-:W-:Y:S01]  /*1280*/  FFMA.FTZ R29, R18, R18, R19 ;  /* 0x00000012121d7223 */ /* 0x020fe20000010013 */
[----:B------:R-:W-:-:S04]  /*1290*/  IADD3 R18, P0, R12, R16, RZ ;  /* 0x000000100c127210 */ /* 0x000fc80007f1e0ff */
[----:B------:R-:W-:-:S05]  /*12a0*/  IADD3.X R19, R13, R17, RZ, P0, !PT ;  /* 0x000000110d137210 */ /* 0x000fca00007fe4ff */
[----:B0-----:R-:W3:Y:S04]  /*12b0*/  LDG.E R20, [R18.64] ;  /* 0x0000000412147981 */ /* 0x001ee8000c1e1900 */
[----:B------:R-:W4:Y:S04]  /*12c0*/  LDG.E R28, [R18.64+0x4] ;  /* 0x00000404121c7981 */ /* 0x000f28000c1e1900 */
[----:B------:R-:W5:Y:S01]  /*12d0*/  LDG.E R21, [R18.64+0x8] ;  /* 0x0000080412157981 */ /* 0x000f62000c1e1900 */
[----:B--2---:R-:W-:-:S03]  /*12e0*/  FFMA.FTZ R29, R26, R26, R29 ;  /* 0x0000001a1a1d7223 */ /* 0x004fc6000001001d */
[----:B------:R-:W2:Y:S01]  /*12f0*/  LDG.E R26, [R18.64+0xc] ;  /* 0x00000c04121a7981 */ /* 0x000ea2000c1e1900 */
[----:B---3--:R-:W-:-:S03]  /*1300*/  FFMA.FTZ R29, R20, R20, R29 ;  /* 0x00000014141d7223 */ /* 0x008fc6000001001d */
[----:B------:R-:W3:Y:S01]  /*1310*/  LDG.E R20, [R18.64+0x10] ;  /* 0x0000100412147981 */ /* 0x000ee2000c1e1900 */
[----:B----4-:R-:W-:-:S03]  /*1320*/  FFMA.FTZ R28, R28, R28, R29 ;  /* 0x0000001c1c1c7223 */ /* 0x010fc6000001001d */
[----:B------:R-:W4:Y:S01]  /*1330*/  LDG.E R29, [R18.64+0x14] ;  /* 0x00001404121d7981 */ /* 0x000f22000c1e1900 */
[----:B-----5:R-:W-:Y:S02]  /*1340*/  FFMA.FTZ R21, R21, R21, R28 ;  /* 0x0000001515157223 */ /* 0x020fe4000001001c */
[----:B------:R-:W-:Y:S01]  /*1350*/  IMAD.WIDE R16, R27, 0x20, R16 ;  /* 0x000000201b107825 */ /* 0x000fe200078e0210 */
[----:B------:R0:W5:Y:S03]  /*1360*/  LDG.E R28, [R18.64+0x1c] ;  /* 0x00001c04121c7981 */ /* 0x000166000c1e1900 */
[----:B--2---:R-:W-:Y:S02]  /*1370*/  FFMA.FTZ R21, R26, R26, R21 ;  /* 0x0000001a1a157223 */ /* 0x004fe40000010015 */
[----:B------:R0:W2:Y:S02]  /*1380*/  LDG.E R26, [R18.64+0x18] ;  /* 0x00001804121a7981 */ /* 0x0000a4000c1e1900 */
[----:B---3--:R-:W-:-:S04]  /*1390*/  FFMA.FTZ R20, R20, R20, R21 ;  /* 0x0000001414147223 */ /* 0x008fc80000010015 */
[----:B----4-:R-:W-:Y:S01]  /*13a0*/  FFMA.FTZ R29, R29, R29, R20 ;  /* 0x0000001d1d1d7223 */ /* 0x010fe20000010014 */
[----:B------:R-:W-:-:S04]  /*13b0*/  IADD3 R20, P0, R12, R16, RZ ;  /* 0x000000100c147210 */ /* 0x000fc80007f1e0ff */
[----:B------:R-:W-:-:S05]  /*13c0*/  IADD3.X R21, R13, R17, RZ, P0, !PT ;  /* 0x000000110d157210 */ /* 0x000fca00007fe4ff */
[----:B0-----:R-:W3:Y:S04]  /*13d0*/  LDG.E R18, [R20.64] ;  /* 0x0000000414127981 */ /* 0x001ee8000c1e1900 */
[----:B------:R-:W4:Y:S04]  /*13e0*/  LDG.E R17, [R20.64+0x4] ;  /* 0x0000040414117981 */ /* 0x000f28000c1e1900 */
[----:B------:R-:W4:Y:S01]  /*13f0*/  LDG.E R16, [R20.64+0xc] ;  /* 0x00000c0414107981 */ /* 0x000f22000c1e1900 */
[----:B--2---:R-:W-:-:S03]  /*1400*/  FFMA.FTZ R29, R26, R26, R29 ;  /* 0x0000001a1a1d7223 */ /* 0x004fc6000001001d */
[----:B------:R-:W2:Y:S01]  /*1410*/  LDG.E R26, [R20.64+0x8] ;  /* 0x00000804141a7981 */ /* 0x000ea2000c1e1900 */
[----:B-----5:R-:W-:-:S04]  /*1420*/  FFMA.FTZ R29, R28, R28, R29 ;  /* 0x0000001c1c1d7223 */ /* 0x020fc8000001001d */
[----:B---3--:R-:W-:Y:S02]  /*1430*/  FFMA.FTZ R28, R18, R18, R29 ;  /* 0x00000012121c7223 */ /* 0x008fe4000001001d */
[----:B------:R-:W3:Y:S02]  /*1440*/  LDG.E R18, [R20.64+0x14] ;  /* 0x0000140414127981 */ /* 0x000ee4000c1e1900 */
[----:B----4-:R-:W-:Y:S02]  /*1450*/  FFMA.FTZ R19, R17, R17, R28 ;  /* 0x0000001111137223 */ /* 0x010fe4000001001c */
[----:B------:R-:W4:Y:S02]  /*1460*/  LDG.E R17, [R20.64+0x10] ;  /* 0x0000100414117981 */ /* 0x000f24000c1e1900 */
[----:B--2---:R-:W-:-:S04]  /*1470*/  FFMA.FTZ R19, R26, R26, R19 ;  /* 0x0000001a1a137223 */ /* 0x004fc80000010013 */
[----:B------:R-:W-:Y:S02]  /*1480*/  FFMA.FTZ R26, R16, R16, R19 ;  /* 0x00000010101a7223 */ /* 0x000fe40000010013 */
[----:B------:R-:W2:Y:S04]  /*1490*/  LDG.E R16, [R20.64+0x18] ;  /* 0x0000180414107981 */ /* 0x000ea8000c1e1900 */
[----:B------:R-:W5:Y:S01]  /*14a0*/  LDG.E R19, [R20.64+0x1c] ;  /* 0x00001c0414137981 */ /* 0x000f62000c1e1900 */
[----:B------:R-:W-:-:S04]  /*14b0*/  MOV R29, c[0x0][0x0] ;  /* 0x00000000001d7a02 */ /* 0x000fc80000000f00 */
[----:B------:R-:W-:-:S05]  /*14c0*/  LEA R22, R29, R22, 0x1 ;  /* 0x000000161d167211 */ /* 0x000fca00078e08ff */
[----:B------:R-:W-:-:S05]  /*14d0*/  IMAD R22, R29, 0x2, R22 ;  /* 0x000000021d167824 */ /* 0x000fca00078e0216 */
[----:B------:R-:W-:Y:S01]  /*14e0*/  ISETP.GE.AND P0, PT, R22, R23, PT ;  /* 0x000000171600720c */ /* 0x000fe20003f06270 */
[----:B----4-:R-:W-:-:S04]  /*14f0*/  FFMA.FTZ R17, R17, R17, R26 ;  /* 0x0000001111117223 */ /* 0x010fc8000001001a */
[----:B---3--:R-:W-:-:S04]  /*1500*/  FFMA.FTZ R17, R18, R18, R17 ;  /* 0x0000001212117223 */ /* 0x008fc80000010011 */
[----:B--2---:R-:W-:-:S04]  /*1510*/  FFMA.FTZ R16, R16, R16, R17 ;  /* 0x0000001010107223 */ /* 0x004fc80000010011 */
[----:B-----5:R-:W-:Y:S01]  /*1520*/  FFMA.FTZ R17, R19, R19, R16 ;  /* 0x0000001313117223 */ /* 0x020fe20000010010 */
[----:B------:R-:W-:Y:S05]  /*1530*/  @!P0 BRA `(.L_x_384) ;  /* 0xfffffb1000008947 */ /* 0x000fea000383ffff */
.L_x_380:
[----:B------:R-:W-:Y:S05]  /*1540*/  BSYNC B1 ;  /* 0x0000000000017941 */ /* 0x000fea0003800000 */
.L_x_379:
[----:B------:R-:W-:Y:S01]  /*1550*/  LEA R19, R23, R2, 0x3 ;  /* 0x0000000217137211 */ /* 0x000fe200078e18ff */
[----:B------:R-:W-:Y:S03]  /*1560*/  BSSY B1, `(.L_x_385) ;  /* 0x000004c000017945 */ /* 0x000fe60003800000 */
[----:B------:R-:W-:-:S13]  /*1570*/  ISETP.GE.AND P0, PT, R19, R9, PT ;  /* 0x000000091300720c */ /* 0x000fda0003f06270 */
[----:B------:R-:W-:Y:S05]  /*1580*/  @P0 BRA `(.L_x_386) ;  /* 0x0000049000000947 */ /* 0x000fea0003800000 */
[----:B------:R-:W0:Y:S01]  /*1590*/  I2F.U32.RP R18, c[0x0][0x0] ;  /* 0x0000000000127b06 */ /* 0x000e220000209000 */
[----:B------:R-:W-:Y:S01]  /*15a0*/  HFMA2.MMA R12, -RZ, RZ, 0, 0 ;  /* 0x00000000ff0c7435 */ /* 0x000fe200000001ff */
[----:B------:R-:W-:Y:S01]  /*15b0*/  LOP3.LUT R21, RZ, R10, RZ, 0x33, !PT ;  /* 0x0000000aff157212 */ /* 0x000fe200078e33ff */
[----:B------:R-:W-:Y:S01]  /*15c0*/  BSSY B2, `(.L_x_387) ;  /* 0x0000032000027945 */ /* 0x000fe20003800000 */
[----:B------:R-:W-:Y:S02]  /*15d0*/  ISETP.NE.U32.AND P2, PT, RZ, c[0x0][0x0], PT ;  /* 0x00000000ff007a0c */ /* 0x000fe40003f45070 */
[----:B------:R-:W-:-:S05]  /*15e0*/  IADD3 R16, -R2, c[0x0][0x1a8], R21 ;  /* 0x00006a0002107a10 */ /* 0x000fca0007ffe115 */
        /* <DEDUP_REMOVED lines=23> */
[----:B------:R-:W-:-:S03]  /*1760*/  IMAD R3, R3, c[0x0][0x180], RZ ;  /* 0x0000600003037a24 */ /* 0x000fc600078e02ff */
[----:B------:R-:W-:Y:S01]  /*1770*/  IADD3 R13, R5, R13, RZ ;  /* 0x0000000d050d7210 */ /* 0x000fe20007ffe0ff */
[----:B------:R-:W-:-:S04]  /*1780*/  IMAD R3, R4, c[0x0][0x184], R3 ;  /* 0x0000610004037a24 */ /* 0x000fc800078e0203 */
[----:B------:R-:W-:-:S04]  /*1790*/  IMAD.WIDE.U32 R4, R4, c[0x0][0x180], R12 ;  /* 0x0000600004047a25 */ /* 0x000fc800078e000c */
[----:B------:R-:W-:Y:S02]  /*17a0*/  IMAD.IADD R5, R3, 0x1, R5 ;  /* 0x0000000103057824 */ /* 0x000fe400078e0205 */
[----:B------:R-:W-:Y:S02]  /*17b0*/  IMAD R3, R8, c[0x0][0x170], RZ ;  /* 0x00005c0008037a24 */ /* 0x000fe400078e02ff */
[----:B------:R-:W-:-:S04]  /*17c0*/  IMAD.WIDE.U32 R4, R6, c[0x0][0x170], R4 ;  /* 0x00005c0006047a25 */ /* 0x000fc800078e0004 */
[----:B------:R-:W-:Y:S01]  /*17d0*/  IMAD R7, R6, c[0x0][0x174], R3 ;  /* 0x00005d0006077a24 */ /* 0x000fe200078e0203 */
[----:B------:R-:W-:Y:S02]  /*17e0*/  IADD3 R6, P1, P2, R19, R4, R10 ;  /* 0x0000000413067210 */ /* 0x000fe40007a3e00a */
[----:B------:R-:W-:Y:S02]  /*17f0*/  SHF.R.S32.HI R3, RZ, 0x1f, R19 ;  /* 0x0000001fff037819 */ /* 0x000fe40000011413 */
[----:B------:R-:W-:Y:S02]  /*1800*/  IADD3 R10, R7, R5, RZ ;  /* 0x00000005070a7210 */ /* 0x000fe40007ffe0ff */
[----:B------:R-:W-:Y:S02]  /*1810*/  LEA R4, P3, R6, c[0x0][0x168], 0x2 ;  /* 0x00005a0006047a11 */ /* 0x000fe400078610ff */
[----:B------:R-:W-:-:S04]  /*1820*/  IADD3.X R3, R3, R10, R11, P1, P2 ;  /* 0x0000000a03037210 */ /* 0x000fc80000fe440b */
[----:B------:R-:W-:Y:S02]  /*1830*/  LEA.HI.X R5, R6, c[0x0][0x16c], R3, 0x2, P3 ;  /* 0x00005b0006057a11 */ /* 0x000fe400018f1403 */
.L_x_389:
[----:B------:R-:W-:Y:S02]  /*1840*/  MOV R6, R4 ;  /* 0x0000000400067202 */ /* 0x000fe40000000f00 */
[----:B------:R-:W-:-:S05]  /*1850*/  MOV R7, R5 ;  /* 0x0000000500077202 */ /* 0x000fca0000000f00 */
        /* <DEDUP_REMOVED lines=8> */
.L_x_388:
[----:B------:R-:W-:Y:S05]  /*18e0*/  BSYNC B2 ;  /* 0x0000000000027941 */ /* 0x000fea0003800000 */
.L_x_387:
[----:B------:R-:W-:Y:S05]  /*18f0*/  @!P0 BRA `(.L_x_386) ;  /* 0x0000012000008947 */ /* 0x000fea0003800000 */
.L_x_390:
        /* <DEDUP_REMOVED lines=18> */
.L_x_386:
[----:B------:R-:W-:Y:S05]  /*1a20*/  BSYNC B1 ;  /* 0x0000000000017941 */ /* 0x000fea0003800000 */
.L_x_385:
[----:B------:R-:W-:Y:S05]  /*1a30*/  BRA `(.L_x_391) ;  /* 0x0000075000007947 */ /* 0x000fea0003800000 */
.L_x_372:
[----:B0-----:R-:W-:Y:S01]  /*1a40*/  SHF.R.S32.HI R3, RZ, 0x1f, R0 ;  /* 0x0000001fff037819 */ /* 0x001fe20000011400 */
[----:B------:R-:W-:-:S03]  /*1a50*/  HFMA2.MMA R17, -RZ, RZ, 0, 0 ;  /* 0x00000000ff117435 */ /* 0x000fc600000001ff */
[----:B------:R-:W-:-:S04]  /*1a60*/  LEA.HI R3, R3, c[0x0][0x1a8], RZ, 0x3 ;  /* 0x00006a0003037a11 */ /* 0x000fc800078f18ff */
[----:B------:R-:W-:-:S04]  /*1a70*/  SHF.R.S32.HI R26, RZ, 0x3, R3 ;  /* 0x00000003ff1a7819 */ /* 0x000fc80000011403 */
[----:B------:R-:W-:-:S13]  /*1a80*/  ISETP.GE.AND P0, PT, R2, R26, PT ;  /* 0x0000001a0200720c */ /* 0x000fda0003f06270 */
[----:B------:R-:W-:Y:S05]  /*1a90*/  @P0 BRA `(.L_x_391) ;  /* 0x000006f000000947 */ /* 0x000fea0003800000 */
[----:B------:R-:W0:Y:S01]  /*1aa0*/  I2F.U32.RP R7, c[0x0][0x0] ;  /* 0x0000000000077b06 */ /* 0x000e220000209000 */
[----:B------:R-:W-:Y:S01]  /*1ab0*/  MOV R8, RZ ;  /* 0x000000ff00087202 */ /* 0x000fe20000000f00 */
[----:B------:R-:W-:Y:S01]  /*1ac0*/  BSSY B1, `(.L_x_392) ;  /* 0x0000039000017945 */ /* 0x000fe20003800000 */
[----:B------:R-:W-:Y:S02]  /*1ad0*/  LOP3.LUT R3, RZ, R2, RZ, 0x33, !PT ;  /* 0x00000002ff037212 */ /* 0x000fe400078e33ff */
[----:B------:R-:W-:Y:S02]  /*1ae0*/  ISETP.NE.U32.AND P2, PT, RZ, c[0x0][0x0], PT ;  /* 0x00000000ff007a0c */ /* 0x000fe40003f45070 */
[----:B------:R-:W-:Y:S01]  /*1af0*/  MOV R17, RZ ;  /* 0x000000ff00117202 */ /* 0x000fe20000000f00 */
[----:B------:R-:W-:Y:S01]  /*1b00*/  IMAD.IADD R3, R26, 0x1, R3 ;  /* 0x000000011a037824 */ /* 0x000fe200078e0203 */
        /* <DEDUP_REMOVED lines=21> */
[----:B------:R-:W-:Y:S01]  /*1c60*/  HFMA2.MMA R17, -RZ, RZ, 0, 0 ;  /* 0x00000000ff117435 */ /* 0x000fe200000001ff */
[----:B------:R-:W-:-:S03]  /*1c70*/  MOV R3, R2 ;  /* 0x0000000200037202 */ /* 0x000fc60000000f00 */
[----:B------:R-:W-:-:S05]  /*1c80*/  IADD3 R9, R15, R9, RZ ;  /* 0x000000090f097210 */ /* 0x000fca0007ffe0ff */
[----:B------:R-:W-:-:S05]  /*1c90*/  IMAD.WIDE.U32 R8, R6, c[0x0][0x170], R8 ;  /* 0x00005c0006087a25 */ /* 0x000fca00078e0008 */
[----:B------:R-:W-:-:S05]  /*1ca0*/  IADD3 R9, R11, R9, RZ ;  /* 0x000000090b097210 */ /* 0x000fca0007ffe0ff */
[----:B------:R-:W-:-:S04]  /*1cb0*/  IMAD.WIDE.U32 R4, R4, c[0x0][0x180], R8 ;  /* 0x0000600004047a25 */ /* 0x000fc800078e0008 */
[----:B------:R-:W-:Y:S01]  /*1cc0*/  IMAD.IADD R5, R14, 0x1, R5 ;  /* 0x000000010e057824 */ /* 0x000fe200078e0205 */
[----:B------:R-:W-:-:S03]  /*1cd0*/  MOV R14, R7 ;  /* 0x00000007000e7202 */ /* 0x000fc60000000f00 */
[----:B------:R-:W-:-:S05]  /*1ce0*/  IMAD.WIDE R4, R2, 0x8, R4 ;  /* 0x0000000802047825 */ /* 0x000fca00078e0204 */
[----:B------:R-:W-:-:S04]  /*1cf0*/  LEA R12, P0, R4, c[0x0][0x168], 0x2 ;  /* 0x00005a00040c7a11 */ /* 0x000fc800078010ff */
[----:B------:R-:W-:Y:S02]  /*1d00*/  IADD3 R12, P2, R12, 0x10, RZ ;  /* 0x000000100c0c7810 */ /* 0x000fe40007f5e0ff */
[----:B------:R-:W-:-:S04]  /*1d10*/  LEA.HI.X R4, R4, c[0x0][0x16c], R5, 0x2, P0 ;  /* 0x00005b0004047a11 */ /* 0x000fc800000f1405 */
[----:B------:R-:W-:-:S05]  /*1d20*/  IADD3.X R13, RZ, R4, RZ, P2, !PT ;  /* 0x00000004ff0d7210 */ /* 0x000fca00017fe4ff */
.L_x_394:
[----:B------:R-:W2:Y:S04]  /*1d30*/  LDG.E.128 R4, [R12.64+-0x10] ;  /* 0xfffff0040c047981 */ /* 0x000ea8000c1e1d00 */
[----:B------:R-:W3:Y:S01]  /*1d40*/  LDG.E.128 R8, [R12.64] ;  /* 0x000000040c087981 */ /* 0x000ee2000c1e1d00 */
[----:B------:R-:W-:Y:S02]  /*1d50*/  IADD3 R14, R14, -0x1, RZ ;  /* 0xffffffff0e0e7810 */ /* 0x000fe40007ffe0ff */
[----:B------:R-:W-:Y:S02]  /*1d60*/  IADD3 R3, R3, c[0x0][0x0], RZ ;  /* 0x0000000003037a10 */ /* 0x000fe40007ffe0ff */
[----:B------:R-:W-:Y:S01]  /*1d70*/  ISETP.NE.AND P0, PT, R14, RZ, PT ;  /* 0x000000ff0e00720c */ /* 0x000fe20003f05270 */
[----:B--2---:R-:W-:-:S04]  /*1d80*/  FFMA.FTZ R4, R4, R4, R17 ;  /* 0x0000000404047223 */ /* 0x004fc80000010011 */
[----:B------:R-:W-:-:S04]  /*1d90*/  FFMA.FTZ R5, R5, R5, R4 ;  /* 0x0000000505057223 */ /* 0x000fc80000010004 */
[----:B------:R-:W-:Y:S01]  /*1da0*/  FFMA.FTZ R6, R6, R6, R5 ;  /* 0x0000000606067223 */ /* 0x000fe20000010005 */
[----:B------:R-:W-:-:S03]  /*1db0*/  MOV R5, c[0x0][0x0] ;  /* 0x0000000000057a02 */ /* 0x000fc60000000f00 */
[----:B------:R-:W-:Y:S02]  /*1dc0*/  FFMA.FTZ R7, R7, R7, R6 ;  /* 0x0000000707077223 */ /* 0x000fe40000010006 */
[----:B------:R-:W-:-:S04]  /*1dd0*/  IMAD.WIDE R4, R5, 0x20, R12 ;  /* 0x0000002005047825 */ /* 0x000fc800078e020c */
[----:B---3--:R-:W-:Y:S01]  /*1de0*/  FFMA.FTZ R8, R8, R8, R7 ;  /* 0x0000000808087223 */ /* 0x008fe20000010007 */
[----:B------:R-:W-:Y:S01]  /*1df0*/  MOV R13, R5 ;  /* 0x00000005000d7202 */ /* 0x000fe20000000f00 */
[----:B------:R-:W-:Y:S02]  /*1e00*/  IMAD.MOV.U32 R12, RZ, RZ, R4 ;  /* 0x000000ffff0c7224 */ /* 0x000fe400078e0004 */
[----:B------:R-:W-:-:S04]  /*1e10*/  FFMA.FTZ R9, R9, R9, R8 ;  /* 0x0000000909097223 */ /* 0x000fc80000010008 */
[----:B------:R-:W-:-:S04]  /*1e20*/  FFMA.FTZ R10, R10, R10, R9 ;  /* 0x0000000a0a0a7223 */ /* 0x000fc80000010009 */
[----:B------:R-:W-:Y:S01]  /*1e30*/  FFMA.FTZ R17, R11, R11, R10 ;  /* 0x0000000b0b117223 */ /* 0x000fe2000001000a */
[----:B------:R-:W-:Y:S05]  /*1e40*/  @P0 BRA `(.L_x_394) ;  /* 0xfffffee000000947 */ /* 0x000fea000383ffff */
.L_x_393:
[----:B------:R-:W-:Y:S05]  /*1e50*/  BSYNC B1 ;  /* 0x0000000000017941 */ /* 0x000fea0003800000 */
.L_x_392:
[----:B------:R-:W-:Y:S05]  /*1e60*/  @!P1 BRA `(.L_x_391) ;  /* 0x0000032000009947 */ /* 0x000fea0003800000 */
.L_x_395:
[----:B------:R-:W-:-:S05]  /*1e70*/  IMAD.WIDE R18, R3, 0x20, R24 ;  /* 0x0000002003127825 */ /* 0x000fca00078e0218 */
[----:B------:R-:W2:Y:S04]  /*1e80*/  LDG.E.128 R12, [R18.64] ;  /* 0x00000004120c7981 */ /* 0x000ea8000c1e1d00 */
[----:B------:R0:W3:Y:S01]  /*1e90*/  LDG.E.128 R8, [R18.64+0x10] ;  /* 0x0000100412087981 */ /* 0x0000e2000c1e1d00 */
[----:B------:R-:W-:-:S05]  /*1ea0*/  MOV R27, c[0x0][0x0] ;  /* 0x00000000001b7a02 */ /* 0x000fca0000000f00 */
[----:B------:R-:W-:-:S05]  /*1eb0*/  IMAD.WIDE R28, R27, 0x20, R18 ;  /* 0x000000201b1c7825 */ /* 0x000fca00078e0212 */
[----:B------:R1:W4:Y:S04]  /*1ec0*/  LDG.E.128 R20, [R28.64] ;  /* 0x000000041c147981 */ /* 0x000328000c1e1d00 */
[----:B------:R1:W5:Y:S02]  /*1ed0*/  LDG.E.128 R4, [R28.64+0x10] ;  /* 0x000010041c047981 */ /* 0x000364000c1e1d00 */
[----:B-1----:R-:W-:-:S04]  /*1ee0*/  IMAD.WIDE R28, R27, 0x20, R28 ;  /* 0x000000201b1c7825 */ /* 0x002fc800078e021c */
[----:B--2---:R-:W-:Y:S02]  /*1ef0*/  FFMA.FTZ R12, R12, R12, R17 ;  /* 0x0000000c0c0c7223 */ /* 0x004fe40000010011 */
[----:B0-----:R0:W2:Y:S02]  /*1f00*/  LDG.E.128 R16, [R28.64] ;  /* 0x000000041c107981 */ /* 0x0010a4000c1e1d00 */
[----:B------:R-:W-:-:S04]  /*1f10*/  FFMA.FTZ R13, R13, R13, R12 ;  /* 0x0000000d0d0d7223 */ /* 0x000fc8000001000c */
[----:B------:R-:W-:-:S04]  /*1f20*/  FFMA.FTZ R14, R14, R14, R13 ;  /* 0x0000000e0e0e7223 */ /* 0x000fc8000001000d */
[----:B------:R-:W-:-:S04]  /*1f30*/  FFMA.FTZ R15, R15, R15, R14 ;  /* 0x0000000f0f0f7223 */ /* 0x000fc8000001000e */
[----:B---3--:R-:W-:Y:S02]  /*1f40*/  FFMA.FTZ R8, R8, R8, R15 ;  /* 0x0000000808087223 */ /* 0x008fe4000001000f */
[----:B------:R0:W3:Y:S02]  /*1f50*/  LDG.E.128 R12, [R28.64+0x10] ;  /* 0x000010041c0c7981 */ /* 0x0000e4000c1e1d00 */
[----:B------:R-:W-:-:S04]  /*1f60*/  FFMA.FTZ R9, R9, R9, R8 ;  /* 0x0000000909097223 */ /* 0x000fc80000010008 */
[----:B------:R-:W-:-:S04]  /*1f70*/  FFMA.FTZ R10, R10, R10, R9 ;  /* 0x0000000a0a0a7223 */ /* 0x000fc80000010009 */
[----:B------:R-:W-:Y:S02]  /*1f80*/  FFMA.FTZ R11, R11, R11, R10 ;  /* 0x0000000b0b0b7223 */ /* 0x000fe4000001000a */
[----:B0-----:R-:W-:-:S04]  /*1f90*/  IMAD.WIDE R28, R27, 0x20, R28 ;  /* 0x000000201b1c7825 */ /* 0x001fc800078e021c */
[----:B----4-:R-:W-:Y:S02]  /*1fa0*/  FFMA.FTZ R20, R20, R20, R11 ;  /* 0x0000001414147223 */ /* 0x010fe4000001000b */
[----:B------:R-:W4:Y:S02]  /*1fb0*/  LDG.E.128 R8, [R28.64] ;  /* 0x000000041c087981 */ /* 0x000f24000c1e1d00 */
[----:B------:R-:W-:-:S04]  /*1fc0*/  FFMA.FTZ R21, R21, R21, R20 ;  /* 0x0000001515157223 */ /* 0x000fc80000010014 */
[----:B------:R-:W-:-:S04]  /*1fd0*/  FFMA.FTZ R22, R22, R22, R21 ;  /* 0x0000001616167223 */ /* 0x000fc80000010015 */
[----:B------:R-:W-:-:S04]  /*1fe0*/  FFMA.FTZ R23, R23, R23, R22 ;  /* 0x0000001717177223 */ /* 0x000fc80000010016 */
[----:B-----5:R-:W-:Y:S02]  /*1ff0*/  FFMA.FTZ R4, R4, R4, R23 ;  /* 0x0000000404047223 */ /* 0x020fe40000010017 */
[----:B------:R-:W5:Y:S02]  /*2000*/  LDG.E.128 R20, [R28.64+0x10] ;  /* 0x000010041c147981 */ /* 0x000f64000c1e1d00 */
[----:B------:R-:W-:-:S04]  /*2010*/  FFMA.FTZ R5, R5, R5, R4 ;  /* 0x0000000505057223 */ /* 0x000fc80000010004 */
[----:B------:R-:W-:-:S04]  /*2020*/  FFMA.FTZ R6, R6, R6, R5 ;  /* 0x0000000606067223 */ /* 0x000fc80000010005 */
[----:B------:R-:W-:Y:S01]  /*2030*/  FFMA.FTZ R7, R7, R7, R6 ;  /* 0x0000000707077223 */ /* 0x000fe20000010006 */
[----:B------:R-:W-:-:S04]  /*2040*/  MOV R4, c[0x0][0x0] ;  /* 0x0000000000047a02 */ /* 0x000fc80000000f00 */
[----:B------:R-:W-:-:S04]  /*2050*/  LEA R3, R4, R3, 0x1 ;  /* 0x0000000304037211 */ /* 0x000fc800078e08ff */
[----:B------:R-:W-:-:S04]  /*2060*/  LEA R3, R4, R3, 0x1 ;  /* 0x0000000304037211 */ /* 0x000fc800078e08ff */
[----:B------:R-:W-:Y:S01]  /*2070*/  ISETP.GE.AND P0, PT, R3, R26, PT ;  /* 0x0000001a0300720c */ /* 0x000fe20003f06270 */
[----:B--2---:R-:W-:-:S04]  /*2080*/  FFMA.FTZ R16, R16, R16, R7 ;  /* 0x0000001010107223 */ /* 0x004fc80000010007 */
[----:B------:R-:W-:-:S04]  /*2090*/  FFMA.FTZ R17, R17, R17, R16 ;  /* 0x0000001111117223 */ /* 0x000fc80000010010 */
[----:B------:R-:W-:-:S04]  /*20a0*/  FFMA.FTZ R18, R18, R18, R17 ;  /* 0x0000001212127223 */ /* 0x000fc80000010011 */
[----:B------:R-:W-:-:S04]  /*20b0*/  FFMA.FTZ R19, R19, R19, R18 ;  /* 0x0000001313137223 */ /* 0x000fc80000010012 */
[----:B---3--:R-:W-:-:S04]  /*20c0*/  FFMA.FTZ R12, R12, R12, R19 ;  /* 0x0000000c0c0c7223 */ /* 0x008fc80000010013 */
        /* <DEDUP_REMOVED lines=12> */
.L_x_391:
[----:B------:R-:W-:Y:S05]  /*2190*/  BSYNC B0 ;  /* 0x0000000000007941 */ /* 0x000fea0003800000 */
.L_x_371:
        /* <DEDUP_REMOVED lines=102> */
.L_x_397:
        /* <DEDUP_REMOVED lines=59> */
.L_x_398:
[----:B0-----:R-:W-:Y:S05]  /*2bb0*/  BSYNC B0 ;  /* 0x0000000000007941 */ /* 0x001fea0003800000 */
.L_x_396:
        /* <DEDUP_REMOVED lines=16> */
.L_x_399:
[----:B------:R-:W-:Y:S01]  /*2cc0*/  IMAD.WIDE R22, R2, 0x20, R24 ;  /* 0x0000002002167825 */ /* 0x000fe200078e0218 */
[----:B------:R-:W-:-:S04]  /*2cd0*/  MOV R27, 0x20 ;  /* 0x00000020001b7802 */ /* 0x000fc80000000f00 */
[----:B0-----:R-:W2:Y:S01]  /*2ce0*/  LDG.E.128 R4, [R22.64] ;  /* 0x0000000416047981 */ /* 0x001ea2000c1e1d00 */
[----:B------:R-:W-:-:S03]  /*2cf0*/  IMAD.WIDE R26, R2, R27, c[0x0][0x198] ;  /* 0x00006600021a7625 */ /* 0x000fc600078e021b */
[----:B------:R-:W3:Y:S04]  /*2d00*/  LDG.E.128 R12, [R22.64+0x10] ;  /* 0x00001004160c7981 */ /* 0x000ee8000c1e1d00 */
[----:B------:R-:W4:Y:S04]  /*2d10*/  LDG.E.128.CONSTANT R8, [R26.64] ;  /* 0x000000041a087981 */ /* 0x000f28000c1e9d00 */
[----:B------:R-:W5:Y:S01]  /*2d20*/  LDG.E.128.CONSTANT R16, [R26.64+0x10] ;  /* 0x000010041a107981 */ /* 0x000f62000c1e9d00 */
[C---:B0-2---:R-:W-:Y:S02]  /*2d30*/  FMUL.FTZ R28, R0.reuse, R7 ;  /* 0x00000007001c7220 */ /* 0x045fe40000410000 */
[----:B------:R-:W-:-:S02]  /*2d40*/  FMUL.FTZ R7, R0, R6 ;  /* 0x0000000600077220 */ /* 0x000fc40000410000 */
[C---:B------:R-:W-:Y:S02]  /*2d50*/  FMUL.FTZ R6, R0.reuse, R5 ;  /* 0x0000000500067220 */ /* 0x040fe40000410000 */
[----:B------:R-:W-:Y:S02]  /*2d60*/  FMUL.FTZ R5, R0, R4 ;  /* 0x0000000400057220 */ /* 0x000fe40000410000 */
[----:B----4-:R-:W-:Y:S02]  /*2d70*/  FMUL.FTZ R10, R10, R7 ;  /* 0x000000070a0a7220 */ /* 0x010fe40000410000 */
[----:B------:R-:W-:Y:S02]  /*2d80*/  FMUL.FTZ R8, R8, R5 ;  /* 0x0000000508087220 */ /* 0x000fe40000410000 */
[----:B------:R-:W-:Y:S02]  /*2d90*/  FMUL.FTZ R9, R9, R6 ;  /* 0x0000000609097220 */ /* 0x000fe40000410000 */
[----:B---3--:R-:W-:-:S02]  /*2da0*/  FMUL.FTZ R5, R0, R14 ;  /* 0x0000000e00057220 */ /* 0x008fc40000410000 */
[C---:B------:R-:W-:Y:S02]  /*2db0*/  FMUL.FTZ R4, R0.reuse, R13 ;  /* 0x0000000d00047220 */ /* 0x040fe40000410000 */
[C---:B------:R-:W-:Y:S02]  /*2dc0*/  FMUL.FTZ R6, R0.reuse, R15 ;  /* 0x0000000f00067220 */ /* 0x040fe40000410000 */
[----:B------:R-:W-:Y:S02]  /*2dd0*/  FMUL.FTZ R7, R0, R12 ;  /* 0x0000000c00077220 */ /* 0x000fe40000410000 */
[----:B-----5:R-:W-:Y:S02]  /*2de0*/  FMUL.FTZ R18, R18, R5 ;  /* 0x0000000512127220 */ /* 0x020fe40000410000 */
[----:B------:R-:W-:Y:S02]  /*2df0*/  FMUL.FTZ R17, R17, R4 ;  /* 0x0000000411117220 */ /* 0x000fe40000410000 */
[----:B------:R-:W-:-:S02]  /*2e00*/  FMUL.FTZ R11, R11, R28 ;  /* 0x0000001c0b0b7220 */ /* 0x000fc40000410000 */
[----:B------:R-:W-:Y:S02]  /*2e10*/  FMUL.FTZ R19, R19, R6 ;  /* 0x0000000613137220 */ /* 0x000fe40000410000 */
[----:B------:R-:W-:-:S04]  /*2e20*/  IMAD.WIDE R4, R2, 0x20, R20 ;  /* 0x0000002002047825 */ /* 0x000fc800078e0214 */
[----:B------:R-:W-:Y:S01]  /*2e30*/  FMUL.FTZ R16, R16, R7 ;  /* 0x0000000710107220 */ /* 0x000fe20000410000 */
[----:B------:R0:W-:Y:S01]  /*2e40*/  STG.E.128 [R4.64], R8 ;  /* 0x0000000804007986 */ /* 0x0001e2000c101d04 */
[----:B------:R-:W-:-:S03]  /*2e50*/  IADD3 R2, R2, c[0x0][0x0], RZ ;  /* 0x0000000002027a10 */ /* 0x000fc60007ffe0ff */
[----:B------:R0:W-:Y:S01]  /*2e60*/  STG.E.128 [R4.64+0x10], R16 ;  /* 0x0000101004007986 */ /* 0x0001e2000c101d04 */
[----:B------:R-:W-:-:S13]  /*2e70*/  ISETP.GE.AND P0, PT, R2, R3, PT ;  /* 0x000000030200720c */ /* 0x000fda0003f06270 */
[----:B------:R-:W-:Y:S05]  /*2e80*/  @!P0 BRA `(.L_x_399) ;  /* 0xfffffe3000008947 */ /* 0x000fea000383ffff */
[----:B------:R-:W-:Y:S05]  /*2e90*/  EXIT ;  /* 0x000000000000794d */ /* 0x000fea0003800000 */
        .weak           $__internal_13_$__cuda_sm20_div_s64
        .type           $__internal_13_$__cuda_sm20_div_s64,@function
        .size           $__internal_13_$__cuda_sm20_div_s64,(.L_x_1129 - $__internal_13_$__cuda_sm20_div_s64)
$__internal_13_$__cuda_sm20_div_s64:
        /* <DEDUP_REMOVED lines=34> */
[----:B------:R-:W-:Y:S01]  /*30c0*/  IMAD.HI.U32 R14, P1, R11, R17, R14 ;  /* 0x000000110b0e7227 */ /* 0x000fe2000782000e */
[----:B------:R-:W-:-:S03]  /*30d0*/  IADD3.X R15, RZ, ~R10, RZ, P4, !PT ;  /* 0x8000000aff0f7210 */ /* 0x000fc600027fe4ff */
[----:B------:R-:W-:Y:S01]  /*30e0*/  IMAD.HI.U32 R16, R11, R16, RZ ;  /* 0x000000100b107227 */ /* 0x000fe200078e00ff */
[----:B------:R-:W-:-:S04]  /*30f0*/  IADD3 R14, P2, R13, R14, RZ ;  /* 0x0000000e0d0e7210 */ /* 0x000fc80007f5e0ff */
[----:B------:R-:W-:Y:S01]  /*3100*/  IADD3.X R13, R16, R11, RZ, P0, !PT ;  /* 0x0000000b100d7210 */ /* 0x000fe200007fe4ff */
[----:B------:R-:W-:Y:S01]  /*3110*/  IMAD.HI.U32 R12, R14, R9, RZ ;  /* 0x000000090e0c7227 */ /* 0x000fe200078e00ff */
[-C--:B------:R-:W-:Y:S02]  /*3120*/  SEL R11, R15, R10.reuse, !P3 ;  /* 0x0000000a0f0b7207 */ /* 0x080fe40005800000 */
[----:B------:R-:W-:Y:S01]  /*3130*/  IADD3.X R16, RZ, RZ, R13, P2, P1 ;  /* 0x000000ffff107210 */ /* 0x000fe200017e240d */
[----:B------:R-:W-:Y:S01]  /*3140*/  HFMA2.MMA R13, -RZ, RZ, 0, 0 ;  /* 0x00000000ff0d7435 */ /* 0x000fe200000001ff */
[----:B------:R-:W-:-:S03]  /*3150*/  LOP3.LUT R10, R5, R10, RZ, 0x3c, !PT ;  /* 0x0000000a050a7212 */ /* 0x000fc600078e3cff */
[----:B------:R-:W-:-:S06]  /*3160*/  IMAD R15, R16, R11, RZ ;  /* 0x0000000b100f7224 */ /* 0x000fcc00078e02ff */
[----:B------:R-:W-:-:S04]  /*3170*/  IMAD.WIDE.U32 R12, R14, R11, R12 ;  /* 0x0000000b0e0c7225 */ /* 0x000fc800078e000c */
[----:B------:R-:W-:-:S04]  /*3180*/  IMAD.HI.U32 R14, R16, R11, RZ ;  /* 0x0000000b100e7227 */ /* 0x000fc800078e00ff */
[----:B------:R-:W-:-:S05]  /*3190*/  IMAD.HI.U32 R12, P0, R16, R9, R12 ;  /* 0x00000009100c7227 */ /* 0x000fca000780000c */
[----:B------:R-:W-:Y:S02]  /*31a0*/  IADD3 R15, P1, R15, R12, RZ ;  /* 0x0000000c0f0f7210 */ /* 0x000fe40007f3e0ff */
[----:B------:R-:W-:-:S03]  /*31b0*/  IADD3.X R14, R14, RZ, RZ, P0, !PT ;  /* 0x000000ff0e0e7210 */ /* 0x000fc600007fe4ff */
        /* <DEDUP_REMOVED lines=16> */
[----:B------:R-:W-:Y:S02]  /*32c0*/  ISETP.GE.U32.AND.EX P0, PT, R11, R3, PT, P0 ;  /* 0x000000030b00720c */ /* 0x000fe40003f06100 */
[----:B------:R-:W-:-:S02]  /*32d0*/  ISETP.GE.AND P1, PT, R10, RZ, PT ;  /* 0x000000ff0a00720c */ /* 0x000fc40003f26270 */
[----:B------:R-:W-:Y:S02]  /*32e0*/  SEL R2, R2, R15, P0 ;  /* 0x0000000f02027207 */ /* 0x000fe40000000000 */
[----:B------:R-:W-:Y:S02]  /*32f0*/  ISETP.NE.U32.AND P0, PT, R8, RZ, PT ;  /* 0x000000ff0800720c */ /* 0x000fe40003f05070 */
[-C--:B------:R-:W-:Y:S02]  /*3300*/  IADD3 R3, RZ, -R2.reuse, RZ ;  /* 0x80000002ff037210 */ /* 0x080fe40007ffe0ff */
[----:B------:R-:W-:Y:S02]  /*3310*/  ISETP.NE.AND.EX P0, PT, R5, RZ, PT, P0 ;  /* 0x000000ff0500720c */ /* 0x000fe40003f05300 */
[----:B------:R-:W-:Y:S01]  /*3320*/  SEL R5, R3, R2, !P1 ;  /* 0x0000000203057207 */ /* 0x000fe20004800000 */
[----:B------:R-:W-:Y:S01]  /*3330*/  HFMA2.MMA R3, -RZ, RZ, 0, 0 ;  /* 0x00000000ff037435 */ /* 0x000fe200000001ff */
[----:B------:R-:W-:-:S02]  /*3340*/  MOV R2, R0 ;  /* 0x0000000000027202 */ /* 0x000fc40000000f00 */
[----:B------:R-:W-:-:S03]  /*3350*/  SEL R5, R5, 0xffffffff, P0 ;  /* 0xffffffff05057807 */ /* 0x000fc60000000000 */
[----:B------:R-:W-:Y:S05]  /*3360*/  RET.REL.NODEC R2 `(_ZN4vllm15rms_norm_kernelIfLi8ELi4EEEvPT_PKS1_lllllS4_fii) ;  /* 0xffffcc9002007950 */ /* 0x000fea0003c3ffff */
.L_x_400:
        /* <DEDUP_REMOVED lines=9> */
.L_x_1129:


//--------------------- .text._ZN4vllm15rms_norm_kernelIfLi16ELi4EEEvPT_PKS1_lllllS4_fii --------------------------
	.section	.text._ZN4vllm15rms_norm_kernelIfLi16ELi4EEEvPT_PKS1_lllllS4_fii,"ax",@progbits
	.sectioninfo	@"SHI_REGISTERS=34"
	.align	128
        .global         _ZN4vllm15rms_norm_kernelIfLi16ELi4EEEvPT_PKS1_lllllS4_fii
        .type           _ZN4vllm15rms_norm_kernelIfLi16ELi4EEEvPT_PKS1_lllllS4_fii,@function
        .size           _ZN4vllm15rms_norm_kernelIfLi16ELi4EEEvPT_PKS1_lllllS4_fii,(.L_x_1130 - _ZN4vllm15rms_norm_kernelIfLi16ELi4EEEvPT_PKS1_lllllS4_fii)
        .other          _ZN4vllm15rms_norm_kernelIfLi16ELi4EEEvPT_PKS1_lllllS4_fii,@"STO_CUDA_ENTRY STV_DEFAULT"
_ZN4vllm15rms_norm_kernelIfLi16ELi4EEEvPT_PKS1_lllllS4_fii:
.text._ZN4vllm15rms_norm_kernelIfLi16ELi4EEEvPT_PKS1_lllllS4_fii:
        /* <DEDUP_REMOVED lines=11> */
[----:B------:R-:W-:Y:S02]  /*00b0*/  MOV R9, UR4 ;  /* 0x0000000400097c02 */ /* 0x000fe40008000f00 */
[----:B------:R-:W-:Y:S02]  /*00c0*/  MOV R8, R4 ;  /* 0x0000000400087202 */ /* 0x000fe40000000f00 */
[----:B------:R-:W-:Y:S02]  /*00d0*/  MOV R0, 0xf0 ;  /* 0x000000f000007802 */ /* 0x000fe40000000f00 */
[----:B------:R-:W-:Y:S05]  /*00e0*/  CALL.REL.NOINC `($__internal_14_$__cuda_sm20_div_s64) ;  /* 0x0000309000007944 */ /* 0x000fea0003c00000 */
[----:B------:R-:W-:Y:S02]  /*00f0*/  IADD3 R3, -R7, RZ, RZ ;  /* 0x000000ff07037210 */ /* 0x000fe40007ffe1ff */
[----:B------:R-:W-:-:S03]  /*0100*/  MOV R6, R7 ;  /* 0x0000000700067202 */ /* 0x000fc60000000f00 */
[----:B------:R-:W-:Y:S01]  /*0110*/  IMAD R4, R4, R3, UR4 ;  /* 0x0000000404047e24 */ /* 0x000fe2000f8e0203 */
[----:B------:R-:W-:Y:S05]  /*0120*/  BRA `(.L_x_402) ;  /* 0x0000014000007947 */ /* 0x000fea0003800000 */
.L_x_401:
        /* <DEDUP_REMOVED lines=20> */
.L_x_402:
        /* <DEDUP_REMOVED lines=8> */
[----:B------:R-:W-:Y:S05]  /*02f0*/  CALL.REL.NOINC `($__internal_14_$__cuda_sm20_div_s64) ;  /* 0x00002e8000007944 */ /* 0x000fea0003c00000 */
[----:B------:R-:W-:-:S05]  /*0300*/  IADD3 R3, -R7, RZ, RZ ;  /* 0x000000ff07037210 */ /* 0x000fca0007ffe1ff */
[----:B------:R-:W-:Y:S01]  /*0310*/  IMAD R8, R3, c[0x0][0x188], R4 ;  /* 0x0000620003087a24 */ /* 0x000fe200078e0204 */
[----:B------:R-:W-:Y:S05]  /*0320*/  BRA `(.L_x_404) ;  /* 0x0000014000007947 */ /* 0x000fea0003800000 */
.L_x_403:
        /* <DEDUP_REMOVED lines=20> */
.L_x_404:
        /* <DEDUP_REMOVED lines=9> */
[----:B------:R-:W-:-:S02]  /*0500*/  IMAD R15, R7, c[0x0][0x17c], R0 ;  /* 0x00005f00070f7a24 */ /* 0x000fc400078e0200 */
[----:B------:R-:W0:Y:S01]  /*0510*/  S2R R0, SR_TID.X ;  /* 0x0000000000007919 */ /* 0x000e220000002100 */
[----:B------:R-:W-:-:S05]  /*0520*/  IADD3 R3, R3, R13, RZ ;  /* 0x0000000d03037210 */ /* 0x000fca0007ffe0ff */
[----:B------:R-:W-:-:S05]  /*0530*/  IMAD.WIDE.U32 R2, R7, c[0x0][0x178], R2 ;  /* 0x00005e0007027a25 */ /* 0x000fca00078e0002 */
[----:B------:R-:W-:Y:S01]  /*0540*/  IADD3 R5, R3, R15, RZ ;  /* 0x0000000f03057210 */ /* 0x000fe20007ffe0ff */
[----:B------:R-:W-:Y:S01]  /*0550*/  IMAD R3, R9, c[0x0][0x170], RZ ;  /* 0x00005c0009037a24 */ /* 0x000fe200078e02ff */
[----:B------:R-:W-:Y:S02]  /*0560*/  MOV R4, R2 ;  /* 0x0000000200047202 */ /* 0x000fe40000000f00 */
[----:B------:R-:W-:Y:S01]  /*0570*/  MOV R2, c[0x0][0x1a8] ;  /* 0x00006a0000027a02 */ /* 0x000fe20000000f00 */
[C---:B------:R-:W-:Y:S02]  /*0580*/  IMAD R12, R8.reuse, c[0x0][0x174], R3 ;  /* 0x00005d00080c7a24 */ /* 0x040fe400078e0203 */
[----:B------:R-:W-:Y:S01]  /*0590*/  IMAD.WIDE.U32 R4, R8, c[0x0][0x170], R4 ;  /* 0x00005c0008047a25 */ /* 0x000fe200078e0004 */
[----:B------:R-:W-:-:S04]  /*05a0*/  LOP3.LUT R14, R2, 0xf, RZ, 0xc0, !PT ;  /* 0x0000000f020e7812 */ /* 0x000fc800078ec0ff */
[----:B------:R-:W-:Y:S02]  /*05b0*/  LEA R26, P1, R4, c[0x0][0x168], 0x2 ;  /* 0x00005a00041a7a11 */ /* 0x000fe400078210ff */
[----:B------:R-:W-:Y:S02]  /*05c0*/  ISETP.NE.AND P2, PT, R14, RZ, PT ;  /* 0x000000ff0e00720c */ /* 0x000fe40003f45270 */
[----:B------:R-:W-:Y:S02]  /*05d0*/  LOP3.LUT P0, RZ, R26, 0x3f, RZ, 0xc0, !PT ;  /* 0x0000003f1aff7812 */ /* 0x000fe4000780c0ff */
[----:B------:R-:W-:Y:S02]  /*05e0*/  IADD3 R3, R5, R12, RZ ;  /* 0x0000000c05037210 */ /* 0x000fe40007ffe0ff */
[----:B0-----:R-:W-:Y:S02]  /*05f0*/  MOV R24, R0 ;  /* 0x0000000000187202 */ /* 0x001fe40000000f00 */
[----:B------:R-:W-:-:S04]  /*0600*/  SHF.L.U64.HI R4, R4, 0x2, R3 ;  /* 0x0000000204047819 */ /* 0x000fc80000010203 */
[----:B------:R-:W-:-:S03]  /*0610*/  IADD3.X R27, R4, c[0x0][0x16c], RZ, P1, !PT ;  /* 0x00005b00041b7a10 */ /* 0x000fc60000ffe4ff */
[----:B------:R-:W-:Y:S05]  /*0620*/  @!P0 BRA !P2, `(.L_x_406) ;  /* 0x000012c000008947 */ /* 0x000fea0005000000 */
[----:B------:R-:W-:Y:S01]  /*0630*/  IADD3 R3, -R26, RZ, RZ ;  /* 0x000000ff1a037210 */ /* 0x000fe20007ffe1ff */
[----:B------:R-:W-:Y:S01]  /*0640*/  BSSY B1, `(.L_x_407) ;  /* 0x000004c000017945 */ /* 0x000fe20003800000 */
[----:B------:R-:W-:Y:S02]  /*0650*/  MOV R23, RZ ;  /* 0x000000ff00177202 */ /* 0x000fe40000000f00 */
        /* <DEDUP_REMOVED lines=9> */
[----:B------:R-:W-:Y:S02]  /*06f0*/  IADD3 R17, -R24, -0x2, -R17 ;  /* 0xfffffffe18117810 */ /* 0x000fe40007ffe911 */
[----:B------:R-:W-:Y:S02]  /*0700*/  MOV R23, RZ ;  /* 0x000000ff00177202 */ /* 0x000fe40000000f00 */
[----:B------:R-:W-:Y:S01]  /*0710*/  MOV R18, R24 ;  /* 0x0000001800127202 */ /* 0x000fe20000000f00 */
        /* <DEDUP_REMOVED lines=25> */
[----:B------:R-:W-:Y:S02]  /*08b0*/  IADD3 R5, R13, R5, RZ ;  /* 0x000000050d057210 */ /* 0x000fe40007ffe0ff */
[----:B------:R-:W-:-:S03]  /*08c0*/  SHF.R.S32.HI R13, RZ, 0x1f, R24 ;  /* 0x0000001fff0d7819 */ /* 0x000fc60000011418 */
[----:B------:R-:W-:-:S05]  /*08d0*/  IMAD.WIDE.U32 R4, R8, c[0x0][0x170], R4 ;  /* 0x00005c0008047a25 */ /* 0x000fca00078e0004 */
[----:B------:R-:W-:-:S04]  /*08e0*/  IADD3 R15, P0, R24, R4, RZ ;  /* 0x00000004180f7210 */ /* 0x000fc80007f1e0ff */
[----:B------:R-:W-:Y:S02]  /*08f0*/  LEA R4, P2, R15, c[0x0][0x168], 0x2 ;  /* 0x00005a000f047a11 */ /* 0x000fe400078410ff */
[----:B------:R-:W-:-:S04]  /*0900*/  IADD3.X R12, R13, R12, R5, P0, !PT ;  /* 0x0000000c0d0c7210 */ /* 0x000fc800007fe405 */
[----:B------:R-:W-:-:S04]  /*0910*/  LEA.HI.X R13, R15, c[0x0][0x16c], R12, 0x2, P2 ;  /* 0x00005b000f0d7a11 */ /* 0x000fc800010f140c */
.L_x_411:
[----:B------:R-:W-:-:S05]  /*0920*/  MOV R5, R13 ;  /* 0x0000000d00057202 */ /* 0x000fca0000000f00 */
[----:B------:R0:W2:Y:S01]  /*0930*/  LDG.E R16, [R4.64] ;  /* 0x0000000404107981 */ /* 0x0000a2000c1e1900 */
[----:B------:R-:W-:Y:S02]  /*0940*/  IADD3 R14, R14, -0x1, RZ ;  /* 0xffffffff0e0e7810 */ /* 0x000fe40007ffe0ff */
[----:B------:R-:W-:Y:S02]  /*0950*/  MOV R13, c[0x0][0x0] ;  /* 0x00000000000d7a02 */ /* 0x000fe40000000f00 */
[----:B------:R-:W-:Y:S02]  /*0960*/  ISETP.NE.AND P0, PT, R14, RZ, PT ;  /* 0x000000ff0e00720c */ /* 0x000fe40003f05270 */
[----:B------:R-:W-:Y:S01]  /*0970*/  IADD3 R18, R18, c[0x0][0x0], RZ ;  /* 0x0000000012127a10 */ /* 0x000fe20007ffe0ff */
[----:B------:R-:W-:-:S05]  /*0980*/  IMAD.WIDE R12, R13, 0x4, R4 ;  /* 0x000000040d0c7825 */ /* 0x000fca00078e0204 */
[----:B0-----:R-:W-:Y:S01]  /*0990*/  MOV R4, R12 ;  /* 0x0000000c00047202 */ /* 0x001fe20000000f00 */
[----:B--2---:R-:W-:-:S04]  /*09a0*/  FFMA.FTZ R23, R16, R16, R23 ;  /* 0x0000001010177223 */ /* 0x004fc80000010017 */
[----:B------:R-:W-:Y:S05]  /*09b0*/  @P0 BRA `(.L_x_411) ;  /* 0xffffff6000000947 */ /* 0x000fea000383ffff */
.L_x_410:
[----:B------:R-:W-:Y:S05]  /*09c0*/  BSYNC B2 ;  /* 0x0000000000027941 */ /* 0x000fea0003800000 */
.L_x_409:
[----:B------:R-:W-:Y:S05]  /*09d0*/  @!P1 BRA `(.L_x_408) ;  /* 0x0000012000009947 */ /* 0x000fea0003800000 */
.L_x_412:
        /* <DEDUP_REMOVED lines=18> */
.L_x_408:
[----:B------:R-:W-:Y:S05]  /*0b00*/  BSYNC B1 ;  /* 0x0000000000017941 */ /* 0x000fea0003800000 */
.L_x_407:
[----:B------:R-:W-:Y:S01]  /*0b10*/  IADD3 R16, -R3, c[0x0][0x1a8], RZ ;  /* 0x00006a0003107a10 */ /* 0x000fe20007ffe1ff */
[----:B------:R-:W-:Y:S01]  /*0b20*/  BSSY B1, `(.L_x_413) ;  /* 0x000008d000017945 */ /* 0x000fe20003800000 */
[----:B------:R-:W-:Y:S02]  /*0b30*/  SHF.R.S32.HI R17, RZ, 0x1f, R3 ;  /* 0x0000001fff117819 */ /* 0x000fe40000011403 */
[----:B------:R-:W-:-:S04]  /*0b40*/  SHF.R.S32.HI R5, RZ, 0x1f, R16 ;  /* 0x0000001fff057819 */ /* 0x000fc80000011410 */
[----:B------:R-:W-:-:S04]  /*0b50*/  LEA.HI R5, R5, R16, RZ, 0x4 ;  /* 0x0000001005057211 */ /* 0x000fc800078f20ff */
[----:B------:R-:W-:Y:S01]  /*0b60*/  SHF.R.S32.HI R19, RZ, 0x4, R5 ;  /* 0x00000004ff137819 */ /* 0x000fe20000011405 */
[----:B------:R-:W-:-:S03]  /*0b70*/  IMAD.WIDE R4, R3, 0x4, R26 ;  /* 0x0000000403047825 */ /* 0x000fc600078e021a */
        /* <DEDUP_REMOVED lines=8> */
[----:B0-----:R-:W0:Y:S02]  /*0c00*/  MUFU.RCP R15, R15 ;  /* 0x0000000f000f7308 */ /* 0x001e240000001000 */
[----:B0-----:R-:W-:-:S06]  /*0c10*/  IADD3 R18, R15, 0xffffffe, RZ ;  /* 0x0ffffffe0f127810 */ /* 0x001fcc0007ffe0ff */
[----:B------:R0:W1:Y:S02]  /*0c20*/  F2I.FTZ.U32.TRUNC.NTZ R13, R18 ;  /* 0x00000012000d7305 */ /* 0x000064000021f000 */
[----:B0-----:R-:W-:Y:S02]  /*0c30*/  MOV R18, R24 ;  /* 0x0000001800127202 */ /* 0x001fe40000000f00 */
        /* <DEDUP_REMOVED lines=11> */
[----:B------:R-:W-:Y:S02]  /*0cf0*/  @!P2 LOP3.LUT R12, RZ, c[0x0][0x0], RZ, 0x33, !PT ;  /* 0x00000000ff0caa12 */ /* 0x000fe400078e33ff */
[----:B------:R-:W-:Y:S02]  /*0d00*/  ISETP.GE.U32.AND P1, PT, R14, c[0x0][0x0], PT ;  /* 0x000000000e007a0c */ /* 0x000fe40003f26070 */
[----:B------:R-:W-:-:S04]  /*0d10*/  LOP3.LUT R12, R12, 0x1, RZ, 0xc0, !PT ;  /* 0x000000010c0c7812 */ /* 0x000fc800078ec0ff */
[----:B------:R-:W-:-:S13]  /*0d20*/  ISETP.NE.U32.AND P0, PT, R12, 0x1, PT ;  /* 0x000000010c00780c */ /* 0x000fda0003f05070 */
[----:B------:R-:W-:Y:S05]  /*0d30*/  @!P0 BRA `(.L_x_416) ;  /* 0x0000022000008947 */ /* 0x000fea0003800000 */
[----:B------:R-:W-:-:S05]  /*0d40*/  IMAD.WIDE R12, R24, 0x40, R4 ;  /* 0x00000040180c7825 */ /* 0x000fca00078e0204 */
[----:B------:R-:W2:Y:S04]  /*0d50*/  LDG.E R14, [R12.64] ;  /* 0x000000040c0e7981 */ /* 0x000ea8000c1e1900 */
[----:B------:R-:W3:Y:S04]  /*0d60*/  LDG.E R25, [R12.64+0x4] ;  /* 0x000004040c197981 */ /* 0x000ee8000c1e1900 */
[----:B------:R-:W4:Y:S04]  /*0d70*/  LDG.E R15, [R12.64+0x8] ;  /* 0x000008040c0f7981 */ /* 0x000f28000c1e1900 */
[----:B------:R-:W5:Y:S04]  /*0d80*/  LDG.E R18, [R12.64+0xc] ;  /* 0x00000c040c127981 */ /* 0x000f68000c1e1900 */
[----:B------:R-:W5:Y:S04]  /*0d90*/  LDG.E R20, [R12.64+0x10] ;  /* 0x000010040c147981 */ /* 0x000f68000c1e1900 */
[----:B------:R-:W5:Y:S04]  /*0da0*/  LDG.E R21, [R12.64+0x14] ;  /* 0x000014040c157981 */ /* 0x000f68000c1e1900 */
[----:B------:R-:W5:Y:S01]  /*0db0*/  LDG.E R22, [R12.64+0x18] ;  /* 0x000018040c167981 */ /* 0x000f62000c1e1900 */
[----:B--2---:R-:W-:-:S04]  /*0dc0*/  FFMA.FTZ R14, R14, R14, R23 ;  /* 0x0000000e0e0e7223 */ /* 0x004fc80000010017 */
[----:B---3--:R-:W-:Y:S02]  /*0dd0*/  FFMA.FTZ R28, R25, R25, R14 ;  /* 0x00000019191c7223 */ /* 0x008fe4000001000e */
[----:B------:R-:W2:Y:S02]  /*0de0*/  LDG.E R14, [R12.64+0x1c] ;  /* 0x00001c040c0e7981 */ /* 0x000ea4000c1e1900 */
[----:B----4-:R-:W-:Y:S02]  /*0df0*/  FFMA.FTZ R23, R15, R15, R28 ;  /* 0x0000000f0f177223 */ /* 0x010fe4000001001c */
[----:B------:R-:W3:Y:S02]  /*0e00*/  LDG.E R15, [R12.64+0x20] ;  /* 0x000020040c0f7981 */ /* 0x000ee4000c1e1900 */
[----:B-----5:R-:W-:Y:S02]  /*0e10*/  FFMA.FTZ R23, R18, R18, R23 ;  /* 0x0000001212177223 */ /* 0x020fe40000010017 */
[----:B------:R-:W4:Y:S02]  /*0e20*/  LDG.E R18, [R12.64+0x24] ;  /* 0x000024040c127981 */ /* 0x000f24000c1e1900 */
[----:B------:R-:W-:-:S02]  /*0e30*/  FFMA.FTZ R28, R20, R20, R23 ;  /* 0x00000014141c7223 */ /* 0x000fc40000010017 */
[----:B------:R-:W5:Y:S02]  /*0e40*/  LDG.E R20, [R12.64+0x28] ;  /* 0x000028040c147981 */ /* 0x000f64000c1e1900 */
[----:B------:R-:W-:Y:S02]  /*0e50*/  FFMA.FTZ R23, R21, R21, R28 ;  /* 0x0000001515177223 */ /* 0x000fe4000001001c */
[----:B------:R-:W5:Y:S02]  /*0e60*/  LDG.E R21, [R12.64+0x2c] ;  /* 0x00002c040c157981 */ /* 0x000f64000c1e1900 */
[----:B------:R-:W-:Y:S02]  /*0e70*/  FFMA.FTZ R23, R22, R22, R23 ;  /* 0x0000001616177223 */ /* 0x000fe40000010017 */
[----:B------:R-:W5:Y:S02]  /*0e80*/  LDG.E R22, [R12.64+0x30] ;  /* 0x000030040c167981 */ /* 0x000f64000c1e1900 */
[----:B--2---:R-:W-:-:S02]  /*0e90*/  FFMA.FTZ R28, R14, R14, R23 ;  /* 0x0000000e0e1c7223 */ /* 0x004fc40000010017 */
[----:B------:R-:W2:Y:S02]  /*0ea0*/  LDG.E R14, [R12.64+0x34] ;  /* 0x000034040c0e7981 */ /* 0x000ea4000c1e1900 */
[----:B---3--:R-:W-:Y:S02]  /*0eb0*/  FFMA.FTZ R25, R15, R15, R28 ;  /* 0x0000000f0f197223 */ /* 0x008fe4000001001c */
[----:B------:R-:W3:Y:S04]  /*0ec0*/  LDG.E R15, [R12.64+0x38] ;  /* 0x000038040c0f7981 */ /* 0x000ee8000c1e1900 */
[----:B------:R-:W3:Y:S01]  /*0ed0*/  LDG.E R23, [R12.64+0x3c] ;  /* 0x00003c040c177981 */ /* 0x000ee2000c1e1900 */
[----:B----4-:R-:W-:-:S04]  /*0ee0*/  FFMA.FTZ R25, R18, R18, R25 ;  /* 0x0000001212197223 */ /* 0x010fc80000010019 */
[----:B-----5:R-:W-:-:S04]  /*0ef0*/  FFMA.FTZ R20, R20, R20, R25 ;  /* 0x0000001414147223 */ /* 0x020fc80000010019 */
[----:B------:R-:W-:-:S04]  /*0f00*/  FFMA.FTZ R21, R21, R21, R20 ;  /* 0x0000001515157223 */ /* 0x000fc80000010014 */
[----:B------:R-:W-:Y:S01]  /*0f10*/  FFMA.FTZ R21, R22, R22, R21 ;  /* 0x0000001616157223 */ /* 0x000fe20000010015 */
[----:B------:R-:W-:-:S03]  /*0f20*/  IADD3 R18, R24, c[0x0][0x0], RZ ;  /* 0x0000000018127a10 */ /* 0x000fc60007ffe0ff */
[----:B--2---:R-:W-:-:S04]  /*0f30*/  FFMA.FTZ R14, R14, R14, R21 ;  /* 0x0000000e0e0e7223 */ /* 0x004fc80000010015 */
[----:B---3--:R-:W-:-:S04]  /*0f40*/  FFMA.FTZ R14, R15, R15, R14 ;  /* 0x0000000f0f0e7223 */ /* 0x008fc8000001000e */
[----:B------:R-:W-:Y:S02]  /*0f50*/  FFMA.FTZ R23, R23, R23, R14 ;  /* 0x0000001717177223 */ /* 0x000fe4000001000e */
.L_x_416:
[----:B------:R-:W-:Y:S05]  /*0f60*/  BSYNC B2 ;  /* 0x0000000000027941 */ /* 0x000fea0003800000 */
.L_x_415:
[----:B------:R-:W-:Y:S05]  /*0f70*/  @!P1 BRA `(.L_x_414) ;  /* 0x0000047000009947 */ /* 0x000fea0003800000 */
.L_x_417:
[----:B------:R-:W-:-:S05]  /*0f80*/  IMAD.WIDE R12, R18, 0x40, R4 ;  /* 0x00000040120c7825 */ /* 0x000fca00078e0204 */
[----:B------:R-:W2:Y:S04]  /*0f90*/  LDG.E R20, [R12.64] ;  /* 0x000000040c147981 */ /* 0x000ea8000c1e1900 */
[----:B------:R-:W3:Y:S04]  /*0fa0*/  LDG.E R22, [R12.64+0x4] ;  /* 0x000004040c167981 */ /* 0x000ee8000c1e1900 */
[----:B------:R-:W4:Y:S04]  /*0fb0*/  LDG.E R21, [R12.64+0x8] ;  /* 0x000008040c157981 */ /* 0x000f28000c1e1900 */
[----:B------:R-:W5:Y:S04]  /*0fc0*/  LDG.E R15, [R12.64+0xc] ;  /* 0x00000c040c0f7981 */ /* 0x000f68000c1e1900 */
[----:B------:R-:W5:Y:S01]  /*0fd0*/  LDG.E R14, [R12.64+0x10] ;  /* 0x000010040c0e7981 */ /* 0x000f62000c1e1900 */
[----:B--2---:R-:W-:-:S03]  /*0fe0*/  FFMA.FTZ R23, R20, R20, R23 ;  /* 0x0000001414177223 */ /* 0x004fc60000010017 */
[----:B------:R-:W2:Y:S01]  /*0ff0*/  LDG.E R20, [R12.64+0x14] ;  /* 0x000014040c147981 */ /* 0x000ea2000c1e1900 */
[----:B---3--:R-:W-:-:S03]  /*1000*/  FFMA.FTZ R28, R22, R22, R23 ;  /* 0x00000016161c7223 */ /* 0x008fc60000010017 */
[----:B------:R-:W3:Y:S01]  /*1010*/  LDG.E R22, [R12.64+0x18] ;  /* 0x000018040c167981 */ /* 0x000ee2000c1e1900 */
[----:B----4-:R-:W-:-:S03]  /*1020*/  FFMA.FTZ R28, R21, R21, R28 ;  /* 0x00000015151c7223 */ /* 0x010fc6000001001c */
[----:B------:R-:W4:Y:S01]  /*1030*/  LDG.E R21, [R12.64+0x1c] ;  /* 0x00001c040c157981 */ /* 0x000f22000c1e1900 */
[----:B-----5:R-:W-:-:S03]  /*1040*/  FFMA.FTZ R23, R15, R15, R28 ;  /* 0x0000000f0f177223 */ /* 0x020fc6000001001c */
[----:B------:R-:W5:Y:S01]  /*1050*/  LDG.E R15, [R12.64+0x20] ;  /* 0x000020040c0f7981 */ /* 0x000f62000c1e1900 */
[----:B------:R-:W-:-:S03]  /*1060*/  FFMA.FTZ R23, R14, R14, R23 ;  /* 0x0000000e0e177223 */ /* 0x000fc60000010017 */
        /* <DEDUP_REMOVED lines=11> */
[----:B------:R-:W-:Y:S01]  /*1120*/  MOV R15, c[0x0][0x0] ;  /* 0x00000000000f7a02 */ /* 0x000fe20000000f00 */
[----:B--2---:R-:W-:Y:S02]  /*1130*/  FFMA.FTZ R14, R23, R23, R14 ;  /* 0x00000017170e7223 */ /* 0x004fe4000001000e */
[----:B------:R0:W2:Y:S02]  /*1140*/  LDG.E R23, [R12.64+0x3c] ;  /* 0x00003c040c177981 */ /* 0x0000a4000c1e1900 */
[----:B---3--:R-:W-:Y:S02]  /*1150*/  FFMA.FTZ R25, R25, R25, R14 ;  /* 0x0000001919197223 */ /* 0x008fe4000001000e */
[----:B------:R-:W-:-:S04]  /*1160*/  IMAD.WIDE R14, R15, 0x40, R12 ;  /* 0x000000400f0e7825 */ /* 0x000fc800078e020c */
[----:B----4-:R-:W-:Y:S02]  /*1170*/  FFMA.FTZ R28, R20, R20, R25 ;  /* 0x00000014141c7223 */ /* 0x010fe40000010019 */
[----:B------:R-:W3:Y:S02]  /*1180*/  LDG.E R20, [R14.64] ;  /* 0x000000040e147981 */ /* 0x000ee4000c1e1900 */
[----:B-----5:R-:W-:Y:S02]  /*1190*/  FFMA.FTZ R25, R21, R21, R28 ;  /* 0x0000001515197223 */ /* 0x020fe4000001001c */
[----:B------:R-:W4:Y:S02]  /*11a0*/  LDG.E R21, [R14.64+0x4] ;  /* 0x000004040e157981 */ /* 0x000f24000c1e1900 */
[----:B------:R-:W-:Y:S02]  /*11b0*/  FFMA.FTZ R28, R22, R22, R25 ;  /* 0x00000016161c7223 */ /* 0x000fe40000010019 */
[----:B------:R-:W5:Y:S04]  /*11c0*/  LDG.E R22, [R14.64+0x8] ;  /* 0x000008040e167981 */ /* 0x000f68000c1e1900 */
[----:B0-----:R-:W5:Y:S04]  /*11d0*/  LDG.E R13, [R14.64+0xc] ;  /* 0x00000c040e0d7981 */ /* 0x001f68000c1e1900 */
        /* <DEDUP_REMOVED lines=21> */
[----:B------:R-:W5:Y:S04]  /*1330*/  LDG.E R22, [R14.64+0x38] ;  /* 0x000038040e167981 */ /* 0x000f68000c1e1900 */
[----:B------:R-:W5:Y:S01]  /*1340*/  LDG.E R23, [R14.64+0x3c] ;  /* 0x00003c040e177981 */ /* 0x000f62000c1e1900 */
[----:B------:R-:W-:-:S04]  /*1350*/  FFMA.FTZ R25, R12, R12, R25 ;  /* 0x0000000c0c197223 */ /* 0x000fc80000010019 */
[----:B--2---:R-:W-:Y:S01]  /*1360*/  FFMA.FTZ R20, R20, R20, R25 ;  /* 0x0000001414147223 */ /* 0x004fe20000010019 */
[----:B------:R-:W-:-:S04]  /*1370*/  MOV R25, c[0x0][0x0] ;  /* 0x0000000000197a02 */ /* 0x000fc80000000f00 */
[----:B------:R-:W-:Y:S01]  /*1380*/  LEA R18, R25, R18, 0x1 ;  /* 0x0000001219127211 */ /* 0x000fe200078e08ff */
[----:B---3--:R-:W-:-:S03]  /*1390*/  FFMA.FTZ R20, R21, R21, R20 ;  /* 0x0000001515147223 */ /* 0x008fc60000010014 */
[----:B------:R-:W-:Y:S01]  /*13a0*/  ISETP.GE.AND P0, PT, R18, R19, PT ;  /* 0x000000131200720c */ /* 0x000fe20003f06270 */
[----:B----4-:R-:W-:-:S04]  /*13b0*/  FFMA.FTZ R13, R13, R13, R20 ;  /* 0x0000000d0d0d7223 */ /* 0x010fc80000010014 */
[----:B-----5:R-:W-:-:S04]  /*13c0*/  FFMA.FTZ R22, R22, R22, R13 ;  /* 0x0000001616167223 */ /* 0x020fc8000001000d */
[----:B------:R-:W-:-:S04]  /*13d0*/  FFMA.FTZ R23, R23, R23, R22 ;  /* 0x0000001717177223 */ /* 0x000fc80000010016 */
[----:B------:R-:W-:Y:S05]  /*13e0*/  @!P0 BRA `(.L_x_417) ;  /* 0xfffffb9000008947 */ /* 0x000fea000383ffff */
.L_x_414:
[----:B------:R-:W-:Y:S05]  /*13f0*/  BSYNC B1 ;  /* 0x0000000000017941 */ /* 0x000fea0003800000 */
.L_x_413:
        /* <DEDUP_REMOVED lines=36> */
[----:B------:R-:W-:Y:S02]  /*1640*/  IMAD R11, R6, c[0x0][0x184], R11 ;  /* 0x00006100060b7a24 */ /* 0x000fe400078e020b */
[----:B------:R-:W-:Y:S02]  /*1650*/  IMAD R9, R8, c[0x0][0x174], R9 ;  /* 0x00005d0008097a24 */ /* 0x000fe400078e0209 */
[----:B------:R-:W-:-:S05]  /*1660*/  IMAD.WIDE.U32 R6, R6, c[0x0][0x180], R12 ;  /* 0x0000600006067a25 */ /* 0x000fca00078e000c */
[----:B------:R-:W-:-:S05]  /*1670*/  IADD3 R7, R11, R7, RZ ;  /* 0x000000070b077210 */ /* 0x000fca0007ffe0ff */
[----:B------:R-:W-:-:S05]  /*1680*/  IMAD.WIDE.U32 R6, R8, c[0x0][0x170], R6 ;  /* 0x00005c0008067a25 */ /* 0x000fca00078e0006 */
[----:B------:R-:W-:Y:S02]  /*1690*/  IADD3 R3, P1, P2, R15, R6, R3 ;  /* 0x000000060f037210 */ /* 0x000fe40007a3e003 */
[----:B------:R-:W-:Y:S02]  /*16a0*/  SHF.R.S32.HI R6, RZ, 0x1f, R15 ;  /* 0x0000001fff067819 */ /* 0x000fe4000001140f */
[----:B------:R-:W-:Y:S02]  /*16b0*/  IADD3 R9, R9, R7, RZ ;  /* 0x0000000709097210 */ /* 0x000fe40007ffe0ff */
[----:B------:R-:W-:Y:S02]  /*16c0*/  LEA R8, P3, R3, c[0x0][0x168], 0x2 ;  /* 0x00005a0003087a11 */ /* 0x000fe400078610ff */
[----:B------:R-:W-:-:S04]  /*16d0*/  IADD3.X R6, R6, R9, R17, P1, P2 ;  /* 0x0000000906067210 */ /* 0x000fc80000fe4411 */
[----:B------:R-:W-:-:S04]  /*16e0*/  LEA.HI.X R7, R3, c[0x0][0x16c], R6, 0x2, P3 ;  /* 0x00005b0003077a11 */ /* 0x000fc800018f1406 */
.L_x_422:
        /* <DEDUP_REMOVED lines=10> */
.L_x_421:
[----:B------:R-:W-:Y:S05]  /*1790*/  BSYNC B2 ;  /* 0x0000000000027941 */ /* 0x000fea0003800000 */
.L_x_420:
[----:B------:R-:W-:Y:S05]  /*17a0*/  @!P0 BRA `(.L_x_419) ;  /* 0x0000012000008947 */ /* 0x000fea0003800000 */
.L_x_423:
        /* <DEDUP_REMOVED lines=18> */
.L_x_419:
[----:B------:R-:W-:Y:S05]  /*18d0*/  BSYNC B1 ;  /* 0x0000000000017941 */ /* 0x000fea0003800000 */
.L_x_418:
[----:B------:R-:W-:Y:S05]  /*18e0*/  BRA `(.L_x_424) ;  /* 0x00000a2000007947 */ /* 0x000fea0003800000 */
.L_x_406:
[----:B------:R-:W-:Y:S01]  /*18f0*/  SHF.R.S32.HI R3, RZ, 0x1f, R2 ;  /* 0x0000001fff037819 */ /* 0x000fe20000011402 */
        /* <DEDUP_REMOVED lines=11> */
[----:B0-----:R-:W0:Y:S02]  /*19b0*/  MUFU.RCP R9, R9 ;  /* 0x0000000900097308 */ /* 0x001e240000001000 */
[----:B0-----:R-:W-:-:S06]  /*19c0*/  IADD3 R11, R9, 0xffffffe, RZ ;  /* 0x0ffffffe090b7810 */ /* 0x001fcc0007ffe0ff */
[----:B------:R-:W0:Y:S02]  /*19d0*/  F2I.FTZ.U32.TRUNC.NTZ R5, R11 ;  /* 0x0000000b00057305 */ /* 0x000e24000021f000 */
[----:B0-----:R-:W-:-:S05]  /*19e0*/  IADD3 R17, RZ, -R5, RZ ;  /* 0x80000005ff117210 */ /* 0x001fca0007ffe0ff */
[----:B------:R-:W-:-:S04]  /*19f0*/  IMAD R17, R17, c[0x0][0x0], RZ ;  /* 0x0000000011117a24 */ /* 0x000fc800078e02ff */
[----:B------:R-:W-:Y:S01]  /*1a00*/  IMAD.HI.U32 R5, R5, R17, R4 ;  /* 0x0000001105057227 */ /* 0x000fe200078e0004 */
[----:B------:R-:W-:-:S05]  /*1a10*/  IADD3 R4, R3, R10, RZ ;  /* 0x0000000a03047210 */ /* 0x000fca0007ffe0ff */
        /* <DEDUP_REMOVED lines=14> */
[----:B------:R-:W-:-:S04]  /*1b00*/  MOV R23, RZ ;  /* 0x000000ff00177202 */ /* 0x000fc80000000f00 */
[----:B------:R-:W-:-:S05]  /*1b10*/  IADD3 R5, R15, R5, RZ ;  /* 0x000000050f057210 */ /* 0x000fca0007ffe0ff */
[----:B------:R-:W-:-:S05]  /*1b20*/  IMAD.WIDE.U32 R8, R8, c[0x0][0x170], R4 ;  /* 0x00005c0008087a25 */ /* 0x000fca00078e0004 */
[----:B------:R-:W-:-:S05]  /*1b30*/  IADD3 R9, R12, R9, RZ ;  /* 0x000000090c097210 */ /* 0x000fca0007ffe0ff */
[----:B------:R-:W-:-:S05]  /*1b40*/  IMAD.WIDE.U32 R6, R6, c[0x0][0x180], R8 ;  /* 0x0000600006067a25 */ /* 0x000fca00078e0008 */
[----:B------:R-:W-:-:S05]  /*1b50*/  IADD3 R7, R13, R7, RZ ;  /* 0x000000070d077210 */ /* 0x000fca0007ffe0ff */
[----:B------:R-:W-:-:S05]  /*1b60*/  IMAD.WIDE R4, R24, 0x10, R6 ;  /* 0x0000001018047825 */ /* 0x000fca00078e0206 */
[----:B------:R-:W-:-:S04]  /*1b70*/  LEA R20, P0, R4, c[0x0][0x168], 0x2 ;  /* 0x00005a0004147a11 */ /* 0x000fc800078010ff */
[----:B------:R-:W-:Y:S02]  /*1b80*/  IADD3 R20, P2, R20, 0x20, RZ ;  /* 0x0000002014147810 */ /* 0x000fe40007f5e0ff */
[----:B------:R-:W-:-:S04]  /*1b90*/  LEA.HI.X R4, R4, c[0x0][0x16c], R5, 0x2, P0 ;  /* 0x00005b0004047a11 */ /* 0x000fc800000f1405 */
[----:B------:R-:W-:-:S05]  /*1ba0*/  IADD3.X R21, RZ, R4, RZ, P2, !PT ;  /* 0x00000004ff157210 */ /* 0x000fca00017fe4ff */
.L_x_427:
[----:B------:R-:W2:Y:S04]  /*1bb0*/  LDG.E.128 R4, [R20.64+-0x20] ;  /* 0xffffe00414047981 */ /* 0x000ea8000c1e1d00 */
[----:B------:R0:W3:Y:S04]  /*1bc0*/  LDG.E.128 R8, [R20.64+-0x10] ;  /* 0xfffff00414087981 */ /* 0x0000e8000c1e1d00 */
[----:B------:R0:W4:Y:S04]  /*1bd0*/  LDG.E.128 R12, [R20.64] ;  /* 0x00000004140c7981 */ /* 0x000128000c1e1d00 */
[----:B------:R0:W5:Y:S01]  /*1be0*/  LDG.E.128 R16, [R20.64+0x10] ;  /* 0x0000100414107981 */ /* 0x000162000c1e1d00 */
[----:B------:R-:W-:-:S02]  /*1bf0*/  IADD3 R22, R22, -0x1, RZ ;  /* 0xffffffff16167810 */ /* 0x000fc40007ffe0ff */
[----:B------:R-:W-:Y:S02]  /*1c00*/  IADD3 R24, R24, c[0x0][0x0], RZ ;  /* 0x0000000018187a10 */ /* 0x000fe40007ffe0ff */
[----:B------:R-:W-:Y:S01]  /*1c10*/  ISETP.NE.AND P0, PT, R22, RZ, PT ;  /* 0x000000ff1600720c */ /* 0x000fe20003f05270 */
[----:B--2---:R-:W-:-:S04]  /*1c20*/  FFMA.FTZ R4, R4, R4, R23 ;  /* 0x0000000404047223 */ /* 0x004fc80000010017 */
[----:B------:R-:W-:-:S04]  /*1c30*/  FFMA.FTZ R5, R5, R5, R4 ;  /* 0x0000000505057223 */ /* 0x000fc80000010004 */
[----:B------:R-:W-:Y:S01]  /*1c40*/  FFMA.FTZ R6, R6, R6, R5 ;  /* 0x0000000606067223 */ /* 0x000fe20000010005 */
[----:B------:R-:W-:-:S03]  /*1c50*/  MOV R5, c[0x0][0x0] ;  /* 0x0000000000057a02 */ /* 0x000fc60000000f00 */
[----:B------:R-:W-:Y:S02]  /*1c60*/  FFMA.FTZ R7, R7, R7, R6 ;  /* 0x0000000707077223 */ /* 0x000fe40000010006 */
[----:B0-----:R-:W-:-:S04]  /*1c70*/  IMAD.WIDE R20, R5, 0x40, R20 ;  /* 0x0000004005147825 */ /* 0x001fc800078e0214 */
        /* <DEDUP_REMOVED lines=12> */
[----:B------:R-:W-:Y:S05]  /*1d40*/  @P0 BRA `(.L_x_427) ;  /* 0xfffffe6000000947 */ /* 0x000fea000383ffff */
.L_x_426:
[----:B------:R-:W-:Y:S05]  /*1d50*/  BSYNC B1 ;  /* 0x0000000000017941 */ /* 0x000fea0003800000 */
.L_x_425:
[----:B------:R-:W-:Y:S05]  /*1d60*/  @!P1 BRA `(.L_x_424) ;  /* 0x000005a000009947 */ /* 0x000fea0003800000 */
.L_x_428:
[----:B------:R-:W-:-:S05]  /*1d70*/  IMAD.WIDE R28, R24, 0x40, R26 ;  /* 0x00000040181c7825 */ /* 0x000fca00078e021a */
[----:B------:R0:W2:Y:S04]  /*1d80*/  LDG.E.128 R12, [R28.64] ;  /* 0x000000041c0c7981 */ /* 0x0000a8000c1e1d00 */
[----:B------:R0:W3:Y:S04]  /*1d90*/  LDG.E.128 R8, [R28.64+0x10] ;  /* 0x000010041c087981 */ /* 0x0000e8000c1e1d00 */
[----:B------:R0:W4:Y:S04]  /*1da0*/  LDG.E.128 R16, [R28.64+0x20] ;  /* 0x000020041c107981 */ /* 0x000128000c1e1d00 */
[----:B------:R0:W5:Y:S01]  /*1db0*/  LDG.E.128 R4, [R28.64+0x30] ;  /* 0x000030041c047981 */ /* 0x000162000c1e1d00 */
[----:B------:R-:W-:-:S05]  /*1dc0*/  MOV R25, c[0x0][0x0] ;  /* 0x0000000000197a02 */ /* 0x000fca0000000f00 */
[----:B0-----:R-:W-:-:S04]  /*1dd0*/  IMAD.WIDE R28, R25, 0x40, R28 ;  /* 0x00000040191c7825 */ /* 0x001fc800078e021c */
[----:B--2---:R-:W-:-:S04]  /*1de0*/  FFMA.FTZ R12, R12, R12, R23 ;  /* 0x0000000c0c0c7223 */ /* 0x004fc80000010017 */
[----:B------:R-:W-:-:S04]  /*1df0*/  FFMA.FTZ R13, R13, R13, R12 ;  /* 0x0000000d0d0d7223 */ /* 0x000fc8000001000c */
[----:B------:R-:W-:-:S04]  /*1e00*/  FFMA.FTZ R14, R14, R14, R13 ;  /* 0x0000000e0e0e7223 */ /* 0x000fc8000001000d */
[----:B------:R-:W-:Y:S02]  /*1e10*/  FFMA.FTZ R21, R15, R15, R14 ;  /* 0x0000000f0f157223 */ /* 0x000fe4000001000e */
[----:B------:R0:W2:Y:S02]  /*1e20*/  LDG.E.128 R12, [R28.64] ;  /* 0x000000041c0c7981 */ /* 0x0000a4000c1e1d00 */
[----:B---3--:R-:W-:-:S04]  /*1e30*/  FFMA.FTZ R8, R8, R8, R21 ;  /* 0x0000000808087223 */ /* 0x008fc80000010015 */
[----:B------:R-:W-:-:S04]  /*1e40*/  FFMA.FTZ R9, R9, R9, R8 ;  /* 0x0000000909097223 */ /* 0x000fc80000010008 */
[----:B------:R-:W-:-:S04]  /*1e50*/  FFMA.FTZ R10, R10, R10, R9 ;  /* 0x0000000a0a0a7223 */ /* 0x000fc80000010009 */
[----:B------:R-:W-:Y:S02]  /*1e60*/  FFMA.FTZ R21, R11, R11, R10 ;  /* 0x0000000b0b157223 */ /* 0x000fe4000001000a */
[----:B------:R0:W3:Y:S02]  /*1e70*/  LDG.E.128 R8, [R28.64+0x10] ;  /* 0x000010041c087981 */ /* 0x0000e4000c1e1d00 */
[----:B----4-:R-:W-:-:S04]  /*1e80*/  FFMA.FTZ R16, R16, R16, R21 ;  /* 0x0000001010107223 */ /* 0x010fc80000010015 */
[----:B------:R-:W-:-:S04]  /*1e90*/  FFMA.FTZ R17, R17, R17, R16 ;  /* 0x0000001111117223 */ /* 0x000fc80000010010 */
[----:B------:R-:W-:-:S04]  /*1ea0*/  FFMA.FTZ R18, R18, R18, R17 ;  /* 0x0000001212127223 */ /* 0x000fc80000010011 */
[----:B------:R-:W-:Y:S02]  /*1eb0*/  FFMA.FTZ R21, R19, R19, R18 ;  /* 0x0000001313157223 */ /* 0x000fe40000010012 */
[----:B------:R0:W4:Y:S02]  /*1ec0*/  LDG.E.128 R16, [R28.64+0x20] ;  /* 0x000020041c107981 */ /* 0x000124000c1e1d00 */
[----:B-----5:R-:W-:-:S04]  /*1ed0*/  FFMA.FTZ R4, R4, R4, R21 ;  /* 0x0000000404047223 */ /* 0x020fc80000010015 */
[----:B------:R-:W-:-:S04]  /*1ee0*/  FFMA.FTZ R5, R5, R5, R4 ;  /* 0x0000000505057223 */ /* 0x000fc80000010004 */
[----:B------:R-:W-:-:S04]  /*1ef0*/  FFMA.FTZ R6, R6, R6, R5 ;  /* 0x0000000606067223 */ /* 0x000fc80000010005 */
[----:B------:R-:W-:Y:S02]  /*1f00*/  FFMA.FTZ R21, R7, R7, R6 ;  /* 0x0000000707157223 */ /* 0x000fe40000010006 */
[----:B------:R0:W5:Y:S02]  /*1f10*/  LDG.E.128 R4, [R28.64+0x30] ;  /* 0x000030041c047981 */ /* 0x000164000c1e1d00 */
        /* <DEDUP_REMOVED lines=11> */
[----:B----4-:R-:W-:Y:S02]  /*1fd0*/  FFMA.FTZ R16, R16, R16, R21 ;  /* 0x0000001010107223 */ /* 0x010fe40000010015 */
[----:B------:R0:W4:Y:S02]  /*1fe0*/  LDG.E.128 R20, [R28.64+0x20] ;  /* 0x000020041c147981 */ /* 0x000124000c1e1d00 */
[----:B------:R-:W-:-:S04]  /*1ff0*/  FFMA.FTZ R17, R17, R17, R16 ;  /* 0x0000001111117223 */ /* 0x000fc80000010010 */
[----:B------:R-:W-:-:S04]  /*2000*/  FFMA.FTZ R18, R18, R18, R17 ;  /* 0x0000001212127223 */ /* 0x000fc80000010011 */
[----:B------:R-:W-:-:S04]  /*2010*/  FFMA.FTZ R19, R19, R19, R18 ;  /* 0x0000001313137223 */ /* 0x000fc80000010012 */
[----:B-----5:R-:W-:-:S04]  /*2020*/  FFMA.FTZ R4, R4, R4, R19 ;  /* 0x0000000404047223 */ /* 0x020fc80000010013 */
[----:B------:R-:W-:-:S04]  /*2030*/  FFMA.FTZ R5, R5, R5, R4 ;  /* 0x0000000505057223 */ /* 0x000fc80000010004 */
[----:B------:R-:W-:-:S04]  /*2040*/  FFMA.FTZ R6, R6, R6, R5 ;  /* 0x0000000606067223 */ /* 0x000fc80000010005 */
[----:B------:R-:W-:Y:S02]  /*2050*/  FFMA.FTZ R17, R7, R7, R6 ;  /* 0x0000000707117223 */ /* 0x000fe40000010006 */
[----:B------:R0:W5:Y:S02]  /*2060*/  LDG.E.128 R4, [R28.64+0x30] ;  /* 0x000030041c047981 */ /* 0x000164000c1e1d00 */
[----:B0-----:R-:W-:-:S04]  /*2070*/  IMAD.WIDE R28, R25, 0x40, R28 ;  /* 0x00000040191c7825 */ /* 0x001fc800078e021c */
[----:B--2---:R-:W-:Y:S02]  /*2080*/  FFMA.FTZ R12, R12, R12, R17 ;  /* 0x0000000c0c0c7223 */ /* 0x004fe40000010011 */
[----:B------:R-:W2:Y:S02]  /*2090*/  LDG.E.128 R16, [R28.64] ;  /* 0x000000041c107981 */ /* 0x000ea4000c1e1d00 */
[----:B------:R-:W-:-:S04]  /*20a0*/  FFMA.FTZ R13, R13, R13, R12 ;  /* 0x0000000d0d0d7223 */ /* 0x000fc8000001000c */
[----:B------:R-:W-:-:S04]  /*20b0*/  FFMA.FTZ R14, R14, R14, R13 ;  /* 0x0000000e0e0e7223 */ /* 0x000fc8000001000d */
[----:B------:R-:W-:-:S04]  /*20c0*/  FFMA.FTZ R15, R15, R15, R14 ;  /* 0x0000000f0f0f7223 */ /* 0x000fc8000001000e */
[----:B---3--:R-:W-:Y:S02]  /*20d0*/  FFMA.FTZ R8, R8, R8, R15 ;  /* 0x0000000808087223 */ /* 0x008fe4000001000f */
[----:B------:R-:W3:Y:S02]  /*20e0*/  LDG.E.128 R12, [R28.64+0x10] ;  /* 0x000010041c0c7981 */ /* 0x000ee4000c1e1d00 */
[----:B------:R-:W-:-:S04]  /*20f0*/  FFMA.FTZ R9, R9, R9, R8 ;  /* 0x0000000909097223 */ /* 0x000fc80000010008 */
[----:B------:R-:W-:-:S04]  /*2100*/  FFMA.FTZ R10, R10, R10, R9 ;  /* 0x0000000a0a0a7223 */ /* 0x000fc80000010009 */
[----:B------:R-:W-:-:S04]  /*2110*/  FFMA.FTZ R11, R11, R11, R10 ;  /* 0x0000000b0b0b7223 */ /* 0x000fc8000001000a */
[----:B----4-:R-:W-:Y:S02]  /*2120*/  FFMA.FTZ R20, R20, R20, R11 ;  /* 0x0000001414147223 */ /* 0x010fe4000001000b */
[----:B------:R-:W4:Y:S02]  /*2130*/  LDG.E.128 R8, [R28.64+0x20] ;  /* 0x000020041c087981 */ /* 0x000f24000c1e1d00 */
        /* <DEDUP_REMOVED lines=29> */
.L_x_424:
[----:B------:R-:W-:Y:S05]  /*2310*/  BSYNC B0 ;  /* 0x0000000000007941 */ /* 0x000fea0003800000 */
.L_x_405:
        /* <DEDUP_REMOVED lines=102> */
.L_x_430:
        /* <DEDUP_REMOVED lines=59> */
.L_x_431:
[----:B0-----:R-:W-:Y:S05]  /*2d30*/  BSYNC B0 ;  /* 0x0000000000007941 */ /* 0x001fea0003800000 */
.L_x_429:
        /* <DEDUP_REMOVED lines=16> */
.L_x_432:
[----:B------:R-:W-:Y:S01]  /*2e40*/  MOV R29, 0x40 ;  /* 0x00000040001d7802 */ /* 0x000fe20000000f00 */
[----:B------:R-:W-:-:S04]  /*2e50*/  IMAD.WIDE R30, R0, 0x40, R26 ;  /* 0x00000040001e7825 */ /* 0x000fc800078e021a */
[----:B------:R-:W-:Y:S01]  /*2e60*/  IMAD.WIDE R28, R0, R29, c[0x0][0x198] ;  /* 0x00006600001c7625 */ /* 0x000fe200078e021d */
[----:B0-----:R-:W2:Y:S04]  /*2e70*/  LDG.E.128 R12, [R30.64] ;  /* 0x000000041e0c7981 */ /* 0x001ea8000c1e1d00 */
[----:B------:R-:W3:Y:S04]  /*2e80*/  LDG.E.128.CONSTANT R16, [R28.64] ;  /* 0x000000041c107981 */ /* 0x000ee8000c1e9d00 */
[----:B------:R-:W4:Y:S04]  /*2e90*/  LDG.E.128 R4, [R30.64+0x10] ;  /* 0x000010041e047981 */ /* 0x000f28000c1e1d00 */
[----:B------:R-:W5:Y:S01]  /*2ea0*/  LDG.E.128.CONSTANT R8, [R28.64+0x10] ;  /* 0x000010041c087981 */ /* 0x000f62000c1e9d00 */
[----:B0-2---:R-:W-:-:S04]  /*2eb0*/  FMUL.FTZ R20, R3, R15 ;  /* 0x0000000f03147220 */ /* 0x005fc80000410000 */
[----:B---3--:R-:W-:Y:S02]  /*2ec0*/  FMUL.FTZ R15, R19, R20 ;  /* 0x00000014130f7220 */ /* 0x008fe40000410000 */
[C---:B------:R-:W-:Y:S02]  /*2ed0*/  FMUL.FTZ R19, R3.reuse, R14 ;  /* 0x0000000e03137220 */ /* 0x040fe40000410000 */
[----:B------:R-:W-:Y:S02]  /*2ee0*/  FMUL.FTZ R20, R3, R13 ;  /* 0x0000000d03147220 */ /* 0x000fe40000410000 */
[----:B------:R-:W-:Y:S02]  /*2ef0*/  FMUL.FTZ R14, R18, R19 ;  /* 0x00000013120e7220 */ /* 0x000fe40000410000 */
[----:B------:R-:W-:Y:S02]  /*2f00*/  FMUL.FTZ R13, R17, R20 ;  /* 0x00000014110d7220 */ /* 0x000fe40000410000 */
[C---:B------:R-:W-:Y:S01]  /*2f10*/  FMUL.FTZ R17, R3.reuse, R12 ;  /* 0x0000000c03117220 */ /* 0x040fe20000410000 */
[----:B------:R-:W2:Y:S01]  /*2f20*/  LDG.E.128.CONSTANT R20, [R28.64+0x20] ;  /* 0x000020041c147981 */ /* 0x000ea2000c1e9d00 */
[----:B----4-:R-:W-:-:S02]  /*2f30*/  FMUL.FTZ R18, R3, R7 ;  /* 0x0000000703127220 */ /* 0x010fc40000410000 */
[----:B------:R-:W-:Y:S02]  /*2f40*/  FMUL.FTZ R12, R16, R17 ;  /* 0x00000011100c7220 */ /* 0x000fe40000410000 */
[----:B-----5:R-:W-:Y:S02]  /*2f50*/  FMUL.FTZ R11, R11, R18 ;  /* 0x000000120b0b7220 */ /* 0x020fe40000410000 */
[----:B------:R-:W3:Y:S01]  /*2f60*/  LDG.E.128 R16, [R30.64+0x20] ;  /* 0x000020041e107981 */ /* 0x000ee2000c1e1d00 */
[C---:B------:R-:W-:Y:S02]  /*2f70*/  FMUL.FTZ R7, R3.reuse, R6 ;  /* 0x0000000603077220 */ /* 0x040fe40000410000 */
[C---:B------:R-:W-:Y:S02]  /*2f80*/  FMUL.FTZ R6, R3.reuse, R5 ;  /* 0x0000000503067220 */ /* 0x040fe40000410000 */
[----:B------:R-:W-:Y:S02]  /*2f90*/  FMUL.FTZ R5, R3, R4 ;  /* 0x0000000403057220 */ /* 0x000fe40000410000 */
[----:B------:R-:W-:-:S02]  /*2fa0*/  FMUL.FTZ R10, R10, R7 ;  /* 0x000000070a0a7220 */ /* 0x000fc40000410000 */
[----:B------:R-:W-:Y:S02]  /*2fb0*/  FMUL.FTZ R8, R8, R5 ;  /* 0x0000000508087220 */ /* 0x000fe40000410000 */
[----:B------:R-:W-:Y:S02]  /*2fc0*/  FMUL.FTZ R9, R9, R6 ;  /* 0x0000000609097220 */ /* 0x000fe40000410000 */
[C---:B---3--:R-:W-:Y:S02]  /*2fd0*/  FMUL.FTZ R4, R3.reuse, R19 ;  /* 0x0000001303047220 */ /* 0x048fe40000410000 */
[----:B------:R-:W-:Y:S02]  /*2fe0*/  FMUL.FTZ R5, R3, R18 ;  /* 0x0000001203057220 */ /* 0x000fe40000410000 */
[----:B--2---:R-:W-:Y:S02]  /*2ff0*/  FMUL.FTZ R23, R23, R4 ;  /* 0x0000000417177220 */ /* 0x004fe40000410000 */
[----:B------:R-:W-:-:S02]  /*3000*/  FMUL.FTZ R22, R22, R5 ;  /* 0x0000000516167220 */ /* 0x000fc40000410000 */
[C---:B------:R-:W-:Y:S02]  /*3010*/  FMUL.FTZ R4, R3.reuse, R17 ;  /* 0x0000001103047220 */ /* 0x040fe40000410000 */
[----:B------:R-:W-:Y:S02]  /*3020*/  FMUL.FTZ R5, R3, R16 ;  /* 0x0000001003057220 */ /* 0x000fe40000410000 */
[----:B------:R-:W-:Y:S02]  /*3030*/  FMUL.FTZ R21, R21, R4 ;  /* 0x0000000415157220 */ /* 0x000fe40000410000 */
[----:B------:R-:W-:Y:S02]  /*3040*/  FMUL.FTZ R20, R20, R5 ;  /* 0x0000000514147220 */ /* 0x000fe40000410000 */
[----:B------:R-:W2:Y:S01]  /*3050*/  LDG.E.128 R4, [R30.64+0x30] ;  /* 0x000030041e047981 */ /* 0x000ea2000c1e1d00 */
[----:B------:R-:W-:-:S05]  /*3060*/  IMAD.WIDE R16, R0, 0x40, R24 ;  /* 0x0000004000107825 */ /* 0x000fca00078e0218 */
[----:B------:R0:W-:Y:S04]  /*3070*/  STG.E.128 [R16.64], R12 ;  /* 0x0000000c10007986 */ /* 0x0001e8000c101d04 */
[----:B0-----:R-:W3:Y:S01]  /*3080*/  LDG.E.128.CONSTANT R12, [R28.64+0x30] ;  /* 0x000030041c0c7981 */ /* 0x001ee2000c1e9d00 */
[----:B------:R-:W-:-:S03]  /*3090*/  IADD3 R0, R0, c[0x0][0x0], RZ ;  /* 0x0000000000007a10 */ /* 0x000fc60007ffe0ff */
[----:B------:R0:W-:Y:S04]  /*30a0*/  STG.E.128 [R16.64+0x10], R8 ;  /* 0x0000100810007986 */ /* 0x0001e8000c101d04 */
[----:B------:R0:W-:Y:S01]  /*30b0*/  STG.E.128 [R16.64+0x20], R20 ;  /* 0x0000201410007986 */ /* 0x0001e2000c101d04 */
[----:B------:R-:W-:Y:S01]  /*30c0*/  ISETP.GE.AND P0, PT, R0, R2, PT ;  /* 0x000000020000720c */ /* 0x000fe20003f06270 */
[C---:B--2---:R-:W-:Y:S02]  /*30d0*/  FMUL.FTZ R18, R3.reuse, R7 ;  /* 0x0000000703127220 */ /* 0x044fe40000410000 */
[C---:B------:R-:W-:Y:S02]  /*30e0*/  FMUL.FTZ R7, R3.reuse, R6 ;  /* 0x0000000603077220 */ /* 0x040fe40000410000 */
[----:B------:R-:W-:-:S02]  /*30f0*/  FMUL.FTZ R6, R3, R5 ;  /* 0x0000000503067220 */ /* 0x000fc40000410000 */
[----:B------:R-:W-:Y:S02]  /*3100*/  FMUL.FTZ R5, R3, R4 ;  /* 0x0000000403057220 */ /* 0x000fe40000410000 */
[----:B---3--:R-:W-:Y:S02]  /*3110*/  FMUL.FTZ R15, R15, R18 ;  /* 0x000000120f0f7220 */ /* 0x008fe40000410000 */
[----:B------:R-:W-:Y:S02]  /*3120*/  FMUL.FTZ R14, R14, R7 ;  /* 0x000000070e0e7220 */ /* 0x000fe40000410000 */
[----:B------:R-:W-:Y:S02]  /*3130*/  FMUL.FTZ R13, R13, R6 ;  /* 0x000000060d0d7220 */ /* 0x000fe40000410000 */
[----:B------:R-:W-:-:S05]  /*3140*/  FMUL.FTZ R12, R12, R5 ;  /* 0x000000050c0c7220 */ /* 0x000fca0000410000 */
[----:B------:R0:W-:Y:S01]  /*3150*/  STG.E.128 [R16.64+0x30], R12 ;  /* 0x0000300c10007986 */ /* 0x0001e2000c101d04 */
[----:B------:R-:W-:Y:S05]  /*3160*/  @!P0 BRA `(.L_x_432) ;  /* 0xfffffcd000008947 */ /* 0x000fea000383ffff */
[----:B------:R-:W-:Y:S05]  /*3170*/  EXIT ;  /* 0x000000000000794d */ /* 0x000fea0003800000 */
        .weak           $__internal_14_$__cuda_sm20_div_s64
        .type           $__internal_14_$__cuda_sm20_div_s64,@function
        .size           $__internal_14_$__cuda_sm20_div_s64,(.L_x_1130 - $__internal_14_$__cuda_sm20_div_s64)
$__internal_14_$__cuda_sm20_div_s64:
        /* <DEDUP_REMOVED lines=20> */
[----:B------:R-:W-:Y:S01]  /*32c0*/  IMAD.HI.U32 R14, P1, R13, R17, R14 ;  /* 0x000000110d0e7227 */ /* 0x000fe2000782000e */
[----:B------:R-:W-:-:S04]  /*32d0*/  IADD3.X R11, R11, R13, RZ, P0, !PT ;  /* 0x0000000d0b0b7210 */ /* 0x000fc800007fe4ff */
        /* <DEDUP_REMOVED lines=28> */
[----:B------:R-:W-:Y:S01]  /*34a0*/  IMAD.WIDE.U32 R12, R15, R2, RZ ;  /* 0x000000020f0c7225 */ /* 0x000fe200078e00ff */
[----:B------:R-:W-:-:S03]  /*34b0*/  IADD3.X R17, RZ, R14, RZ, P1, !PT ;  /* 0x0000000eff117210 */ /* 0x000fc60000ffe4ff */
[----:B------:R-:W-:Y:S01]  /*34c0*/  IMAD R13, R15, R3, R13 ;  /* 0x000000030f0d7224 */ /* 0x000fe200078e020d */
[----:B------:R-:W-:-:S03]  /*34d0*/  IADD3 R19, P1, -R12, R9, RZ ;  /* 0x000000090c137210 */ /* 0x000fc60007f3e1ff */
[-C--:B------:R-:W-:Y:S01]  /*34e0*/  IMAD R12, R17, R2.reuse, R13 ;  /* 0x00000002110c7224 */ /* 0x080fe200078e020d */
[----:B------:R-:W-:-:S04]  /*34f0*/  ISETP.GE.U32.AND P0, PT, R19, R2, PT ;  /* 0x000000021300720c */ /* 0x000fc80003f06070 */
        /* <DEDUP_REMOVED lines=20> */
[----:B------:R-:W-:Y:S05]  /*3640*/  RET.REL.NODEC R2 `(_ZN4vllm15rms_norm_kernelIfLi16ELi4EEEvPT_PKS1_lllllS4_fii) ;  /* 0xffffc9b002007950 */ /* 0x000fea0003c3ffff */
.L_x_433:
        /* <DEDUP_REMOVED lines=11> */
.L_x_1130:


//--------------------- .text._ZN4vllm15rms_norm_kernelIN3c108BFloat16ELi1ELi3EEEvPT_PKS3_lllllS6_fii --------------------------
	.section	.text._ZN4vllm15rms_norm_kernelIN3c108BFloat16ELi1ELi3EEEvPT_PKS3_lllllS6_fii,"ax",@progbits
	.sectioninfo	@"SHI_REGISTERS=26"
	.align	128
        .global         _ZN4vllm15rms_norm_kernelIN3c108BFloat16ELi1ELi3EEEvPT_PKS3_lllllS6_fii
        .type           _ZN4vllm15rms_norm_kernelIN3c108BFloat16ELi1ELi3EEEvPT_PKS3_lllllS6_fii,@function
        .size           _ZN4vllm15rms_norm_kernelIN3c108BFloat16ELi1ELi3EEEvPT_PKS3_lllllS6_fii,(.L_x_1131 - _ZN4vllm15rms_norm_kernelIN3c108BFloat16ELi1ELi3EEEvPT_PKS3_lllllS6_fii)
        .other          _ZN4vllm15rms_norm_kernelIN3c108BFloat16ELi1ELi3EEEvPT_PKS3_lllllS6_fii,@"STO_CUDA_ENTRY STV_DEFAULT"
_ZN4vllm15rms_norm_kernelIN3c108BFloat16ELi1ELi3EEEvPT_PKS3_lllllS6_fii:
.text._ZN4vllm15rms_norm_kernelIN3c108BFloat16ELi1ELi3EEEvPT_PKS3_lllllS6_fii:
[----:B------:R-:W-:Y:S02]  /*0000*/  IMAD.MOV.U32 R1, RZ, RZ, c[0x0][0x28] ;  /* 0x00000a00ff017624 */ /* 0x000fe400078e00ff */
[----:B------:R-:W0:Y:S01]  /*0010*/  S2R R0, SR_CTAID.X ;  /* 0x0000000000007919 */ /* 0x000e220000002500 */
[----:B------:R-:W-:-:S13]  /*0020*/  ISETP.NE.U32.AND P0, PT, RZ, c[0x0][0x18c], PT ;  /* 0x00006300ff007a0c */ /* 0x000fda0003f05070 */
[----:B------:R-:W-:Y:S05]  /*0030*/  @!P0 BRA `(.L_x_434) ;  /* 0x0000006000008947 */ /* 0x000fea0003800000 */
[----:B------:R-:W-:Y:S02]  /*0040*/  MOV R4, 0x60 ;  /* 0x0000006000047802 */ /* 0x000fe40000000f00 */
[----:B0-----:R-:W-:Y:S05]  /*0050*/  CALL.REL.NOINC `($__internal_15_$__cuda_sm20_div_s64) ;  /* 0x000013b000007944 */ /* 0x001fea0003c00000 */
[--C-:B------:R-:W-:Y:S02]  /*0060*/  IMAD.MOV R23, RZ, RZ, -R2.reuse ;  /* 0x000000ffff177224 */ /* 0x100fe400078e0a02 */
[----:B------:R-:W-:Y:S02]  /*0070*/  IMAD.MOV.U32 R4, RZ, RZ, R2 ;  /* 0x000000ffff047224 */ /* 0x000fe400078e0002 */
[----:B------:R-:W-:Y:S01]  /*0080*/  IMAD R23, R23, c[0x0][0x188], R0 ;  /* 0x0000620017177a24 */ /* 0x000fe200078e0200 */
[----:B------:R-:W-:Y:S05]  /*0090*/  BRA `(.L_x_435) ;  /* 0x0000015000007947 */ /* 0x000fea0003800000 */
.L_x_434:
[----:B------:R-:W1:Y:S01]  /*00a0*/  I2F.U32.RP R4, c[0x0][0x188] ;  /* 0x0000620000047b06 */ /* 0x000e620000209000 */
[----:B------:R-:W-:-:S07]  /*00b0*/  ISETP.NE.U32.AND P2, PT, RZ, c[0x0][0x188], PT ;  /* 0x00006200ff007a0c */ /* 0x000fce0003f45070 */
[----:B-1----:R-:W1:Y:S02]  /*00c0*/  MUFU.RCP R4, R4 ;  /* 0x0000000400047308 */ /* 0x002e640000001000 */
[----:B-1----:R-:W-:-:S06]  /*00d0*/  IADD3 R2, R4, 0xffffffe, RZ ;  /* 0x0ffffffe04027810 */ /* 0x002fcc0007ffe0ff */
[----:B------:R1:W2:Y:S02]  /*00e0*/  F2I.FTZ.U32.TRUNC.NTZ R3, R2 ;  /* 0x0000000200037305 */ /* 0x0002a4000021f000 */
[----:B-1----:R-:W-:Y:S02]  /*00f0*/  IMAD.MOV.U32 R2, RZ, RZ, RZ ;  /* 0x000000ffff027224 */ /* 0x002fe400078e00ff */
[----:B--2---:R-:W-:-:S04]  /*0100*/  IMAD.MOV R5, RZ, RZ, -R3 ;  /* 0x000000ffff057224 */ /* 0x004fc800078e0a03 */
[----:B------:R-:W-:-:S04]  /*0110*/  IMAD R5, R5, c[0x0][0x188], RZ ;  /* 0x0000620005057a24 */ /* 0x000fc800078e02ff */
[----:B------:R-:W-:-:S06]  /*0120*/  IMAD.HI.U32 R3, R3, R5, R2 ;  /* 0x0000000503037227 */ /* 0x000fcc00078e0002 */
[----:B0-----:R-:W-:-:S04]  /*0130*/  IMAD.HI.U32 R3, R3, R0, RZ ;  /* 0x0000000003037227 */ /* 0x001fc800078e00ff */
        /* <DEDUP_REMOVED lines=8> */
[----:B------:R-:W-:Y:S01]  /*01c0*/  MOV R4, R3 ;  /* 0x0000000300047202 */ /* 0x000fe20000000f00 */
[----:B------:R-:W-:-:S04]  /*01d0*/  IMAD.MOV R23, RZ, RZ, -R3 ;  /* 0x000000ffff177224 */ /* 0x000fc800078e0a03 */
[----:B------:R-:W-:Y:S02]  /*01e0*/  IMAD R23, R23, c[0x0][0x188], R0 ;  /* 0x0000620017177a24 */ /* 0x000fe400078e0200 */
.L_x_435:
[----:B------:R-:W-:Y:S01]  /*01f0*/  SHF.R.S32.HI R0, RZ, 0x1f, R4 ;  /* 0x0000001fff007819 */ /* 0x000fe20000011404 */
[----:B------:R-:W-:Y:S01]  /*0200*/  IMAD.MOV.U32 R6, RZ, RZ, 0x1 ;  /* 0x00000001ff067424 */ /* 0x000fe200078e00ff */
[----:B------:R-:W0:Y:S01]  /*0210*/  S2R R20, SR_TID.X ;  /* 0x0000000000147919 */ /* 0x000e220000002100 */
[----:B------:R-:W-:Y:S01]  /*0220*/  IMAD.WIDE.U32 R2, R4, c[0x0][0x178], RZ ;  /* 0x00005e0004027a25 */ /* 0x000fe200078e00ff */
[----:B------:R-:W-:Y:S01]  /*0230*/  ULDC.64 UR6, c[0x0][0x118] ;  /* 0x0000460000067ab9 */ /* 0x000fe20000000a00 */
[----:B------:R-:W-:Y:S02]  /*0240*/  BSSY B0, `(.L_x_436) ;  /* 0x0000056000007945 */ /* 0x000fe40003800000 */
[----:B------:R-:W-:Y:S01]  /*0250*/  IMAD R5, R0, c[0x0][0x178], RZ ;  /* 0x00005e0000057a24 */ /* 0x000fe200078e02ff */
[----:B------:R-:W-:-:S03]  /*0260*/  SHF.R.S32.HI R0, RZ, 0x1f, R23 ;  /* 0x0000001fff007819 */ /* 0x000fc60000011417 */
[----:B------:R-:W-:Y:S01]  /*0270*/  IMAD R5, R4, c[0x0][0x17c], R5 ;  /* 0x00005f0004057a24 */ /* 0x000fe200078e0205 */
[----:B------:R-:W-:Y:S01]  /*0280*/  LOP3.LUT R4, R6, c[0x0][0x168], RZ, 0xc0, !PT ;  /* 0x00005a0006047a12 */ /* 0x000fe200078ec0ff */
[----:B------:R-:W-:Y:S02]  /*0290*/  IMAD R0, R0, c[0x0][0x170], RZ ;  /* 0x00005c0000007a24 */ /* 0x000fe400078e02ff */
[----:B------:R-:W-:Y:S01]  /*02a0*/  IMAD.IADD R3, R3, 0x1, R5 ;  /* 0x0000000103037824 */ /* 0x000fe200078e0205 */
[----:B------:R-:W-:Y:S01]  /*02b0*/  ISETP.NE.U32.AND P0, PT, R4, 0x1, PT ;  /* 0x000000010400780c */ /* 0x000fe20003f05070 */
[C---:B------:R-:W-:Y:S02]  /*02c0*/  IMAD R5, R23.reuse, c[0x0][0x174], R0 ;  /* 0x00005d0017057a24 */ /* 0x040fe400078e0200 */
[----:B------:R-:W-:Y:S01]  /*02d0*/  IMAD.WIDE.U32 R22, R23, c[0x0][0x170], R2 ;  /* 0x00005c0017167a25 */ /* 0x000fe200078e0002 */
[----:B------:R-:W-:-:S03]  /*02e0*/  ISETP.NE.U32.AND.EX P0, PT, RZ, RZ, PT, P0 ;  /* 0x000000ffff00720c */ /* 0x000fc60003f05100 */
[----:B------:R-:W-:-:S10]  /*02f0*/  IMAD.IADD R0, R23, 0x1, R5 ;  /* 0x0000000117007824 */ /* 0x000fd400078e0205 */
        /* <DEDUP_REMOVED lines=8> */
[----:B------:R-:W-:Y:S01]  /*0380*/  IMAD.MOV.U32 R4, RZ, RZ, RZ ;  /* 0x000000ffff047224 */ /* 0x000fe200078e00ff */
[----:B------:R-:W-:-:S04]  /*0390*/  MOV R5, R20 ;  /* 0x0000001400057202 */ /* 0x000fc80000000f00 */
.L_x_440:
        /* <DEDUP_REMOVED lines=10> */
.L_x_439:
[----:B------:R-:W-:Y:S05]  /*0440*/  BSYNC B1 ;  /* 0x0000000000017941 */ /* 0x000fea0003800000 */
.L_x_438:
[----:B------:R-:W-:Y:S01]  /*0450*/  ULDC UR5, c[0x0][0x1a8] ;  /* 0x00006a0000057ab9 */ /* 0x000fe20000000800 */
[----:B------:R-:W-:Y:S01]  /*0460*/  BSSY B1, `(.L_x_441) ;  /* 0x0000013000017945 */ /* 0x000fe20003800000 */
[----:B------:R-:W-:Y:S01]  /*0470*/  UIADD3 UR5, -UR4, UR5, URZ ;  /* 0x0000000504057290 */ /* 0x000fe2000fffe13f */
[----:B------:R-:W-:Y:S01]  /*0480*/  ISETP.GT.AND P0, PT, R20, -0x1, PT ;  /* 0xffffffff1400780c */ /* 0x000fe20003f04270 */
[----:B------:R-:W-:-:S04]  /*0490*/  USHF.R.S32.HI UR8, URZ, 0x1f, UR4 ;  /* 0x0000001f3f087899 */ /* 0x000fc80008011404 */
[----:B------:R-:W-:-:S13]  /*04a0*/  ISETP.GE.AND P1, PT, R20, UR5, PT ;  /* 0x0000000514007c0c */ /* 0x000fda000bf26270 */
[----:B------:R-:W-:Y:S05]  /*04b0*/  @P1 BRA `(.L_x_442) ;  /* 0x000000d000001947 */ /* 0x000fea0003800000 */
[----:B------:R-:W-:Y:S01]  /*04c0*/  IADD3 R8, P1, R22, UR4, RZ ;  /* 0x0000000416087c10 */ /* 0x000fe2000ff3e0ff */
[----:B------:R-:W-:-:S03]  /*04d0*/  IMAD.MOV.U32 R5, RZ, RZ, R20 ;  /* 0x000000ffff057224 */ /* 0x000fc600078e0014 */
[----:B------:R-:W-:Y:S02]  /*04e0*/  IADD3.X R10, R0, UR8, RZ, P1, !PT ;  /* 0x00000008000a7c10 */ /* 0x000fe40008ffe4ff */
.L_x_443:
        /* <DEDUP_REMOVED lines=10> */
.L_x_442:
[----:B------:R-:W-:Y:S05]  /*0590*/  BSYNC B1 ;  /* 0x0000000000017941 */ /* 0x000fea0003800000 */
.L_x_441:
[----:B------:R-:W-:Y:S05]  /*05a0*/  @P0 BRA `(.L_x_444) ;  /* 0x000001f000000947 */ /* 0x000fea0003800000 */
[----:B------:R-:W-:Y:S01]  /*05b0*/  IADD3 R8, P0, R22, UR4, RZ ;  /* 0x0000000416087c10 */ /* 0x000fe2000ff1e0ff */
[----:B------:R-:W-:Y:S01]  /*05c0*/  BSSY B1, `(.L_x_445) ;  /* 0x000000d000017945 */ /* 0x000fe20003800000 */
[----:B------:R-:W-:Y:S02]  /*05d0*/  IADD3 R5, R20, UR5, RZ ;  /* 0x0000000514057c10 */ /* 0x000fe4000fffe0ff */
[----:B------:R-:W-:Y:S02]  /*05e0*/  IADD3.X R10, R0, UR8, RZ, P0, !PT ;  /* 0x00000008000a7c10 */ /* 0x000fe400087fe4ff */
.L_x_446:
        /* <DEDUP_REMOVED lines=11> */
.L_x_445:
[----:B------:R-:W-:Y:S05]  /*06a0*/  BRA `(.L_x_444) ;  /* 0x000000f000007947 */ /* 0x000fea0003800000 */
.L_x_437:
[----:B0-----:R-:W-:Y:S01]  /*06b0*/  ISETP.GE.AND P0, PT, R20, c[0x0][0x1a8], PT ;  /* 0x00006a0014007a0c */ /* 0x001fe20003f06270 */
[----:B------:R-:W-:-:S12]  /*06c0*/  IMAD.MOV.U32 R4, RZ, RZ, RZ ;  /* 0x000000ffff047224 */ /* 0x000fd800078e00ff */
[----:B------:R-:W-:Y:S05]  /*06d0*/  @P0 BRA `(.L_x_444) ;  /* 0x000000c000000947 */ /* 0x000fea0003800000 */
[----:B------:R-:W-:Y:S02]  /*06e0*/  IMAD.MOV.U32 R4, RZ, RZ, RZ ;  /* 0x000000ffff047224 */ /* 0x000fe400078e00ff */
[----:B------:R-:W-:-:S05]  /*06f0*/  IMAD.MOV.U32 R5, RZ, RZ, R20 ;  /* 0x000000ffff057224 */ /* 0x000fca00078e0014 */
.L_x_447:
        /* <DEDUP_REMOVED lines=10> */
.L_x_444:
[----:B------:R-:W-:Y:S05]  /*07a0*/  BSYNC B0 ;  /* 0x0000000000007941 */ /* 0x000fea0003800000 */
.L_x_436:
        /* <DEDUP_REMOVED lines=102> */
.L_x_449:
        /* <DEDUP_REMOVED lines=59> */
.L_x_450:
[----:B0-----:R-:W-:Y:S05]  /*11c0*/  BSYNC B0 ;  /* 0x0000000000007941 */ /* 0x001fea0003800000 */
.L_x_448:
        /* <DEDUP_REMOVED lines=10> */
.L_x_451:
[----:B------:R-:W-:Y:S02]  /*1270*/  SHF.R.S32.HI R9, RZ, 0x1f, R20 ;  /* 0x0000001fff097819 */ /* 0x000fe40000011414 */
[----:B------:R-:W-:-:S04]  /*1280*/  IADD3 R2, P0, R20, R22, RZ ;  /* 0x0000001614027210 */ /* 0x000fc80007f1e0ff */
[----:B------:R-:W-:Y:S02]  /*1290*/  IADD3.X R3, R9, R0, RZ, P0, !PT ;  /* 0x0000000009037210 */ /* 0x000fe400007fe4ff */
        /* <DEDUP_REMOVED lines=23> */
        .weak           $__internal_15_$__cuda_sm20_div_s64
        .type           $__internal_15_$__cuda_sm20_div_s64,@function
        .size           $__internal_15_$__cuda_sm20_div_s64,(.L_x_1131 - $__internal_15_$__cuda_sm20_div_s64)
$__internal_15_$__cuda_sm20_div_s64:
[----:B------:R-:W-:Y:S02]  /*1410*/  IADD3 R2, P0, RZ, -c[0x0][0x188], RZ ;  /* 0x80006200ff027a10 */ /* 0x000fe40007f1e0ff */
[----:B------:R-:W-:-:S03]  /*1420*/  ISETP.LE.AND P1, PT, RZ, c[0x0][0x18c], PT ;  /* 0x00006300ff007a0c */ /* 0x000fc60003f23270 */
[----:B------:R-:W-:Y:S01]  /*1430*/  IMAD.X R3, RZ, RZ, ~c[0x0][0x18c], P0 ;  /* 0x80006300ff037624 */ /* 0x000fe200000e06ff */
[----:B------:R-:W-:-:S04]  /*1440*/  SEL R2, R2, c[0x0][0x188], !P1 ;  /* 0x0000620002027a07 */ /* 0x000fc80004800000 */
[----:B------:R-:W-:-:S04]  /*1450*/  SEL R3, R3, c[0x0][0x18c], !P1 ;  /* 0x0000630003037a07 */ /* 0x000fc80004800000 */
        /* <DEDUP_REMOVED lines=20> */
[----:B------:R-:W-:-:S03]  /*15a0*/  IADD3 R11, P0, RZ, -R6, RZ ;  /* 0x80000006ff0b7210 */ /* 0x000fc60007f1e0ff */
[----:B------:R-:W-:Y:S02]  /*15b0*/  IMAD R7, R5, R2, R7 ;  /* 0x0000000205077224 */ /* 0x000fe400078e0207 */
[----:B------:R-:W-:-:S04]  /*15c0*/  IMAD.HI.U32 R8, R9, R11, RZ ;  /* 0x0000000b09087227 */ /* 0x000fc800078e00ff */
[----:B------:R-:W-:Y:S02]  /*15d0*/  IMAD.X R6, RZ, RZ, ~R7, P0 ;  /* 0x000000ffff067224 */ /* 0x000fe400000e0e07 */
[----:B------:R-:W-:Y:S02]  /*15e0*/  IMAD.MOV.U32 R7, RZ, RZ, RZ ;  /* 0x000000ffff077224 */ /* 0x000fe400078e00ff */
[----:B------:R-:W-:-:S04]  /*15f0*/  IMAD.WIDE.U32 R8, P0, R9, R6, R8 ;  /* 0x0000000609087225 */ /* 0x000fc80007800008 */
[C---:B------:R-:W-:Y:S02]  /*1600*/  IMAD R10, R5.reuse, R6, RZ ;  /* 0x00000006050a7224 */ /* 0x040fe400078e02ff */
[----:B------:R-:W-:-:S04]  /*1610*/  IMAD.HI.U32 R9, P2, R5, R11, R8 ;  /* 0x0000000b05097227 */ /* 0x000fc80007840008 */
[----:B------:R-:W-:Y:S01]  /*1620*/  IMAD.HI.U32 R8, R5, R6, RZ ;  /* 0x0000000605087227 */ /* 0x000fe200078e00ff */
[----:B------:R-:W-:-:S03]  /*1630*/  IADD3 R9, P3, R10, R9, RZ ;  /* 0x000000090a097210 */ /* 0x000fc60007f7e0ff */
[----:B------:R-:W-:Y:S02]  /*1640*/  IMAD.X R5, R8, 0x1, R5, P0 ;  /* 0x0000000108057824 */ /* 0x000fe400000e0605 */
[----:B------:R-:W-:-:S03]  /*1650*/  IMAD.HI.U32 R6, R9, R0, RZ ;  /* 0x0000000009067227 */ /* 0x000fc600078e00ff */
[----:B------:R-:W-:-:S03]  /*1660*/  IADD3.X R5, RZ, RZ, R5, P3, P2 ;  /* 0x000000ffff057210 */ /* 0x000fc60001fe4405 */
[----:B------:R-:W-:-:S06]  /*1670*/  IMAD.WIDE.U32 R6, RZ, R9, R6 ;  /* 0x00000009ff067225 */ /* 0x000fcc00078e0006 */
[----:B------:R-:W-:-:S05]  /*1680*/  IMAD.HI.U32 R5, P0, R5, R0, R6 ;  /* 0x0000000005057227 */ /* 0x000fca0007800006 */
[----:B------:R-:W-:Y:S01]  /*1690*/  IADD3 R9, P2, RZ, R5, RZ ;  /* 0x00000005ff097210 */ /* 0x000fe20007f5e0ff */
[----:B------:R-:W-:-:S04]  /*16a0*/  IMAD.X R5, RZ, RZ, RZ, P0 ;  /* 0x000000ffff057224 */ /* 0x000fc800000e06ff */
[----:B------:R-:W-:-:S04]  /*16b0*/  IMAD.WIDE.U32 R6, R9, R2, RZ ;  /* 0x0000000209067225 */ /* 0x000fc800078e00ff */
[----:B------:R-:W-:Y:S01]  /*16c0*/  IMAD.X R5, RZ, RZ, R5, P2 ;  /* 0x000000ffff057224 */ /* 0x000fe200010e0605 */
[----:B------:R-:W-:Y:S01]  /*16d0*/  IADD3 R11, P2, -R6, R0, RZ ;  /* 0x00000000060b7210 */ /* 0x000fe20007f5e1ff */
[C---:B------:R-:W-:Y:S01]  /*16e0*/  IMAD R7, R9.reuse, R3, R7 ;  /* 0x0000000309077224 */ /* 0x040fe200078e0207 */
[----:B------:R-:W-:Y:S02]  /*16f0*/  IADD3 R6, R9, 0x1, RZ ;  /* 0x0000000109067810 */ /* 0x000fe40007ffe0ff */
[-C--:B------:R-:W-:Y:S01]  /*1700*/  ISETP.GE.U32.AND P0, PT, R11, R2.reuse, PT ;  /* 0x000000020b00720c */ /* 0x080fe20003f06070 */
[----:B------:R-:W-:-:S05]  /*1710*/  IMAD R5, R5, R2, R7 ;  /* 0x0000000205057224 */ /* 0x000fca00078e0207 */
[----:B------:R-:W-:Y:S02]  /*1720*/  IADD3.X R13, RZ, ~R5, RZ, P2, !PT ;  /* 0x80000005ff0d7210 */ /* 0x000fe400017fe4ff */
[----:B------:R-:W-:Y:S02]  /*1730*/  IADD3 R5, P2, R11, -R2, RZ ;  /* 0x800000020b057210 */ /* 0x000fe40007f5e0ff */
[----:B------:R-:W-:-:S03]  /*1740*/  ISETP.GE.U32.AND.EX P0, PT, R13, R3, PT, P0 ;  /* 0x000000030d00720c */ /* 0x000fc60003f06100 */
[----:B------:R-:W-:Y:S01]  /*1750*/  IMAD.X R7, R13, 0x1, ~R3, P2 ;  /* 0x000000010d077824 */ /* 0x000fe200010e0e03 */
[----:B------:R-:W-:Y:S02]  /*1760*/  SEL R5, R5, R11, P0 ;  /* 0x0000000b05057207 */ /* 0x000fe40000000000 */
[----:B------:R-:W-:Y:S02]  /*1770*/  SEL R9, R6, R9, P0 ;  /* 0x0000000906097207 */ /* 0x000fe40000000000 */
[----:B------:R-:W-:Y:S02]  /*1780*/  SEL R7, R7, R13, P0 ;  /* 0x0000000d07077207 */ /* 0x000fe40000000000 */
[----:B------:R-:W-:Y:S01]  /*1790*/  ISETP.GE.U32.AND P0, PT, R5, R2, PT ;  /* 0x000000020500720c */ /* 0x000fe20003f06070 */
[----:B------:R-:W-:Y:S01]  /*17a0*/  IMAD.MOV.U32 R5, RZ, RZ, 0x0 ;  /* 0x00000000ff057424 */ /* 0x000fe200078e00ff */
[----:B------:R-:W-:Y:S02]  /*17b0*/  IADD3 R2, R9, 0x1, RZ ;  /* 0x0000000109027810 */ /* 0x000fe40007ffe0ff */
[----:B------:R-:W-:-:S04]  /*17c0*/  ISETP.GE.U32.AND.EX P0, PT, R7, R3, PT, P0 ;  /* 0x000000030700720c */ /* 0x000fc80003f06100 */
[----:B------:R-:W-:Y:S02]  /*17d0*/  SEL R2, R2, R9, P0 ;  /* 0x0000000902027207 */ /* 0x000fe40000000000 */
[----:B------:R-:W-:-:S03]  /*17e0*/  ISETP.NE.U32.AND P0, PT, RZ, c[0x0][0x188], PT ;  /* 0x00006200ff007a0c */ /* 0x000fc60003f05070 */
[----:B------:R-:W-:Y:S01]  /*17f0*/  IMAD.MOV R3, RZ, RZ, -R2 ;  /* 0x000000ffff037224 */ /* 0x000fe200078e0a02 */
[----:B------:R-:W-:-:S04]  /*1800*/  ISETP.NE.AND.EX P0, PT, RZ, c[0x0][0x18c], PT, P0 ;  /* 0x00006300ff007a0c */ /* 0x000fc80003f05300 */
[----:B------:R-:W-:-:S04]  /*1810*/  SEL R2, R3, R2, !P1 ;  /* 0x0000000203027207 */ /* 0x000fc80004800000 */
[----:B------:R-:W-:Y:S01]  /*1820*/  SEL R2, R2, 0xffffffff, P0 ;  /* 0xffffffff02027807 */ /* 0x000fe20000000000 */
[----:B------:R-:W-:Y:S06]  /*1830*/  RET.REL.NODEC R4 `(_ZN4vllm15rms_norm_kernelIN3c108BFloat16ELi1ELi3EEEvPT_PKS3_lllllS6_fii) ;  /* 0xffffe7c004007950 */ /* 0x000fec0003c3ffff */
.L_x_452:
        /* <DEDUP_REMOVED lines=12> */
.L_x_1131:


//--------------------- .text._ZN4vllm15rms_norm_kernelIN3c108BFloat16ELi2ELi3EEEvPT_PKS3_lllllS6_fii --------------------------
	.section	.text._ZN4vllm15rms_norm_kernelIN3c108BFloat16ELi2ELi3EEEvPT_PKS3_lllllS6_fii,"ax",@progbits
	.sectioninfo	@"SHI_REGISTERS=24"
	.align	128
        .global         _ZN4vllm15rms_norm_kernelIN3c108BFloat16ELi2ELi3EEEvPT_PKS3_lllllS6_fii
        .type           _ZN4vllm15rms_norm_kernelIN3c108BFloat16ELi2ELi3EEEvPT_PKS3_lllllS6_fii,@function
        .size           _ZN4vllm15rms_norm_kernelIN3c108BFloat16ELi2ELi3EEEvPT_PKS3_lllllS6_fii,(.L_x_1132 - _ZN4vllm15rms_norm_kernelIN3c108BFloat16ELi2ELi3EEEvPT_PKS3_lllllS6_fii)
        .other          _ZN4vllm15rms_norm_kernelIN3c108BFloat16ELi2ELi3EEEvPT_PKS3_lllllS6_fii,@"STO_CUDA_ENTRY STV_DEFAULT"
_ZN4vllm15rms_norm_kernelIN3c108BFloat16ELi2ELi3EEEvPT_PKS3_lllllS6_fii:
.text._ZN4vllm15rms_norm_kernelIN3c108BFloat16ELi2ELi3EEEvPT_PKS3_lllllS6_fii:
[----:B------:R-:W-:Y:S02]  /*0000*/  IMAD.MOV.U32 R1, RZ, RZ, c[0x0][0x28] ;  /* 0x00000a00ff017624 */ /* 0x000fe400078e00ff */
[----:B------:R-:W0:Y:S01]  /*0010*/  S2R R0, SR_CTAID.X ;  /* 0x0000000000007919 */ /* 0x000e220000002500 */
[----:B------:R-:W-:-:S13]  /*0020*/  ISETP.NE.U32.AND P0, PT, RZ, c[0x0][0x18c], PT ;  /* 0x00006300ff007a0c */ /* 0x000fda0003f05070 */
[----:B------:R-:W-:Y:S05]  /*0030*/  @!P0 BRA `(.L_x_453) ;  /* 0x0000006000008947 */ /* 0x000fea0003800000 */
[----:B------:R-:W-:Y:S02]  /*0040*/  MOV R4, 0x60 ;  /* 0x0000006000047802 */ /* 0x000fe40000000f00 */
[----:B0-----:R-:W-:Y:S05]  /*0050*/  CALL.REL.NOINC `($__internal_16_$__cuda_sm20_div_s64) ;  /* 0x000013d000007944 */ /* 0x001fea0003c00000 */
[----:B------:R-:W-:Y:S01]  /*0060*/  IMAD.MOV R7, RZ, RZ, -R2 ;  /* 0x000000ffff077224 */ /* 0x000fe200078e0a02 */
[----:B------:R-:W-:-:S03]  /*0070*/  MOV R4, R2 ;  /* 0x0000000200047202 */ /* 0x000fc60000000f00 */
[----:B------:R-:W-:Y:S01]  /*0080*/  IMAD R7, R7, c[0x0][0x188], R0 ;  /* 0x0000620007077a24 */ /* 0x000fe200078e0200 */
[----:B------:R-:W-:Y:S05]  /*0090*/  BRA `(.L_x_454) ;  /* 0x0000015000007947 */ /* 0x000fea0003800000 */
.L_x_453:
[----:B------:R-:W1:Y:S01]  /*00a0*/  I2F.U32.RP R4, c[0x0][0x188] ;  /* 0x0000620000047b06 */ /* 0x000e620000209000 */
[----:B------:R-:W-:-:S07]  /*00b0*/  ISETP.NE.U32.AND P2, PT, RZ, c[0x0][0x188], PT ;  /* 0x00006200ff007a0c */ /* 0x000fce0003f45070 */
[----:B-1----:R-:W1:Y:S02]  /*00c0*/  MUFU.RCP R4, R4 ;  /* 0x0000000400047308 */ /* 0x002e640000001000 */
[----:B-1----:R-:W-:-:S06]  /*00d0*/  IADD3 R2, R4, 0xffffffe, RZ ;  /* 0x0ffffffe04027810 */ /* 0x002fcc0007ffe0ff */
[----:B------:R1:W2:Y:S02]  /*00e0*/  F2I.FTZ.U32.TRUNC.NTZ R3, R2 ;  /* 0x0000000200037305 */ /* 0x0002a4000021f000 */
[----:B-1----:R-:W-:Y:S01]  /*00f0*/  HFMA2.MMA R2, -RZ, RZ, 0, 0 ;  /* 0x00000000ff027435 */ /* 0x002fe200000001ff */
[----:B--2---:R-:W-:-:S04]  /*0100*/  IMAD.MOV R5, RZ, RZ, -R3 ;  /* 0x000000ffff057224 */ /* 0x004fc800078e0a03 */
[----:B------:R-:W-:-:S05]  /*0110*/  IMAD R5, R5, c[0x0][0x188], RZ ;  /* 0x0000620005057a24 */ /* 0x000fca00078e02ff */
        /* <DEDUP_REMOVED lines=10> */
[----:B------:R-:W-:Y:S01]  /*01c0*/  IADD3 R7, -R3, RZ, RZ ;  /* 0x000000ff03077210 */ /* 0x000fe20007ffe1ff */
[----:B------:R-:W-:-:S04]  /*01d0*/  IMAD.MOV.U32 R4, RZ, RZ, R3 ;  /* 0x000000ffff047224 */ /* 0x000fc800078e0003 */
[----:B------:R-:W-:Y:S02]  /*01e0*/  IMAD R7, R7, c[0x0][0x188], R0 ;  /* 0x0000620007077a24 */ /* 0x000fe400078e0200 */
.L_x_454:
[----:B------:R-:W-:Y:S01]  /*01f0*/  SHF.R.S32.HI R0, RZ, 0x1f, R4 ;  /* 0x0000001fff007819 */ /* 0x000fe20000011404 */
[----:B------:R-:W-:Y:S01]  /*0200*/  IMAD.WIDE.U32 R2, R4, c[0x0][0x178], RZ ;  /* 0x00005e0004027a25 */ /* 0x000fe200078e00ff */
[----:B------:R-:W-:Y:S01]  /*0210*/  ULDC.64 UR6, c[0x0][0x118] ;  /* 0x0000460000067ab9 */ /* 0x000fe20000000a00 */
[----:B------:R-:W-:Y:S02]  /*0220*/  BSSY B0, `(.L_x_455) ;  /* 0x0000056000007945 */ /* 0x000fe40003800000 */
[----:B------:R-:W-:Y:S01]  /*0230*/  IMAD R5, R0, c[0x0][0x178], RZ ;  /* 0x00005e0000057a24 */ /* 0x000fe200078e02ff */
[----:B------:R-:W-:-:S03]  /*0240*/  SHF.R.S32.HI R0, RZ, 0x1f, R7 ;  /* 0x0000001fff007819 */ /* 0x000fc60000011407 */
[----:B------:R-:W-:Y:S02]  /*0250*/  IMAD R5, R4, c[0x0][0x17c], R5 ;  /* 0x00005f0004057a24 */ /* 0x000fe400078e0205 */
[----:B------:R-:W-:Y:S02]  /*0260*/  IMAD R0, R0, c[0x0][0x170], RZ ;  /* 0x00005c0000007a24 */ /* 0x000fe400078e02ff */
[----:B------:R-:W-:Y:S01]  /*0270*/  IMAD.MOV.U32 R4, RZ, RZ, R2 ;  /* 0x000000ffff047224 */ /* 0x000fe200078e0002 */
[----:B------:R-:W-:Y:S01]  /*0280*/  IADD3 R5, R3, R5, RZ ;  /* 0x0000000503057210 */ /* 0x000fe20007ffe0ff */
[C---:B------:R-:W-:Y:S01]  /*0290*/  IMAD R9, R7.reuse, c[0x0][0x174], R0 ;  /* 0x00005d0007097a24 */ /* 0x040fe200078e0200 */
[----:B------:R-:W-:Y:S01]  /*02a0*/  MOV R0, 0x1 ;  /* 0x0000000100007802 */ /* 0x000fe20000000f00 */
[----:B------:R-:W0:Y:S02]  /*02b0*/  S2R R3, SR_TID.X ;  /* 0x0000000000037919 */ /* 0x000e240000002100 */
[----:B------:R-:W-:Y:S01]  /*02c0*/  IMAD.WIDE.U32 R4, R7, c[0x0][0x170], R4 ;  /* 0x00005c0007047a25 */ /* 0x000fe200078e0004 */
[----:B------:R-:W-:-:S03]  /*02d0*/  LOP3.LUT R0, R0, c[0x0][0x1a8], RZ, 0xc0, !PT ;  /* 0x00006a0000007a12 */ /* 0x000fc600078ec0ff */
        /* <DEDUP_REMOVED lines=23> */
.L_x_459:
[----:B------:R-:W-:-:S06]  /*0450*/  IMAD.WIDE R4, R7, 0x2, R20 ;  /* 0x0000000207047825 */ /* 0x000fcc00078e0214 */
[----:B------:R-:W2:Y:S01]  /*0460*/  LDG.E.U16 R4, [R4.64] ;  /* 0x0000000604047981 */ /* 0x000ea2000c1e1500 */
[----:B------:R-:W-:-:S04]  /*0470*/  IADD3 R7, R7, c[0x0][0x0], RZ ;  /* 0x0000000007077a10 */ /* 0x000fc80007ffe0ff */
[----:B------:R-:W-:Y:S02]  /*0480*/  ISETP.GE.AND P0, PT, R7, R2, PT ;  /* 0x000000020700720c */ /* 0x000fe40003f06270 */
[----:B--2---:R-:W-:-:S05]  /*0490*/  PRMT R5, RZ, 0x5410, R4 ;  /* 0x00005410ff057816 */ /* 0x004fca0000000004 */
[----:B------:R-:W-:-:S06]  /*04a0*/  FFMA.FTZ R6, R5, R5, R6 ;  /* 0x0000000505067223 */ /* 0x000fcc0000010006 */
[----:B------:R-:W-:Y:S05]  /*04b0*/  @!P0 BRA `(.L_x_459) ;  /* 0xffffff9000008947 */ /* 0x000fea000383ffff */
.L_x_458:
[----:B------:R-:W-:Y:S05]  /*04c0*/  BSYNC B1 ;  /* 0x0000000000017941 */ /* 0x000fea0003800000 */
.L_x_457:
[----:B------:R-:W-:Y:S01]  /*04d0*/  BSSY B1, `(.L_x_460) ;  /* 0x000000e000017945 */ /* 0x000fe20003800000 */
[----:B------:R-:W-:Y:S01]  /*04e0*/  IMAD.WIDE R4, R2, 0x2, R20 ;  /* 0x0000000202047825 */ /* 0x000fe200078e0214 */
[----:B------:R-:W-:Y:S05]  /*04f0*/  @P1 BRA `(.L_x_461) ;  /* 0x000000b000001947 */ /* 0x000fea0003800000 */
[----:B------:R-:W-:-:S04]  /*0500*/  IMAD.MOV.U32 R7, RZ, RZ, R3 ;  /* 0x000000ffff077224 */ /* 0x000fc800078e0003 */
.L_x_462:
        /* <DEDUP_REMOVED lines=10> */
.L_x_461:
[----:B------:R-:W-:Y:S05]  /*05b0*/  BSYNC B1 ;  /* 0x0000000000017941 */ /* 0x000fea0003800000 */
.L_x_460:
[----:B------:R-:W-:Y:S01]  /*05c0*/  BSSY B1, `(.L_x_463) ;  /* 0x0000009000017945 */ /* 0x000fe20003800000 */
[----:B------:R-:W-:Y:S05]  /*05d0*/  @P2 BRA `(.L_x_464) ;  /* 0x0000007000002947 */ /* 0x000fea0003800000 */
.L_x_465:
[----:B------:R-:W-:-:S06]  /*05e0*/  IMAD.WIDE R8, R10, 0x2, R4 ;  /* 0x000000020a087825 */ /* 0x000fcc00078e0204 */
[----:B------:R-:W2:Y:S01]  /*05f0*/  LDG.E.U16 R8, [R8.64] ;  /* 0x0000000608087981 */ /* 0x000ea2000c1e1500 */
[----:B------:R-:W-:-:S04]  /*0600*/  IADD3 R10, R10, c[0x0][0x0], RZ ;  /* 0x000000000a0a7a10 */ /* 0x000fc80007ffe0ff */
[----:B------:R-:W-:Y:S02]  /*0610*/  ISETP.GE.AND P0, PT, R10, R11, PT ;  /* 0x0000000b0a00720c */ /* 0x000fe40003f06270 */
[----:B--2---:R-:W-:-:S05]  /*0620*/  PRMT R7, RZ, 0x5410, R8 ;  /* 0x00005410ff077816 */ /* 0x004fca0000000008 */
[----:B------:R-:W-:-:S06]  /*0630*/  FFMA.FTZ R6, R7, R7, R6 ;  /* 0x0000000707067223 */ /* 0x000fcc0000010006 */
[----:B------:R-:W-:Y:S05]  /*0640*/  @!P0 BRA `(.L_x_465) ;  /* 0xffffff9000008947 */ /* 0x000fea000383ffff */
.L_x_464:
[----:B------:R-:W-:Y:S05]  /*0650*/  BSYNC B1 ;  /* 0x0000000000017941 */ /* 0x000fea0003800000 */
.L_x_463:
[----:B------:R-:W-:Y:S05]  /*0660*/  BRA `(.L_x_466) ;  /* 0x0000011000007947 */ /* 0x000fea0003800000 */
.L_x_456:
        /* <DEDUP_REMOVED lines=8> */
.L_x_467:
        /* <DEDUP_REMOVED lines=9> */
.L_x_466:
[----:B------:R-:W-:Y:S05]  /*0780*/  BSYNC B0 ;  /* 0x0000000000007941 */ /* 0x000fea0003800000 */
.L_x_455:
        /* <DEDUP_REMOVED lines=102> */
.L_x_469:
        /* <DEDUP_REMOVED lines=59> */
.L_x_470:
[----:B0-----:R-:W-:Y:S05]  /*11a0*/  BSYNC B0 ;  /* 0x0000000000007941 */ /* 0x001fea0003800000 */
.L_x_468:
        /* <DEDUP_REMOVED lines=16> */
.L_x_471:
        /* <DEDUP_REMOVED lines=24> */
        .weak           $__internal_16_$__cuda_sm20_div_s64
        .type           $__internal_16_$__cuda_sm20_div_s64,@function
        .size           $__internal_16_$__cuda_sm20_div_s64,(.L_x_1132 - $__internal_16_$__cuda_sm20_div_s64)
$__internal_16_$__cuda_sm20_div_s64:
[----:B------:R-:W-:Y:S02]  /*1430*/  IADD3 R2, P0, RZ, -c[0x0][0x188], RZ ;  /* 0x80006200ff027a10 */ /* 0x000fe40007f1e0ff */
[----:B------:R-:W-:Y:S02]  /*1440*/  ISETP.LE.AND P1, PT, RZ, c[0x0][0x18c], PT ;  /* 0x00006300ff007a0c */ /* 0x000fe40003f23270 */
[----:B------:R-:W-:Y:S02]  /*1450*/  IADD3.X R3, RZ, ~c[0x0][0x18c], RZ, P0, !PT ;  /* 0x80006300ff037a10 */ /* 0x000fe400007fe4ff */
[----:B------:R-:W-:-:S02]  /*1460*/  SEL R2, R2, c[0x0][0x188], !P1 ;  /* 0x0000620002027a07 */ /* 0x000fc40004800000 */
        /* <DEDUP_REMOVED lines=21> */
[----:B------:R-:W-:-:S03]  /*15c0*/  IADD3 R11, P0, RZ, -R6, RZ ;  /* 0x80000006ff0b7210 */ /* 0x000fc60007f1e0ff */
[----:B------:R-:W-:Y:S02]  /*15d0*/  IMAD R7, R5, R2, R7 ;  /* 0x0000000205077224 */ /* 0x000fe400078e0207 */
[----:B------:R-:W-:-:S03]  /*15e0*/  IMAD.HI.U32 R8, R9, R11, RZ ;  /* 0x0000000b09087227 */ /* 0x000fc600078e00ff */
[----:B------:R-:W-:Y:S01]  /*15f0*/  IADD3.X R6, RZ, ~R7, RZ, P0, !PT ;  /* 0x80000007ff067210 */ /* 0x000fe200007fe4ff */
[----:B------:R-:W-:-:S04]  /*1600*/  HFMA2.MMA R7, -RZ, RZ, 0, 0 ;  /* 0x00000000ff077435 */ /* 0x000fc800000001ff */
        /* <DEDUP_REMOVED lines=12> */
[----:B------:R-:W-:Y:S01]  /*16d0*/  IMAD.WIDE.U32 R6, R9, R2, RZ ;  /* 0x0000000209067225 */ /* 0x000fe200078e00ff */
[----:B------:R-:W-:-:S03]  /*16e0*/  IADD3.X R5, RZ, R5, RZ, P2, !PT ;  /* 0x00000005ff057210 */ /* 0x000fc600017fe4ff */
[C---:B------:R-:W-:Y:S01]  /*16f0*/  IMAD R7, R9.reuse, R3, R7 ;  /* 0x0000000309077224 */ /* 0x040fe200078e0207 */
[----:B------:R-:W-:Y:S02]  /*1700*/  IADD3 R11, P2, -R6, R0, RZ ;  /* 0x00000000060b7210 */ /* 0x000fe40007f5e1ff */
[----:B------:R-:W-:Y:S01]  /*1710*/  IADD3 R6, R9, 0x1, RZ ;  /* 0x0000000109067810 */ /* 0x000fe20007ffe0ff */
[-C--:B------:R-:W-:Y:S01]  /*1720*/  IMAD R5, R5, R2.reuse, R7 ;  /* 0x0000000205057224 */ /* 0x080fe200078e0207 */
[----:B------:R-:W-:-:S03]  /*1730*/  ISETP.GE.U32.AND P0, PT, R11, R2, PT ;  /* 0x000000020b00720c */ /* 0x000fc60003f06070 */
[----:B------:R-:W-:Y:S01]  /*1740*/  IMAD.X R13, RZ, RZ, ~R5, P2 ;  /* 0x000000ffff0d7224 */ /* 0x000fe200010e0e05 */
[----:B------:R-:W-:-:S04]  /*1750*/  IADD3 R5, P2, R11, -R2, RZ ;  /* 0x800000020b057210 */ /* 0x000fc80007f5e0ff */
[CC--:B------:R-:W-:Y:S02]  /*1760*/  ISETP.GE.U32.AND.EX P0, PT, R13.reuse, R3.reuse, PT, P0 ;  /* 0x000000030d00720c */ /* 0x0c0fe40003f06100 */
[----:B------:R-:W-:Y:S02]  /*1770*/  IADD3.X R7, R13, ~R3, RZ, P2, !PT ;  /* 0x800000030d077210 */ /* 0x000fe400017fe4ff */
[----:B------:R-:W-:Y:S02]  /*1780*/  SEL R5, R5, R11, P0 ;  /* 0x0000000b05057207 */ /* 0x000fe40000000000 */
[----:B------:R-:W-:Y:S02]  /*1790*/  SEL R7, R7, R13, P0 ;  /* 0x0000000d07077207 */ /* 0x000fe40000000000 */
[----:B------:R-:W-:Y:S02]  /*17a0*/  SEL R9, R6, R9, P0 ;  /* 0x0000000906097207 */ /* 0x000fe40000000000 */
[----:B------:R-:W-:-:S02]  /*17b0*/  ISETP.GE.U32.AND P0, PT, R5, R2, PT ;  /* 0x000000020500720c */ /* 0x000fc40003f06070 */
[----:B------:R-:W-:Y:S02]  /*17c0*/  IADD3 R2, R9, 0x1, RZ ;  /* 0x0000000109027810 */ /* 0x000fe40007ffe0ff */
[----:B------:R-:W-:Y:S02]  /*17d0*/  ISETP.GE.U32.AND.EX P0, PT, R7, R3, PT, P0 ;  /* 0x000000030700720c */ /* 0x000fe40003f06100 */
[----:B------:R-:W-:Y:S02]  /*17e0*/  MOV R5, 0x0 ;  /* 0x0000000000057802 */ /* 0x000fe40000000f00 */
[----:B------:R-:W-:Y:S02]  /*17f0*/  SEL R2, R2, R9, P0 ;  /* 0x0000000902027207 */ /* 0x000fe40000000000 */
[----:B------:R-:W-:-:S03]  /*1800*/  ISETP.NE.U32.AND P0, PT, RZ, c[0x0][0x188], PT ;  /* 0x00006200ff007a0c */ /* 0x000fc60003f05070 */
[----:B------:R-:W-:Y:S01]  /*1810*/  IMAD.MOV R3, RZ, RZ, -R2 ;  /* 0x000000ffff037224 */ /* 0x000fe200078e0a02 */
[----:B------:R-:W-:-:S04]  /*1820*/  ISETP.NE.AND.EX P0, PT, RZ, c[0x0][0x18c], PT, P0 ;  /* 0x00006300ff007a0c */ /* 0x000fc80003f05300 */
[----:B------:R-:W-:-:S04]  /*1830*/  SEL R2, R3, R2, !P1 ;  /* 0x0000000203027207 */ /* 0x000fc80004800000 */
[----:B------:R-:W-:Y:S01]  /*1840*/  SEL R2, R2, 0xffffffff, P0 ;  /* 0xffffffff02027807 */ /* 0x000fe20000000000 */
[----:B------:R-:W-:Y:S06]  /*1850*/  RET.REL.NODEC R4 `(_ZN4vllm15rms_norm_kernelIN3c108BFloat16ELi2ELi3EEEvPT_PKS3_lllllS6_fii) ;  /* 0xffffe7a004007950 */ /* 0x000fec0003c3ffff */
.L_x_472:
        /* <DEDUP_REMOVED lines=10> */
.L_x_1132:


//--------------------- .text._ZN4vllm15rms_norm_kernelIN3c108BFloat16ELi4ELi3EEEvPT_PKS3_lllllS6_fii --------------------------
	.section	.text._ZN4vllm15rms_norm_kernelIN3c108BFloat16ELi4ELi3EEEvPT_PKS3_lllllS6_fii,"ax",@progbits
	.sectioninfo	@"SHI_REGISTERS=26"
	.align	128
        .global         _ZN4vllm15rms_norm_kernelIN3c108BFloat16ELi4ELi3EEEvPT_PKS3_lllllS6_fii
        .type           _ZN4vllm15rms_norm_kernelIN3c108BFloat16ELi4ELi3EEEvPT_PKS3_lllllS6_fii,@function
        .size           _ZN4vllm15rms_norm_kernelIN3c108BFloat16ELi4ELi3EEEvPT_PKS3_lllllS6_fii,(.L_x_1133 - _ZN4vllm15rms_norm_kernelIN3c108BFloat16ELi4ELi3EEEvPT_PKS3_lllllS6_fii)
        .other          _ZN4vllm15rms_norm_kernelIN3c108BFloat16ELi4ELi3EEEvPT_PKS3_lllllS6_fii,@"STO_CUDA_ENTRY STV_DEFAULT"
_ZN4vllm15rms_norm_kernelIN3c108BFloat16ELi4ELi3EEEvPT_PKS3_lllllS6_fii:
.text._ZN4vllm15rms_norm_kernelIN3c108BFloat16ELi4ELi3EEEvPT_PKS3_lllllS6_fii:
[----:B------:R-:W-:Y:S02]  /*0000*/  IMAD.MOV.U32 R1, RZ, RZ, c[0x0][0x28] ;  /* 0x00000a00ff017624 */ /* 0x000fe400078e00ff */
[----:B------:R-:W0:Y:S01]  /*0010*/  S2R R0, SR_CTAID.X ;  /* 0x0000000000007919 */ /* 0x000e220000002500 */
[----:B------:R-:W-:-:S13]  /*0020*/  ISETP.NE.U32.AND P0, PT, RZ, c[0x0][0x18c], PT ;  /* 0x00006300ff007a0c */ /* 0x000fda0003f05070 */
[----:B------:R-:W-:Y:S05]  /*0030*/  @!P0 BRA `(.L_x_473) ;  /* 0x0000006000008947 */ /* 0x000fea0003800000 */
[----:B------:R-:W-:Y:S02]  /*0040*/  MOV R4, 0x60 ;  /* 0x0000006000047802 */ /* 0x000fe40000000f00 */
[----:B0-----:R-:W-:Y:S05]  /*0050*/  CALL.REL.NOINC `($__internal_17_$__cuda_sm20_div_s64) ;  /* 0x0000155000007944 */ /* 0x001fea0003c00000 */
[--C-:B------:R-:W-:Y:S02]  /*0060*/  IMAD.MOV R5, RZ, RZ, -R2.reuse ;  /* 0x000000ffff057224 */ /* 0x100fe400078e0a02 */
[----:B------:R-:W-:Y:S02]  /*0070*/  IMAD.MOV.U32 R4, RZ, RZ, R2 ;  /* 0x000000ffff047224 */ /* 0x000fe400078e0002 */
[----:B------:R-:W-:Y:S01]  /*0080*/  IMAD R5, R5, c[0x0][0x188], R0 ;  /* 0x0000620005057a24 */ /* 0x000fe200078e0200 */
[----:B------:R-:W-:Y:S05]  /*0090*/  BRA `(.L_x_474) ;  /* 0x0000015000007947 */ /* 0x000fea0003800000 */
.L_x_473:
[----:B------:R-:W1:Y:S01]  /*00a0*/  I2F.U32.RP R4, c[0x0][0x188] ;  /* 0x0000620000047b06 */ /* 0x000e620000209000 */
[----:B------:R-:W-:-:S07]  /*00b0*/  ISETP.NE.U32.AND P2, PT, RZ, c[0x0][0x188], PT ;  /* 0x00006200ff007a0c */ /* 0x000fce0003f45070 */
[----:B-1----:R-:W1:Y:S02]  /*00c0*/  MUFU.RCP R4, R4 ;  /* 0x0000000400047308 */ /* 0x002e640000001000 */
[----:B-1----:R-:W-:-:S06]  /*00d0*/  IADD3 R2, R4, 0xffffffe, RZ ;  /* 0x0ffffffe04027810 */ /* 0x002fcc0007ffe0ff */
[----:B------:R1:W2:Y:S02]  /*00e0*/  F2I.FTZ.U32.TRUNC.NTZ R3, R2 ;  /* 0x0000000200037305 */ /* 0x0002a4000021f000 */
[----:B-1----:R-:W-:Y:S01]  /*00f0*/  IMAD.MOV.U32 R2, RZ, RZ, RZ ;  /* 0x000000ffff027224 */ /* 0x002fe200078e00ff */
[----:B--2---:R-:W-:-:S05]  /*0100*/  IADD3 R5, RZ, -R3, RZ ;  /* 0x80000003ff057210 */ /* 0x004fca0007ffe0ff */
        /* <DEDUP_REMOVED lines=14> */
.L_x_474:
        /* <DEDUP_REMOVED lines=38> */
.L_x_479:
[----:B------:R-:W-:-:S06]  /*0450*/  IMAD.WIDE R2, R9, 0x2, R22 ;  /* 0x0000000209027825 */ /* 0x000fcc00078e0216 */
[----:B------:R-:W2:Y:S01]  /*0460*/  LDG.E.U16 R2, [R2.64] ;  /* 0x0000000402027981 */ /* 0x000ea2000c1e1500 */
[----:B------:R-:W-:-:S04]  /*0470*/  IADD3 R9, R9, c[0x0][0x0], RZ ;  /* 0x0000000009097a10 */ /* 0x000fc80007ffe0ff */
[----:B------:R-:W-:Y:S02]  /*0480*/  ISETP.GE.AND P0, PT, R9, R11, PT ;  /* 0x0000000b0900720c */ /* 0x000fe40003f06270 */
[----:B--2---:R-:W-:-:S05]  /*0490*/  PRMT R3, RZ, 0x5410, R2 ;  /* 0x00005410ff037816 */ /* 0x004fca0000000002 */
[----:B------:R-:W-:-:S06]  /*04a0*/  FFMA.FTZ R4, R3, R3, R4 ;  /* 0x0000000303047223 */ /* 0x000fcc0000010004 */
[----:B------:R-:W-:Y:S05]  /*04b0*/  @!P0 BRA `(.L_x_479) ;  /* 0xffffff9000008947 */ /* 0x000fea000383ffff */
.L_x_478:
[----:B------:R-:W-:Y:S05]  /*04c0*/  BSYNC B1 ;  /* 0x0000000000017941 */ /* 0x000fea0003800000 */
.L_x_477:
[----:B------:R-:W-:Y:S01]  /*04d0*/  BSSY B1, `(.L_x_480) ;  /* 0x0000014000017945 */ /* 0x000fe20003800000 */
[----:B------:R-:W-:Y:S01]  /*04e0*/  IMAD.WIDE R2, R11, 0x2, R22 ;  /* 0x000000020b027825 */ /* 0x000fe200078e0216 */
[----:B------:R-:W-:Y:S05]  /*04f0*/  @P1 BRA `(.L_x_481) ;  /* 0x0000011000001947 */ /* 0x000fea0003800000 */
[----:B------:R-:W-:-:S04]  /*0500*/  IMAD.MOV.U32 R10, RZ, RZ, R20 ;  /* 0x000000ffff0a7224 */ /* 0x000fc800078e0014 */
.L_x_482:
        /* <DEDUP_REMOVED lines=16> */
.L_x_481:
[----:B------:R-:W-:Y:S05]  /*0610*/  BSYNC B1 ;  /* 0x0000000000017941 */ /* 0x000fea0003800000 */
.L_x_480:
[----:B------:R-:W-:Y:S01]  /*0620*/  BSSY B1, `(.L_x_483) ;  /* 0x000000a000017945 */ /* 0x000fe20003800000 */
[----:B------:R-:W-:Y:S05]  /*0630*/  @P2 BRA `(.L_x_484) ;  /* 0x0000008000002947 */ /* 0x000fea0003800000 */
[----:B------:R-:W-:-:S04]  /*0640*/  IMAD.MOV.U32 R8, RZ, RZ, R6 ;  /* 0x000000ffff087224 */ /* 0x000fc800078e0006 */
.L_x_485:
[----:B------:R-:W-:-:S06]  /*0650*/  IMAD.WIDE R6, R8, 0x2, R2 ;  /* 0x0000000208067825 */ /* 0x000fcc00078e0202 */
[----:B------:R-:W2:Y:S01]  /*0660*/  LDG.E.U16 R6, [R6.64] ;  /* 0x0000000406067981 */ /* 0x000ea2000c1e1500 */
[----:B------:R-:W-:-:S04]  /*0670*/  IADD3 R8, R8, c[0x0][0x0], RZ ;  /* 0x0000000008087a10 */ /* 0x000fc80007ffe0ff */
[----:B------:R-:W-:Y:S02]  /*0680*/  ISETP.GE.AND P0, PT, R8, R5, PT ;  /* 0x000000050800720c */ /* 0x000fe40003f06270 */
[----:B--2---:R-:W-:-:S05]  /*0690*/  PRMT R7, RZ, 0x5410, R6 ;  /* 0x00005410ff077816 */ /* 0x004fca0000000006 */
[----:B------:R-:W-:-:S06]  /*06a0*/  FFMA.FTZ R4, R7, R7, R4 ;  /* 0x0000000707047223 */ /* 0x000fcc0000010004 */
[----:B------:R-:W-:Y:S05]  /*06b0*/  @!P0 BRA `(.L_x_485) ;  /* 0xffffff9000008947 */ /* 0x000fea000383ffff */
.L_x_484:
[----:B------:R-:W-:Y:S05]  /*06c0*/  BSYNC B1 ;  /* 0x0000000000017941 */ /* 0x000fea0003800000 */
.L_x_483:
[----:B------:R-:W-:Y:S05]  /*06d0*/  BRA `(.L_x_486) ;  /* 0x0000015000007947 */ /* 0x000fea0003800000 */
.L_x_476:
[----:B0-----:R-:W-:Y:S01]  /*06e0*/  SHF.R.S32.HI R2, RZ, 0x1f, R0 ;  /* 0x0000001fff027819 */ /* 0x001fe20000011400 */
[----:B------:R-:W-:-:S03]  /*06f0*/  HFMA2.MMA R4, -RZ, RZ, 0, 0 ;  /* 0x00000000ff047435 */ /* 0x000fc600000001ff */
[----:B------:R-:W-:-:S04]  /*0700*/  LEA.HI R2, R2, c[0x0][0x1a8], RZ, 0x2 ;  /* 0x00006a0002027a11 */ /* 0x000fc800078f10ff */
[----:B------:R-:W-:-:S04]  /*0710*/  SHF.R.S32.HI R5, RZ, 0x2, R2 ;  /* 0x00000002ff057819 */ /* 0x000fc80000011402 */
[----:B------:R-:W-:-:S13]  /*0720*/  ISETP.GE.AND P0, PT, R20, R5, PT ;  /* 0x000000051400720c */ /* 0x000fda0003f06270 */
[----:B------:R-:W-:Y:S05]  /*0730*/  @P0 BRA `(.L_x_486) ;  /* 0x000000f000000947 */ /* 0x000fea0003800000 */
[----:B------:R-:W-:Y:S02]  /*0740*/  IMAD.MOV.U32 R4, RZ, RZ, RZ ;  /* 0x000000ffff047224 */ /* 0x000fe400078e00ff */
[----:B------:R-:W-:-:S04]  /*0750*/  IMAD.MOV.U32 R6, RZ, RZ, R20 ;  /* 0x000000ffff067224 */ /* 0x000fc800078e0014 */
.L_x_487:
        /* <DEDUP_REMOVED lines=13> */
.L_x_486:
[----:B------:R-:W-:Y:S05]  /*0830*/  BSYNC B0 ;  /* 0x0000000000007941 */ /* 0x000fea0003800000 */
.L_x_475:
        /* <DEDUP_REMOVED lines=102> */
.L_x_489:
        /* <DEDUP_REMOVED lines=59> */
.L_x_490:
[----:B0-----:R-:W-:Y:S05]  /*1250*/  BSYNC B0 ;  /* 0x0000000000007941 */ /* 0x001fea0003800000 */
.L_x_488:
        /* <DEDUP_REMOVED lines=16> */
.L_x_491:
[----:B------:R-:W-:-:S06]  /*1360*/  IMAD.WIDE R8, R20, 0x8, R22 ;  /* 0x0000000814087825 */ /* 0x000fcc00078e0216 */
[----:B------:R-:W2:Y:S01]  /*1370*/  LDG.E.64 R8, [R8.64] ;  /* 0x0000000408087981 */ /* 0x000ea2000c1e1b00 */
[----:B0-----:R-:W-:-:S04]  /*1380*/  IMAD.MOV.U32 R5, RZ, RZ, 0x8 ;  /* 0x00000008ff057424 */ /* 0x001fc800078e00ff */
        /* <DEDUP_REMOVED lines=34> */
        .weak           $__internal_17_$__cuda_sm20_div_s64
        .type           $__internal_17_$__cuda_sm20_div_s64,@function
        .size           $__internal_17_$__cuda_sm20_div_s64,(.L_x_1133 - $__internal_17_$__cuda_sm20_div_s64)
$__internal_17_$__cuda_sm20_div_s64:
[----:B------:R-:W-:Y:S02]  /*15b0*/  IADD3 R2, P0, RZ, -c[0x0][0x188], RZ ;  /* 0x80006200ff027a10 */ /* 0x000fe40007f1e0ff */
[----:B------:R-:W-:-:S02]  /*15c0*/  ISETP.LE.AND P1, PT, RZ, c[0x0][0x18c], PT ;  /* 0x00006300ff007a0c */ /* 0x000fc40003f23270 */
[----:B------:R-:W-:Y:S02]  /*15d0*/  IADD3.X R3, RZ, ~c[0x0][0x18c], RZ, P0, !PT ;  /* 0x80006300ff037a10 */ /* 0x000fe400007fe4ff */
[----:B------:R-:W-:Y:S02]  /*15e0*/  SEL R2, R2, c[0x0][0x188], !P1 ;  /* 0x0000620002027a07 */ /* 0x000fe40004800000 */
        /* <DEDUP_REMOVED lines=24> */
[----:B------:R-:W-:Y:S01]  /*1770*/  IMAD.X R6, RZ, RZ, ~R7, P0 ;  /* 0x000000ffff067224 */ /* 0x000fe200000e0e07 */
[----:B------:R-:W-:-:S03]  /*1780*/  HFMA2.MMA R7, -RZ, RZ, 0, 0 ;  /* 0x00000000ff077435 */ /* 0x000fc600000001ff */
        /* <DEDUP_REMOVED lines=26> */
[----:B------:R-:W-:Y:S02]  /*1930*/  ISETP.GE.U32.AND P0, PT, R5, R2, PT ;  /* 0x000000020500720c */ /* 0x000fe40003f06070 */
[----:B------:R-:W-:Y:S02]  /*1940*/  IADD3 R2, R9, 0x1, RZ ;  /* 0x0000000109027810 */ /* 0x000fe40007ffe0ff */
[----:B------:R-:W-:-:S02]  /*1950*/  ISETP.GE.U32.AND.EX P0, PT, R7, R3, PT, P0 ;  /* 0x000000030700720c */ /* 0x000fc40003f06100 */
[----:B------:R-:W-:Y:S02]  /*1960*/  MOV R5, 0x0 ;  /* 0x0000000000057802 */ /* 0x000fe40000000f00 */
[----:B------:R-:W-:Y:S02]  /*1970*/  SEL R2, R2, R9, P0 ;  /* 0x0000000902027207 */ /* 0x000fe40000000000 */
[----:B------:R-:W-:-:S03]  /*1980*/  ISETP.NE.U32.AND P0, PT, RZ, c[0x0][0x188], PT ;  /* 0x00006200ff007a0c */ /* 0x000fc60003f05070 */
[----:B------:R-:W-:Y:S01]  /*1990*/  IMAD.MOV R3, RZ, RZ, -R2 ;  /* 0x000000ffff037224 */ /* 0x000fe200078e0a02 */
[----:B------:R-:W-:-:S04]  /*19a0*/  ISETP.NE.AND.EX P0, PT, RZ, c[0x0][0x18c], PT, P0 ;  /* 0x00006300ff007a0c */ /* 0x000fc80003f05300 */
[----:B------:R-:W-:-:S04]  /*19b0*/  SEL R2, R3, R2, !P1 ;  /* 0x0000000203027207 */ /* 0x000fc80004800000 */
[----:B------:R-:W-:Y:S01]  /*19c0*/  SEL R2, R2, 0xffffffff, P0 ;  /* 0xffffffff02027807 */ /* 0x000fe20000000000 */
[----:B------:R-:W-:Y:S06]  /*19d0*/  RET.REL.NODEC R4 `(_ZN4vllm15rms_norm_kernelIN3c108BFloat16ELi4ELi3EEEvPT_PKS3_lllllS6_fii) ;  /* 0xffffe62004007950 */ /* 0x000fec0003c3ffff */
.L_x_492:
        /* <DEDUP_REMOVED lines=10> */
.L_x_1133:


//--------------------- .text._ZN4vllm15rms_norm_kernelIN3c108BFloat16ELi8ELi3EEEvPT_PKS3_lllllS6_fii --------------------------
	.section	.text._ZN4vllm15rms_norm_kernelIN3c108BFloat16ELi8ELi3EEEvPT_PKS3_lllllS6_fii,"ax",@progbits
	.sectioninfo	@"SHI_REGISTERS=28"
	.align	128
        .global         _ZN4vllm15rms_norm_kernelIN3c108BFloat16ELi8ELi3EEEvPT_PKS3_lllllS6_fii
        .type           _ZN4vllm15rms_norm_kernelIN3c108BFloat16ELi8ELi3EEEvPT_PKS3_lllllS6_fii,@function
        .size           _ZN4vllm15rms_norm_kernelIN3c108BFloat16ELi8ELi3EEEvPT_PKS3_lllllS6_fii,(.L_x_1134 - _ZN4vllm15rms_norm_kernelIN3c108BFloat16ELi8ELi3EEEvPT_PKS3_lllllS6_fii)
        .other          _ZN4vllm15rms_norm_kernelIN3c108BFloat16ELi8ELi3EEEvPT_PKS3_lllllS6_fii,@"STO_CUDA_ENTRY STV_DEFAULT"
_ZN4vllm15rms_norm_kernelIN3c108BFloat16ELi8ELi3EEEvPT_PKS3_lllllS6_fii:
.text._ZN4vllm15rms_norm_kernelIN3c108BFloat16ELi8ELi3EEEvPT_PKS3_lllllS6_fii:
[----:B------:R-:W-:Y:S02]  /*0000*/  IMAD.MOV.U32 R1, RZ, RZ, c[0x0][0x28] ;  /* 0x00000a00ff017624 */ /* 0x000fe400078e00ff */
[----:B------:R-:W0:Y:S01]  /*0010*/  S2R R0, SR_CTAID.X ;  /* 0x0000000000007919 */ /* 0x000e220000002500 */
[----:B------:R-:W-:-:S13]  /*0020*/  ISETP.NE.U32.AND P0, PT, RZ, c[0x0][0x18c], PT ;  /* 0x00006300ff007a0c */ /* 0x000fda0003f05070 */
[----:B------:R-:W-:Y:S05]  /*0030*/  @!P0 BRA `(.L_x_493) ;  /* 0x0000006000008947 */ /* 0x000fea0003800000 */
[----:B------:R-:W-:Y:S02]  /*0040*/  MOV R4, 0x60 ;  /* 0x0000006000047802 */ /* 0x000fe40000000f00 */
[----:B0-----:R-:W-:Y:S05]  /*0050*/  CALL.REL.NOINC `($__internal_18_$__cuda_sm20_div_s64) ;  /* 0x0000182000007944 */ /* 0x001fea0003c00000 */
[--C-:B------:R-:W-:Y:S02]  /*0060*/  IMAD.MOV R5, RZ, RZ, -R2.reuse ;  /* 0x000000ffff057224 */ /* 0x100fe400078e0a02 */
[----:B------:R-:W-:Y:S02]  /*0070*/  IMAD.MOV.U32 R4, RZ, RZ, R2 ;  /* 0x000000ffff047224 */ /* 0x000fe400078e0002 */
[----:B------:R-:W-:Y:S01]  /*0080*/  IMAD R5, R5, c[0x0][0x188], R0 ;  /* 0x0000620005057a24 */ /* 0x000fe200078e0200 */
[----:B------:R-:W-:Y:S05]  /*0090*/  BRA `(.L_x_494) ;  /* 0x0000015000007947 */ /* 0x000fea0003800000 */
.L_x_493:
        /* <DEDUP_REMOVED lines=9> */
[----:B0-----:R-:W-:-:S05]  /*0130*/  IMAD.HI.U32 R3, R3, R0, RZ ;  /* 0x0000000003037227 */ /* 0x001fca00078e00ff */
        /* <DEDUP_REMOVED lines=8> */
[--C-:B------:R-:W-:Y:S02]  /*01c0*/  IMAD.MOV R5, RZ, RZ, -R3.reuse ;  /* 0x000000ffff057224 */ /* 0x100fe400078e0a03 */
[----:B------:R-:W-:Y:S02]  /*01d0*/  IMAD.MOV.U32 R4, RZ, RZ, R3 ;  /* 0x000000ffff047224 */ /* 0x000fe400078e0003 */
[----:B------:R-:W-:-:S03]  /*01e0*/  IMAD R5, R5, c[0x0][0x188], R0 ;  /* 0x0000620005057a24 */ /* 0x000fc600078e0200 */
.L_x_494:
        /* <DEDUP_REMOVED lines=10> */
[C---:B------:R-:W-:Y:S02]  /*0290*/  IMAD R7, R5.reuse, c[0x0][0x174], R0 ;  /* 0x00005d0005077a24 */ /* 0x040fe400078e0200 */
[----:B------:R-:W-:-:S04]  /*02a0*/  IMAD.WIDE.U32 R2, R5, c[0x0][0x170], R2 ;  /* 0x00005c0005027a25 */ /* 0x000fc800078e0002 */
[----:B------:R-:W-:Y:S01]  /*02b0*/  IMAD.MOV.U32 R0, RZ, RZ, c[0x0][0x1a8] ;  /* 0x00006a00ff007624 */ /* 0x000fe200078e00ff */
[----:B------:R-:W-:Y:S02]  /*02c0*/  LEA R22, P1, R2, c[0x0][0x168], 0x1 ;  /* 0x00005a0002167a11 */ /* 0x000fe400078208ff */
[----:B------:R-:W-:Y:S02]  /*02d0*/  IADD3 R3, R3, R7, RZ ;  /* 0x0000000703037210 */ /* 0x000fe40007ffe0ff */
        /* <DEDUP_REMOVED lines=23> */
.L_x_499:
[----:B------:R-:W-:-:S06]  /*0450*/  IMAD.WIDE R2, R7, 0x2, R22 ;  /* 0x0000000207027825 */ /* 0x000fcc00078e0216 */
[----:B------:R-:W2:Y:S01]  /*0460*/  LDG.E.U16 R2, [R2.64] ;  /* 0x0000000402027981 */ /* 0x000ea2000c1e1500 */
[----:B------:R-:W-:-:S04]  /*0470*/  IADD3 R7, R7, c[0x0][0x0], RZ ;  /* 0x0000000007077a10 */ /* 0x000fc80007ffe0ff */
[----:B------:R-:W-:Y:S02]  /*0480*/  ISETP.GE.AND P0, PT, R7, R11, PT ;  /* 0x0000000b0700720c */ /* 0x000fe40003f06270 */
[----:B--2---:R-:W-:-:S05]  /*0490*/  PRMT R3, RZ, 0x5410, R2 ;  /* 0x00005410ff037816 */ /* 0x004fca0000000002 */
[----:B------:R-:W-:-:S06]  /*04a0*/  FFMA.FTZ R8, R3, R3, R8 ;  /* 0x0000000303087223 */ /* 0x000fcc0000010008 */
[----:B------:R-:W-:Y:S05]  /*04b0*/  @!P0 BRA `(.L_x_499) ;  /* 0xffffff9000008947 */ /* 0x000fea000383ffff */
.L_x_498:
[----:B------:R-:W-:Y:S05]  /*04c0*/  BSYNC B1 ;  /* 0x0000000000017941 */ /* 0x000fea0003800000 */
.L_x_497:
[----:B------:R-:W-:Y:S01]  /*04d0*/  BSSY B1, `(.L_x_500) ;  /* 0x0000020000017945 */ /* 0x000fe20003800000 */
[----:B------:R-:W-:Y:S01]  /*04e0*/  IMAD.WIDE R2, R11, 0x2, R22 ;  /* 0x000000020b027825 */ /* 0x000fe200078e0216 */
[----:B------:R-:W-:Y:S05]  /*04f0*/  @P1 BRA `(.L_x_501) ;  /* 0x000001d000001947 */ /* 0x000fea0003800000 */
[----:B------:R-:W-:-:S04]  /*0500*/  IMAD.MOV.U32 R12, RZ, RZ, R20 ;  /* 0x000000ffff0c7224 */ /* 0x000fc800078e0014 */
.L_x_502:
        /* <DEDUP_REMOVED lines=28> */
.L_x_501:
[----:B------:R-:W-:Y:S05]  /*06d0*/  BSYNC B1 ;  /* 0x0000000000017941 */ /* 0x000fea0003800000 */
.L_x_500:
[----:B------:R-:W-:Y:S01]  /*06e0*/  BSSY B1, `(.L_x_503) ;  /* 0x0000009000017945 */ /* 0x000fe20003800000 */
[----:B------:R-:W-:Y:S05]  /*06f0*/  @P2 BRA `(.L_x_504) ;  /* 0x0000007000002947 */ /* 0x000fea0003800000 */
.L_x_505:
[----:B------:R-:W-:-:S06]  /*0700*/  IMAD.WIDE R6, R9, 0x2, R2 ;  /* 0x0000000209067825 */ /* 0x000fcc00078e0202 */
[----:B------:R-:W2:Y:S01]  /*0710*/  LDG.E.U16 R6, [R6.64] ;  /* 0x0000000406067981 */ /* 0x000ea2000c1e1500 */
[----:B------:R-:W-:-:S04]  /*0720*/  IADD3 R9, R9, c[0x0][0x0], RZ ;  /* 0x0000000009097a10 */ /* 0x000fc80007ffe0ff */
[----:B------:R-:W-:Y:S02]  /*0730*/  ISETP.GE.AND P0, PT, R9, R4, PT ;  /* 0x000000040900720c */ /* 0x000fe40003f06270 */
[----:B--2---:R-:W-:-:S05]  /*0740*/  PRMT R5, RZ, 0x5410, R6 ;  /* 0x00005410ff057816 */ /* 0x004fca0000000006 */
[----:B------:R-:W-:-:S06]  /*0750*/  FFMA.FTZ R8, R5, R5, R8 ;  /* 0x0000000505087223 */ /* 0x000fcc0000010008 */
[----:B------:R-:W-:Y:S05]  /*0760*/  @!P0 BRA `(.L_x_505) ;  /* 0xffffff9000008947 */ /* 0x000fea000383ffff */
.L_x_504:
[----:B------:R-:W-:Y:S05]  /*0770*/  BSYNC B1 ;  /* 0x0000000000017941 */ /* 0x000fea0003800000 */
.L_x_503:
[----:B------:R-:W-:Y:S05]  /*0780*/  BRA `(.L_x_506) ;  /* 0x000001d000007947 */ /* 0x000fea0003800000 */
.L_x_496:
        /* <DEDUP_REMOVED lines=8> */
.L_x_507:
        /* <DEDUP_REMOVED lines=21> */
.L_x_506:
[----:B------:R-:W-:Y:S05]  /*0960*/  BSYNC B0 ;  /* 0x0000000000007941 */ /* 0x000fea0003800000 */
.L_x_495:
        /* <DEDUP_REMOVED lines=102> */
.L_x_509:
        /* <DEDUP_REMOVED lines=59> */
.L_x_510:
[----:B0-----:R-:W-:Y:S05]  /*1380*/  BSYNC B0 ;  /* 0x0000000000007941 */ /* 0x001fea0003800000 */
.L_x_508:
        /* <DEDUP_REMOVED lines=16> */
.L_x_511:
        /* <DEDUP_REMOVED lines=63> */
        .weak           $__internal_18_$__cuda_sm20_div_s64
        .type           $__internal_18_$__cuda_sm20_div_s64,@function
        .size           $__internal_18_$__cuda_sm20_div_s64,(.L_x_1134 - $__internal_18_$__cuda_sm20_div_s64)
$__internal_18_$__cuda_sm20_div_s64:
        /* <DEDUP_REMOVED lines=48> */
[----:B------:R-:W-:-:S04]  /*1b80*/  IMAD R5, R5, R2, R7 ;  /* 0x0000000205057224 */ /* 0x000fc800078e0207 */
[----:B------:R-:W-:Y:S01]  /*1b90*/  IMAD.X R13, RZ, RZ, ~R5, P2 ;  /* 0x000000ffff0d7224 */ /* 0x000fe200010e0e05 */
[----:B------:R-:W-:-:S04]  /*1ba0*/  IADD3 R5, P2, R11, -R2, RZ ;  /* 0x800000020b057210 */ /* 0x000fc80007f5e0ff */
[CC--:B------:R-:W-:Y:S02]  /*1bb0*/  ISETP.GE.U32.AND.EX P0, PT, R13.reuse, R3.reuse, PT, P0 ;  /* 0x000000030d00720c */ /* 0x0c0fe40003f06100 */
[----:B------:R-:W-:Y:S02]  /*1bc0*/  IADD3.X R7, R13, ~R3, RZ, P2, !PT ;  /* 0x800000030d077210 */ /* 0x000fe400017fe4ff */
[----:B------:R-:W-:Y:S02]  /*1bd0*/  SEL R5, R5, R11, P0 ;  /* 0x0000000b05057207 */ /* 0x000fe40000000000 */
[----:B------:R-:W-:Y:S02]  /*1be0*/  SEL R7, R7, R13, P0 ;  /* 0x0000000d07077207 */ /* 0x000fe40000000000 */
[----:B------:R-:W-:Y:S02]  /*1bf0*/  SEL R9, R6, R9, P0 ;  /* 0x0000000906097207 */ /* 0x000fe40000000000 */
[----:B------:R-:W-:Y:S01]  /*1c00*/  ISETP.GE.U32.AND P0, PT, R5, R2, PT ;  /* 0x000000020500720c */ /* 0x000fe20003f06070 */
[----:B------:R-:W-:Y:S01]  /*1c10*/  IMAD.MOV.U32 R5, RZ, RZ, 0x0 ;  /* 0x00000000ff057424 */ /* 0x000fe200078e00ff */
[----:B------:R-:W-:-:S02]  /*1c20*/  IADD3 R2, R9, 0x1, RZ ;  /* 0x0000000109027810 */ /* 0x000fc40007ffe0ff */
[----:B------:R-:W-:-:S04]  /*1c30*/  ISETP.GE.U32.AND.EX P0, PT, R7, R3, PT, P0 ;  /* 0x000000030700720c */ /* 0x000fc80003f06100 */
[----:B------:R-:W-:Y:S02]  /*1c40*/  SEL R2, R2, R9, P0 ;  /* 0x0000000902027207 */ /* 0x000fe40000000000 */
[----:B------:R-:W-:-:S03]  /*1c50*/  ISETP.NE.U32.AND P0, PT, RZ, c[0x0][0x188], PT ;  /* 0x00006200ff007a0c */ /* 0x000fc60003f05070 */
[----:B------:R-:W-:Y:S01]  /*1c60*/  IMAD.MOV R3, RZ, RZ, -R2 ;  /* 0x000000ffff037224 */ /* 0x000fe200078e0a02 */
[----:B------:R-:W-:-:S04]  /*1c70*/  ISETP.NE.AND.EX P0, PT, RZ, c[0x0][0x18c], PT, P0 ;  /* 0x00006300ff007a0c */ /* 0x000fc80003f05300 */
[----:B------:R-:W-:-:S04]  /*1c80*/  SEL R2, R3, R2, !P1 ;  /* 0x0000000203027207 */ /* 0x000fc80004800000 */
[----:B------:R-:W-:Y:S01]  /*1c90*/  SEL R2, R2, 0xffffffff, P0 ;  /* 0xffffffff02027807 */ /* 0x000fe20000000000 */
[----:B------:R-:W-:Y:S06]  /*1ca0*/  RET.REL.NODEC R4 `(_ZN4vllm15rms_norm_kernelIN3c108BFloat16ELi8ELi3EEEvPT_PKS3_lllllS6_fii) ;  /* 0xffffe35004007950 */ /* 0x000fec0003c3ffff */
.L_x_512:
        /* <DEDUP_REMOVED lines=13> */
.L_x_1134:


//--------------------- .text._ZN4vllm15rms_norm_kernelIN3c108BFloat16ELi16ELi3EEEvPT_PKS3_lllllS6_fii --------------------------
	.section	.text._ZN4vllm15rms_norm_kernelIN3c108BFloat16ELi16ELi3EEEvPT_PKS3_lllllS6_fii,"ax",@progbits
	.sectioninfo	@"SHI_REGISTERS=32"
	.align	128
        .global         _ZN4vllm15rms_norm_kernelIN3c108BFloat16ELi16ELi3EEEvPT_PKS3_lllllS6_fii
        .type           _ZN4vllm15rms_norm_kernelIN3c108BFloat16ELi16ELi3EEEvPT_PKS3_lllllS6_fii,@function
        .size           _ZN4vllm15rms_norm_kernelIN3c108BFloat16ELi16ELi3EEEvPT_PKS3_lllllS6_fii,(.L_x_1135 - _ZN4vllm15rms_norm_kernelIN3c108BFloat16ELi16ELi3EEEvPT_PKS3_lllllS6_fii)
        .other          _ZN4vllm15rms_norm_kernelIN3c108BFloat16ELi16ELi3EEEvPT_PKS3_lllllS6_fii,@"STO_CUDA_ENTRY STV_DEFAULT"
_ZN4vllm15rms_norm_kernelIN3c108BFloat16ELi16ELi3EEEvPT_PKS3_lllllS6_fii:
.text._ZN4vllm15rms_norm_kernelIN3c108BFloat16ELi16ELi3EEEvPT_PKS3_lllllS6_fii:
[----:B------:R-:W-:Y:S02]  /*0000*/  IMAD.MOV.U32 R1, RZ, RZ, c[0x0][0x28] ;  /* 0x00000a00ff017624 */ /* 0x000fe400078e00ff */
[----:B------:R-:W0:Y:S01]  /*0010*/  S2R R0, SR_CTAID.X ;  /* 0x0000000000007919 */ /* 0x000e220000002500 */
[----:B------:R-:W-:-:S13]  /*0020*/  ISETP.NE.U32.AND P0, PT, RZ, c[0x0][0x18c], PT ;  /* 0x00006300ff007a0c */ /* 0x000fda0003f05070 */
[----:B------:R-:W-:Y:S05]  /*0030*/  @!P0 BRA `(.L_x_513) ;  /* 0x0000006000008947 */ /* 0x000fea0003800000 */
[----:B------:R-:W-:Y:S02]  /*0040*/  MOV R4, 0x60 ;  /* 0x0000006000047802 */ /* 0x000fe40000000f00 */
[----:B0-----:R-:W-:Y:S05]  /*0050*/  CALL.REL.NOINC `($__internal_19_$__cuda_sm20_div_s64) ;  /* 0x00001e2000007944 */ /* 0x001fea0003c00000 */
[--C-:B------:R-:W-:Y:S02]  /*0060*/  IMAD.MOV R5, RZ, RZ, -R2.reuse ;  /* 0x000000ffff057224 */ /* 0x100fe400078e0a02 */
[----:B------:R-:W-:Y:S02]  /*0070*/  IMAD.MOV.U32 R4, RZ, RZ, R2 ;  /* 0x000000ffff047224 */ /* 0x000fe400078e0002 */
[----:B------:R-:W-:Y:S01]  /*0080*/  IMAD R5, R5, c[0x0][0x188], R0 ;  /* 0x0000620005057a24 */ /* 0x000fe200078e0200 */
[----:B------:R-:W-:Y:S05]  /*0090*/  BRA `(.L_x_514) ;  /* 0x0000015000007947 */ /* 0x000fea0003800000 */
.L_x_513:
        /* <DEDUP_REMOVED lines=21> */
.L_x_514:
        /* <DEDUP_REMOVED lines=38> */
.L_x_519:
[----:B------:R-:W-:-:S06]  /*0450*/  IMAD.WIDE R2, R5, 0x2, R22 ;  /* 0x0000000205027825 */ /* 0x000fcc00078e0216 */
[----:B------:R-:W2:Y:S01]  /*0460*/  LDG.E.U16 R2, [R2.64] ;  /* 0x0000000402027981 */ /* 0x000ea2000c1e1500 */
[----:B------:R-:W-:-:S04]  /*0470*/  IADD3 R5, R5, c[0x0][0x0], RZ ;  /* 0x0000000005057a10 */ /* 0x000fc80007ffe0ff */
[----:B------:R-:W-:Y:S02]  /*0480*/  ISETP.GE.AND P0, PT, R5, R11, PT ;  /* 0x0000000b0500720c */ /* 0x000fe40003f06270 */
[----:B--2---:R-:W-:-:S05]  /*0490*/  PRMT R3, RZ, 0x5410, R2 ;  /* 0x00005410ff037816 */ /* 0x004fca0000000002 */
[----:B------:R-:W-:-:S06]  /*04a0*/  FFMA.FTZ R12, R3, R3, R12 ;  /* 0x00000003030c7223 */ /* 0x000fcc000001000c */
[----:B------:R-:W-:Y:S05]  /*04b0*/  @!P0 BRA `(.L_x_519) ;  /* 0xffffff9000008947 */ /* 0x000fea000383ffff */
.L_x_518:
[----:B------:R-:W-:Y:S05]  /*04c0*/  BSYNC B1 ;  /* 0x0000000000017941 */ /* 0x000fea0003800000 */
.L_x_517:
[----:B------:R-:W-:Y:S01]  /*04d0*/  BSSY B1, `(.L_x_520) ;  /* 0x0000038000017945 */ /* 0x000fe20003800000 */
[----:B------:R-:W-:Y:S01]  /*04e0*/  IMAD.WIDE R2, R11, 0x2, R22 ;  /* 0x000000020b027825 */ /* 0x000fe200078e0216 */
[----:B------:R-:W-:Y:S05]  /*04f0*/  @P1 BRA `(.L_x_521) ;  /* 0x0000035000001947 */ /* 0x000fea0003800000 */
[----:B------:R-:W-:-:S04]  /*0500*/  IMAD.MOV.U32 R11, RZ, RZ, R20 ;  /* 0x000000ffff0b7224 */ /* 0x000fc800078e0014 */
.L_x_522:
        /* <DEDUP_REMOVED lines=52> */
.L_x_521:
[----:B------:R-:W-:Y:S05]  /*0850*/  BSYNC B1 ;  /* 0x0000000000017941 */ /* 0x000fea0003800000 */
.L_x_520:
[----:B------:R-:W-:Y:S01]  /*0860*/  BSSY B1, `(.L_x_523) ;  /* 0x0000009000017945 */ /* 0x000fe20003800000 */
[----:B------:R-:W-:Y:S05]  /*0870*/  @P2 BRA `(.L_x_524) ;  /* 0x0000007000002947 */ /* 0x000fea0003800000 */
.L_x_525:
[----:B------:R-:W-:-:S06]  /*0880*/  IMAD.WIDE R4, R7, 0x2, R2 ;  /* 0x0000000207047825 */ /* 0x000fcc00078e0202 */
[----:B------:R-:W2:Y:S01]  /*0890*/  LDG.E.U16 R4, [R4.64] ;  /* 0x0000000404047981 */ /* 0x000ea2000c1e1500 */
[----:B------:R-:W-:-:S04]  /*08a0*/  IADD3 R7, R7, c[0x0][0x0], RZ ;  /* 0x0000000007077a10 */ /* 0x000fc80007ffe0ff */
[----:B------:R-:W-:Y:S02]  /*08b0*/  ISETP.GE.AND P0, PT, R7, R6, PT ;  /* 0x000000060700720c */ /* 0x000fe40003f06270 */
[----:B--2---:R-:W-:-:S05]  /*08c0*/  PRMT R5, RZ, 0x5410, R4 ;  /* 0x00005410ff057816 */ /* 0x004fca0000000004 */
[----:B------:R-:W-:-:S06]  /*08d0*/  FFMA.FTZ R12, R5, R5, R12 ;  /* 0x00000005050c7223 */ /* 0x000fcc000001000c */
[----:B------:R-:W-:Y:S05]  /*08e0*/  @!P0 BRA `(.L_x_525) ;  /* 0xffffff9000008947 */ /* 0x000fea000383ffff */
.L_x_524:
[----:B------:R-:W-:Y:S05]  /*08f0*/  BSYNC B1 ;  /* 0x0000000000017941 */ /* 0x000fea0003800000 */
.L_x_523:
[----:B------:R-:W-:Y:S05]  /*0900*/  BRA `(.L_x_526) ;  /* 0x000002e000007947 */ /* 0x000fea0003800000 */
.L_x_516:
        /* <DEDUP_REMOVED lines=8> */
.L_x_527:
        /* <DEDUP_REMOVED lines=38> */
.L_x_526:
[----:B------:R-:W-:Y:S05]  /*0bf0*/  BSYNC B0 ;  /* 0x0000000000007941 */ /* 0x000fea0003800000 */
.L_x_515:
        /* <DEDUP_REMOVED lines=102> */
.L_x_529:
        /* <DEDUP_REMOVED lines=59> */
.L_x_530:
[----:B0-----:R-:W-:Y:S05]  /*1610*/  BSYNC B0 ;  /* 0x0000000000007941 */ /* 0x001fea0003800000 */
.L_x_528:
        /* <DEDUP_REMOVED lines=16> */
.L_x_531:
        /* <DEDUP_REMOVED lines=118> */
        .weak           $__internal_19_$__cuda_sm20_div_s64
        .type           $__internal_19_$__cuda_sm20_div_s64,@function
        .size           $__internal_19_$__cuda_sm20_div_s64,(.L_x_1135 - $__internal_19_$__cuda_sm20_div_s64)
$__internal_19_$__cuda_sm20_div_s64:
        /* <DEDUP_REMOVED lines=51> */
[C---:B------:R-:W-:Y:S01]  /*21b0*/  ISETP.GE.U32.AND.EX P0, PT, R13.reuse, R3, PT, P0 ;  /* 0x000000030d00720c */ /* 0x040fe20003f06100 */
[----:B------:R-:W-:-:S03]  /*21c0*/  IMAD.X R7, R13, 0x1, ~R3, P2 ;  /* 0x000000010d077824 */ /* 0x000fc600010e0e03 */
        /* <DEDUP_REMOVED lines=13> */
[----:B------:R-:W-:Y:S06]  /*22a0*/  RET.REL.NODEC R4 `(_ZN4vllm15rms_norm_kernelIN3c108BFloat16ELi16ELi3EEEvPT_PKS3_lllllS6_fii) ;  /* 0xffffdd5004007950 */ /* 0x000fec0003c3ffff */
.L_x_532:
        /* <DEDUP_REMOVED lines=13> */
.L_x_1135:


//--------------------- .text._ZN4vllm15rms_norm_kernelIN3c104HalfELi1ELi3EEEvPT_PKS3_lllllS6_fii --------------------------
	.section	.text._ZN4vllm15rms_norm_kernelIN3c104HalfELi1ELi3EEEvPT_PKS3_lllllS6_fii,"ax",@progbits
	.sectioninfo	@"SHI_REGISTERS=26"
	.align	128
        .global         _ZN4vllm15rms_norm_kernelIN3c104HalfELi1ELi3EEEvPT_PKS3_lllllS6_fii
        .type           _ZN4vllm15rms_norm_kernelIN3c104HalfELi1ELi3EEEvPT_PKS3_lllllS6_fii,@function
        .size           _ZN4vllm15rms_norm_kernelIN3c104HalfELi1ELi3EEEvPT_PKS3_lllllS6_fii,(.L_x_1136 - _ZN4vllm15rms_norm_kernelIN3c104HalfELi1ELi3EEEvPT_PKS3_lllllS6_fii)
        .other          _ZN4vllm15rms_norm_kernelIN3c104HalfELi1ELi3EEEvPT_PKS3_lllllS6_fii,@"STO_CUDA_ENTRY STV_DEFAULT"
_ZN4vllm15rms_norm_kernelIN3c104HalfELi1ELi3EEEvPT_PKS3_lllllS6_fii:
.text._ZN4vllm15rms_norm_kernelIN3c104HalfELi1ELi3EEEvPT_PKS3_lllllS6_fii:
[----:B------:R-:W-:Y:S02]  /*0000*/  IMAD.MOV.U32 R1, RZ, RZ, c[0x0][0x28] ;  /* 0x00000a00ff017624 */ /* 0x000fe400078e00ff */
[----:B------:R-:W0:Y:S01]  /*0010*/  S2R R0, SR_CTAID.X ;  /* 0x0000000000007919 */ /* 0x000e220000002500 */
[----:B------:R-:W-:-:S13]  /*0020*/  ISETP.NE.U32.AND P0, PT, RZ, c[0x0][0x18c], PT ;  /* 0x00006300ff007a0c */ /* 0x000fda0003f05070 */
[----:B------:R-:W-:Y:S05]  /*0030*/  @!P0 BRA `(.L_x_533) ;  /* 0x0000006000008947 */ /* 0x000fea0003800000 */
[----:B------:R-:W-:Y:S02]  /*0040*/  MOV R4, 0x60 ;  /* 0x0000006000047802 */ /* 0x000fe40000000f00 */
[----:B0-----:R-:W-:Y:S05]  /*0050*/  CALL.REL.NOINC `($__internal_20_$__cuda_sm20_div_s64) ;  /* 0x000013b000007944 */ /* 0x001fea0003c00000 */
[--C-:B------:R-:W-:Y:S02]  /*0060*/  IMAD.MOV R23, RZ, RZ, -R2.reuse ;  /* 0x000000ffff177224 */ /* 0x100fe400078e0a02 */
[----:B------:R-:W-:Y:S02]  /*0070*/  IMAD.MOV.U32 R4, RZ, RZ, R2 ;  /* 0x000000ffff047224 */ /* 0x000fe400078e0002 */
[----:B------:R-:W-:Y:S01]  /*0080*/  IMAD R23, R23, c[0x0][0x188], R0 ;  /* 0x0000620017177a24 */ /* 0x000fe200078e0200 */
[----:B------:R-:W-:Y:S05]  /*0090*/  BRA `(.L_x_534) ;  /* 0x0000015000007947 */ /* 0x000fea0003800000 */
.L_x_533:
        /* <DEDUP_REMOVED lines=21> */
.L_x_534:
[----:B------:R-:W-:Y:S01]  /*01f0*/  SHF.R.S32.HI R0, RZ, 0x1f, R4 ;  /* 0x0000001fff007819 */ /* 0x000fe20000011404 */
[----:B------:R-:W-:Y:S01]  /*0200*/  IMAD.WIDE.U32 R2, R4, c[0x0][0x178], RZ ;  /* 0x00005e0004027a25 */ /* 0x000fe200078e00ff */
[----:B------:R-:W-:Y:S01]  /*0210*/  MOV R6, 0x1 ;  /* 0x0000000100067802 */ /* 0x000fe20000000f00 */
[----:B------:R-:W0:Y:S01]  /*0220*/  S2R R20, SR_TID.X ;  /* 0x0000000000147919 */ /* 0x000e220000002100 */
[----:B------:R-:W-:Y:S01]  /*0230*/  ULDC.64 UR6, c[0x0][0x118] ;  /* 0x0000460000067ab9 */ /* 0x000fe20000000a00 */
[----:B------:R-:W-:Y:S01]  /*0240*/  IMAD R5, R0, c[0x0][0x178], RZ ;  /* 0x00005e0000057a24 */ /* 0x000fe200078e02ff */
[----:B------:R-:W-:Y:S01]  /*0250*/  SHF.R.S32.HI R0, RZ, 0x1f, R23 ;  /* 0x0000001fff007819 */ /* 0x000fe20000011417 */
[----:B------:R-:W-:Y:S02]  /*0260*/  BSSY B0, `(.L_x_535) ;  /* 0x0000054000007945 */ /* 0x000fe40003800000 */
[----:B------:R-:W-:Y:S01]  /*0270*/  IMAD R5, R4, c[0x0][0x17c], R5 ;  /* 0x00005f0004057a24 */ /* 0x000fe200078e0205 */
[----:B------:R-:W-:Y:S01]  /*0280*/  LOP3.LUT R4, R6, c[0x0][0x168], RZ, 0xc0, !PT ;  /* 0x00005a0006047a12 */ /* 0x000fe200078ec0ff */
[----:B------:R-:W-:-:S02]  /*0290*/  IMAD R0, R0, c[0x0][0x170], RZ ;  /* 0x00005c0000007a24 */ /* 0x000fc400078e02ff */
        /* <DEDUP_REMOVED lines=14> */
[----:B------:R-:W-:Y:S01]  /*0380*/  HFMA2.MMA R4, -RZ, RZ, 0, 0 ;  /* 0x00000000ff047435 */ /* 0x000fe200000001ff */
[----:B------:R-:W-:-:S05]  /*0390*/  IMAD.MOV.U32 R5, RZ, RZ, R20 ;  /* 0x000000ffff057224 */ /* 0x000fca00078e0014 */
.L_x_539:
        /* <DEDUP_REMOVED lines=10> */
.L_x_538:
[----:B------:R-:W-:Y:S05]  /*0440*/  BSYNC B1 ;  /* 0x0000000000017941 */ /* 0x000fea0003800000 */
.L_x_537:
        /* <DEDUP_REMOVED lines=10> */
.L_x_542:
        /* <DEDUP_REMOVED lines=10> */
.L_x_541:
[----:B------:R-:W-:Y:S05]  /*0590*/  BSYNC B1 ;  /* 0x0000000000017941 */ /* 0x000fea0003800000 */
.L_x_540:
[----:B------:R-:W-:Y:S05]  /*05a0*/  @P0 BRA `(.L_x_543) ;  /* 0x000001f000000947 */ /* 0x000fea0003800000 */
[----:B------:R-:W-:Y:S01]  /*05b0*/  IADD3 R8, P0, R22, UR4, RZ ;  /* 0x0000000416087c10 */ /* 0x000fe2000ff1e0ff */
[----:B------:R-:W-:Y:S01]  /*05c0*/  BSSY B1, `(.L_x_544) ;  /* 0x000000d000017945 */ /* 0x000fe20003800000 */
[----:B------:R-:W-:Y:S02]  /*05d0*/  IADD3 R5, R20, UR5, RZ ;  /* 0x0000000514057c10 */ /* 0x000fe4000fffe0ff */
[----:B------:R-:W-:Y:S02]  /*05e0*/  IADD3.X R10, R0, UR8, RZ, P0, !PT ;  /* 0x00000008000a7c10 */ /* 0x000fe400087fe4ff */
.L_x_545:
        /* <DEDUP_REMOVED lines=11> */
.L_x_544:
[----:B------:R-:W-:Y:S05]  /*06a0*/  BRA `(.L_x_543) ;  /* 0x000000f000007947 */ /* 0x000fea0003800000 */
.L_x_536:
[----:B0-----:R-:W-:Y:S01]  /*06b0*/  ISETP.GE.AND P0, PT, R20, c[0x0][0x1a8], PT ;  /* 0x00006a0014007a0c */ /* 0x001fe20003f06270 */
[----:B------:R-:W-:-:S12]  /*06c0*/  IMAD.MOV.U32 R4, RZ, RZ, RZ ;  /* 0x000000ffff047224 */ /* 0x000fd800078e00ff */
[----:B------:R-:W-:Y:S05]  /*06d0*/  @P0 BRA `(.L_x_543) ;  /* 0x000000c000000947 */ /* 0x000fea0003800000 */
[----:B------:R-:W-:Y:S01]  /*06e0*/  HFMA2.MMA R4, -RZ, RZ, 0, 0 ;  /* 0x00000000ff047435 */ /* 0x000fe200000001ff */
[----:B------:R-:W-:-:S05]  /*06f0*/  IMAD.MOV.U32 R5, RZ, RZ, R20 ;  /* 0x000000ffff057224 */ /* 0x000fca00078e0014 */
.L_x_546:
        /* <DEDUP_REMOVED lines=10> */
.L_x_543:
[----:B------:R-:W-:Y:S05]  /*07a0*/  BSYNC B0 ;  /* 0x0000000000007941 */ /* 0x000fea0003800000 */
.L_x_535:
        /* <DEDUP_REMOVED lines=102> */
.L_x_548:
        /* <DEDUP_REMOVED lines=59> */
.L_x_549:
[----:B0-----:R-:W-:Y:S05]  /*11c0*/  BSYNC B0 ;  /* 0x0000000000007941 */ /* 0x001fea0003800000 */
.L_x_547:
        /* <DEDUP_REMOVED lines=10> */
.L_x_550:
[----:B------:R-:W-:Y:S02]  /*1270*/  SHF.R.S32.HI R9, RZ, 0x1f, R20 ;  /* 0x0000001fff097819 */ /* 0x000fe40000011414 */
[----:B------:R-:W-:-:S05]  /*1280*/  IADD3 R2, P0, R20, R22, RZ ;  /* 0x0000001614027210 */ /* 0x000fca0007f1e0ff */
[----:B------:R-:W-:Y:S01]  /*1290*/  IMAD.X R3, R9, 0x1, R0, P0 ;  /* 0x0000000109037824 */ /* 0x000fe200000e0600 */
[----:B0-----:R-:W-:-:S04]  /*12a0*/  LEA R4, P0, R2, c[0x0][0x168], 0x1 ;  /* 0x00005a0002047a11 */ /* 0x001fc800078008ff */
[----:B------:R-:W-:-:S05]  /*12b0*/  LEA.HI.X R5, R2, c[0x0][0x16c], R3, 0x1, P0 ;  /* 0x00005b0002057a11 */ /* 0x000fca00000f0c03 */
[----:B------:R-:W2:Y:S01]  /*12c0*/  LDG.E.U16 R4, [R4.64] ;  /* 0x0000000604047981 */ /* 0x000ea2000c1e1500 */
[----:B------:R-:W-:-:S05]  /*12d0*/  MOV R3, 0x2 ;  /* 0x0000000200037802 */ /* 0x000fca0000000f00 */
        /* <DEDUP_REMOVED lines=19> */
        .weak           $__internal_20_$__cuda_sm20_div_s64
        .type           $__internal_20_$__cuda_sm20_div_s64,@function
        .size           $__internal_20_$__cuda_sm20_div_s64,(.L_x_1136 - $__internal_20_$__cuda_sm20_div_s64)
$__internal_20_$__cuda_sm20_div_s64:
        /* <DEDUP_REMOVED lines=66> */
[----:B------:R-:W-:Y:S06]  /*1830*/  RET.REL.NODEC R4 `(_ZN4vllm15rms_norm_kernelIN3c104HalfELi1ELi3EEEvPT_PKS3_lllllS6_fii) ;  /* 0xffffe7c004007950 */ /* 0x000fec0003c3ffff */
.L_x_551:
        /* <DEDUP_REMOVED lines=12> */
.L_x_1136:


//--------------------- .text._ZN4vllm15rms_norm_kernelIN3c104HalfELi2ELi3EEEvPT_PKS3_lllllS6_fii --------------------------
	.section	.text._ZN4vllm15rms_norm_kernelIN3c104HalfELi2ELi3EEEvPT_PKS3_lllllS6_fii,"ax",@progbits
	.sectioninfo	@"SHI_REGISTERS=24"
	.align	128
        .global         _ZN4vllm15rms_norm_kernelIN3c104HalfELi2ELi3EEEvPT_PKS3_lllllS6_fii
        .type           _ZN4vllm15rms_norm_kernelIN3c104HalfELi2ELi3EEEvPT_PKS3_lllllS6_fii,@function
        .size           _ZN4vllm15rms_norm_kernelIN3c104HalfELi2ELi3EEEvPT_PKS3_lllllS6_fii,(.L_x_1137 - _ZN4vllm15rms_norm_kernelIN3c104HalfELi2ELi3EEEvPT_PKS3_lllllS6_fii)
        .other          _ZN4vllm15rms_norm_kernelIN3c104HalfELi2ELi3EEEvPT_PKS3_lllllS6_fii,@"STO_CUDA_ENTRY STV_DEFAULT"
_ZN4vllm15rms_norm_kernelIN3c104HalfELi2ELi3EEEvPT_PKS3_lllllS6_fii:
.text._ZN4vllm15rms_norm_kernelIN3c104HalfELi2ELi3EEEvPT_PKS3_lllllS6_fii:
[----:B------:R-:W-:Y:S02]  /*0000*/  MOV R1, c[0x0][0x28] ;  /* 0x00000a0000017a02 */ /* 0x000fe40000000f00 */
[----:B------:R-:W0:Y:S01]  /*0010*/  S2R R0, SR_CTAID.X ;  /* 0x0000000000007919 */ /* 0x000e220000002500 */
[----:B------:R-:W-:-:S13]  /*0020*/  ISETP.NE.U32.AND P0, PT, RZ, c[0x0][0x18c], PT ;  /* 0x00006300ff007a0c */ /* 0x000fda0003f05070 */
[----:B------:R-:W-:Y:S05]  /*0030*/  @!P0 BRA `(.L_x_552) ;  /* 0x0000006000008947 */ /* 0x000fea0003800000 */
[----:B------:R-:W-:Y:S02]  /*0040*/  MOV R4, 0x60 ;  /* 0x0000006000047802 */ /* 0x000fe40000000f00 */
[----:B0-----:R-:W-:Y:S05]  /*0050*/  CALL.REL.NOINC `($__internal_21_$__cuda_sm20_div_s64) ;  /* 0x000013d000007944 */ /* 0x001fea0003c00000 */
[----:B------:R-:W-:Y:S01]  /*0060*/  IMAD.MOV R7, RZ, RZ, -R2 ;  /* 0x000000ffff077224 */ /* 0x000fe200078e0a02 */
[----:B------:R-:W-:-:S03]  /*0070*/  MOV R4, R2 ;  /* 0x0000000200047202 */ /* 0x000fc60000000f00 */
[----:B------:R-:W-:Y:S01]  /*0080*/  IMAD R7, R7, c[0x0][0x188], R0 ;  /* 0x0000620007077a24 */ /* 0x000fe200078e0200 */
[----:B------:R-:W-:Y:S05]  /*0090*/  BRA `(.L_x_553) ;  /* 0x0000015000007947 */ /* 0x000fea0003800000 */
.L_x_552:
        /* <DEDUP_REMOVED lines=21> */
.L_x_553:
        /* <DEDUP_REMOVED lines=38> */
.L_x_558:
[----:B------:R-:W-:-:S06]  /*0450*/  IMAD.WIDE R4, R7, 0x2, R20 ;  /* 0x0000000207047825 */ /* 0x000fcc00078e0214 */
[----:B------:R-:W2:Y:S01]  /*0460*/  LDG.E.U16 R4, [R4.64] ;  /* 0x0000000604047981 */ /* 0x000ea2000c1e1500 */
[----:B------:R-:W-:-:S04]  /*0470*/  IADD3 R7, R7, c[0x0][0x0], RZ ;  /* 0x0000000007077a10 */ /* 0x000fc80007ffe0ff */
[----:B------:R-:W-:Y:S01]  /*0480*/  ISETP.GE.AND P0, PT, R7, R2, PT ;  /* 0x000000020700720c */ /* 0x000fe20003f06270 */
[----:B--2---:R-:W-:-:S05]  /*0490*/  HADD2.F32 R9, -RZ, R4.H0_H0 ;  /* 0x20000004ff097230 */ /* 0x004fca0000004100 */
[----:B------:R-:W-:-:S07]  /*04a0*/  FFMA.FTZ R6, R9, R9, R6 ;  /* 0x0000000909067223 */ /* 0x000fce0000010006 */
[----:B------:R-:W-:Y:S05]  /*04b0*/  @!P0 BRA `(.L_x_558) ;  /* 0xffffff9000008947 */ /* 0x000fea000383ffff */
.L_x_557:
[----:B------:R-:W-:Y:S05]  /*04c0*/  BSYNC B1 ;  /* 0x0000000000017941 */ /* 0x000fea0003800000 */
.L_x_556:
[----:B------:R-:W-:Y:S01]  /*04d0*/  BSSY B1, `(.L_x_559) ;  /* 0x000000e000017945 */ /* 0x000fe20003800000 */
[----:B------:R-:W-:Y:S01]  /*04e0*/  IMAD.WIDE R4, R2, 0x2, R20 ;  /* 0x0000000202047825 */ /* 0x000fe200078e0214 */
[----:B------:R-:W-:Y:S05]  /*04f0*/  @P1 BRA `(.L_x_560) ;  /* 0x000000b000001947 */ /* 0x000fea0003800000 */
[----:B------:R-:W-:-:S05]  /*0500*/  MOV R7, R3 ;  /* 0x0000000300077202 */ /* 0x000fca0000000f00 */
.L_x_561:
        /* <DEDUP_REMOVED lines=10> */
.L_x_560:
[----:B------:R-:W-:Y:S05]  /*05b0*/  BSYNC B1 ;  /* 0x0000000000017941 */ /* 0x000fea0003800000 */
.L_x_559:
[----:B------:R-:W-:Y:S01]  /*05c0*/  BSSY B1, `(.L_x_562) ;  /* 0x0000009000017945 */ /* 0x000fe20003800000 */
[----:B------:R-:W-:Y:S05]  /*05d0*/  @P2 BRA `(.L_x_563) ;  /* 0x0000007000002947 */ /* 0x000fea0003800000 */
.L_x_564:
[----:B------:R-:W-:-:S06]  /*05e0*/  IMAD.WIDE R8, R10, 0x2, R4 ;  /* 0x000000020a087825 */ /* 0x000fcc00078e0204 */
[----:B------:R-:W2:Y:S01]  /*05f0*/  LDG.E.U16 R8, [R8.64] ;  /* 0x0000000608087981 */ /* 0x000ea2000c1e1500 */
[----:B------:R-:W-:-:S04]  /*0600*/  IADD3 R10, R10, c[0x0][0x0], RZ ;  /* 0x000000000a0a7a10 */ /* 0x000fc80007ffe0ff */
[----:B------:R-:W-:Y:S01]  /*0610*/  ISETP.GE.AND P0, PT, R10, R15, PT ;  /* 0x0000000f0a00720c */ /* 0x000fe20003f06270 */
[----:B--2---:R-:W-:-:S05]  /*0620*/  HADD2.F32 R7, -RZ, R8.H0_H0 ;  /* 0x20000008ff077230 */ /* 0x004fca0000004100 */
[----:B------:R-:W-:-:S07]  /*0630*/  FFMA.FTZ R6, R7, R7, R6 ;  /* 0x0000000707067223 */ /* 0x000fce0000010006 */
[----:B------:R-:W-:Y:S05]  /*0640*/  @!P0 BRA `(.L_x_564) ;  /* 0xffffff9000008947 */ /* 0x000fea000383ffff */
.L_x_563:
[----:B------:R-:W-:Y:S05]  /*0650*/  BSYNC B1 ;  /* 0x0000000000017941 */ /* 0x000fea0003800000 */
.L_x_562:
[----:B------:R-:W-:Y:S05]  /*0660*/  BRA `(.L_x_565) ;  /* 0x0000011000007947 */ /* 0x000fea0003800000 */
.L_x_555:
        /* <DEDUP_REMOVED lines=8> */
.L_x_566:
        /* <DEDUP_REMOVED lines=9> */
.L_x_565:
[----:B------:R-:W-:Y:S05]  /*0780*/  BSYNC B0 ;  /* 0x0000000000007941 */ /* 0x000fea0003800000 */
.L_x_554:
        /* <DEDUP_REMOVED lines=102> */
.L_x_568:
        /* <DEDUP_REMOVED lines=59> */
.L_x_569:
[----:B0-----:R-:W-:Y:S05]  /*11a0*/  BSYNC B0 ;  /* 0x0000000000007941 */ /* 0x001fea0003800000 */
.L_x_567:
        /* <DEDUP_REMOVED lines=16> */
.L_x_570:
        /* <DEDUP_REMOVED lines=24> */
        .weak           $__internal_21_$__cuda_sm20_div_s64
        .type           $__internal_21_$__cuda_sm20_div_s64,@function
        .size           $__internal_21_$__cuda_sm20_div_s64,(.L_x_1137 - $__internal_21_$__cuda_sm20_div_s64)
$__internal_21_$__cuda_sm20_div_s64:
        /* <DEDUP_REMOVED lines=34> */
[----:B------:R-:W-:-:S04]  /*1650*/  IADD3 R9, P3, R10, R9, RZ ;  /* 0x000000090a097210 */ /* 0x000fc80007f7e0ff */
[----:B------:R-:W-:Y:S01]  /*1660*/  IADD3.X R5, R8, R5, RZ, P0, !PT ;  /* 0x0000000508057210 */ /* 0x000fe200007fe4ff */
        /* <DEDUP_REMOVED lines=12> */
[----:B------:R-:W-:-:S04]  /*1730*/  ISETP.GE.U32.AND P0, PT, R11, R2, PT ;  /* 0x000000020b00720c */ /* 0x000fc80003f06070 */
        /* <DEDUP_REMOVED lines=12> */
[----:B------:R-:W-:Y:S02]  /*1800*/  ISETP.NE.U32.AND P0, PT, RZ, c[0x0][0x188], PT ;  /* 0x00006200ff007a0c */ /* 0x000fe40003f05070 */
[-C--:B------:R-:W-:Y:S02]  /*1810*/  IADD3 R3, RZ, -R2.reuse, RZ ;  /* 0x80000002ff037210 */ /* 0x080fe40007ffe0ff */
[----:B------:R-:W-:Y:S02]  /*1820*/  ISETP.NE.AND.EX P0, PT, RZ, c[0x0][0x18c], PT, P0 ;  /* 0x00006300ff007a0c */ /* 0x000fe40003f05300 */
[----:B------:R-:W-:-:S04]  /*1830*/  SEL R2, R3, R2, !P1 ;  /* 0x0000000203027207 */ /* 0x000fc80004800000 */
[----:B------:R-:W-:Y:S01]  /*1840*/  SEL R2, R2, 0xffffffff, P0 ;  /* 0xffffffff02027807 */ /* 0x000fe20000000000 */
[----:B------:R-:W-:Y:S06]  /*1850*/  RET.REL.NODEC R4 `(_ZN4vllm15rms_norm_kernelIN3c104HalfELi2ELi3EEEvPT_PKS3_lllllS6_fii) ;  /* 0xffffe7a004007950 */ /* 0x000fec0003c3ffff */
.L_x_571:
        /* <DEDUP_REMOVED lines=10> */
.L_x_1137:


//--------------------- .text._ZN4vllm15rms_norm_kernelIN3c104HalfELi4ELi3EEEvPT_PKS3_lllllS6_fii --------------------------
	.section	.text._ZN4vllm15rms_norm_kernelIN3c104HalfELi4ELi3EEEvPT_PKS3_lllllS6_fii,"ax",@progbits
	.sectioninfo	@"SHI_REGISTERS=26"
	.align	128
        .global         _ZN4vllm15rms_norm_kernelIN3c104HalfELi4ELi3EEEvPT_PKS3_lllllS6_fii
        .type           _ZN4vllm15rms_norm_kernelIN3c104HalfELi4ELi3EEEvPT_PKS3_lllllS6_fii,@function
        .size           _ZN4vllm15rms_norm_kernelIN3c104HalfELi4ELi3EEEvPT_PKS3_lllllS6_fii,(.L_x_1138 - _ZN4vllm15rms_norm_kernelIN3c104HalfELi4ELi3EEEvPT_PKS3_lllllS6_fii)
        .other          _ZN4vllm15rms_norm_kernelIN3c104HalfELi4ELi3EEEvPT_PKS3_lllllS6_fii,@"STO_CUDA_ENTRY STV_DEFAULT"
_ZN4vllm15rms_norm_kernelIN3c104HalfELi4ELi3EEEvPT_PKS3_lllllS6_fii:
.text._ZN4vllm15rms_norm_kernelIN3c104HalfELi4ELi3EEEvPT_PKS3_lllllS6_fii:
[----:B------:R-:W-:Y:S02]  /*0000*/  MOV R1, c[0x0][0x28] ;  /* 0x00000a0000017a02 */ /* 0x000fe40000000f00 */
[----:B------:R-:W0:Y:S01]  /*0010*/  S2R R0, SR_CTAID.X ;  /* 0x0000000000007919 */ /* 0x000e220000002500 */
[----:B------:R-:W-:-:S13]  /*0020*/  ISETP.NE.U32.AND P0, PT, RZ, c[0x0][0x18c], PT ;  /* 0x00006300ff007a0c */ /* 0x000fda0003f05070 */
[----:B------:R-:W-:Y:S05]  /*0030*/  @!P0 BRA `(.L_x_572) ;  /* 0x0000006000008947 */ /* 0x000fea0003800000 */
[----:B------:R-:W-:Y:S02]  /*0040*/  MOV R4, 0x60 ;  /* 0x0000006000047802 */ /* 0x000fe40000000f00 */
[----:B0-----:R-:W-:Y:S05]  /*0050*/  CALL.REL.NOINC `($__internal_22_$__cuda_sm20_div_s64) ;  /* 0x0000155000007944 */ /* 0x001fea0003c00000 */
[----:B------:R-:W-:Y:S01]  /*0060*/  IMAD.MOV R5, RZ, RZ, -R2 ;  /* 0x000000ffff057224 */ /* 0x000fe200078e0a02 */
[----:B------:R-:W-:-:S03]  /*0070*/  MOV R4, R2 ;  /* 0x0000000200047202 */ /* 0x000fc60000000f00 */
[----:B------:R-:W-:Y:S01]  /*0080*/  IMAD R5, R5, c[0x0][0x188], R0 ;  /* 0x0000620005057a24 */ /* 0x000fe200078e0200 */
[----:B------:R-:W-:Y:S05]  /*0090*/  BRA `(.L_x_573) ;  /* 0x0000015000007947 */ /* 0x000fea0003800000 */
.L_x_572:
        /* <DEDUP_REMOVED lines=21> */
.L_x_573:
        /* <DEDUP_REMOVED lines=8> */
[----:B------:R-:W-:-:S03]  /*0270*/  IMAD R0, R0, c[0x0][0x170], RZ ;  /* 0x00005c0000007a24 */ /* 0x000fc600078e02ff */
[----:B------:R-:W-:Y:S01]  /*0280*/  IADD3 R3, R3, R7, RZ ;  /* 0x0000000703037210 */ /* 0x000fe20007ffe0ff */
[C---:B------:R-:W-:Y:S02]  /*0290*/  IMAD R7, R5.reuse, c[0x0][0x174], R0 ;  /* 0x00005d0005077a24 */ /* 0x040fe400078e0200 */
[----:B------:R-:W-:Y:S02]  /*02a0*/  IMAD.MOV.U32 R0, RZ, RZ, c[0x0][0x1a8] ;  /* 0x00006a00ff007624 */ /* 0x000fe400078e00ff */
        /* <DEDUP_REMOVED lines=24> */
[----:B------:R-:W-:Y:S01]  /*0430*/  MOV R4, RZ ;  /* 0x000000ff00047202 */ /* 0x000fe20000000f00 */
[----:B------:R-:W-:-:S04]  /*0440*/  IMAD.MOV.U32 R9, RZ, RZ, R20 ;  /* 0x000000ffff097224 */ /* 0x000fc800078e0014 */
.L_x_578:
[----:B------:R-:W-:-:S06]  /*0450*/  IMAD.WIDE R2, R9, 0x2, R22 ;  /* 0x0000000209027825 */ /* 0x000fcc00078e0216 */
[----:B------:R-:W2:Y:S01]  /*0460*/  LDG.E.U16 R2, [R2.64] ;  /* 0x0000000402027981 */ /* 0x000ea2000c1e1500 */
[----:B------:R-:W-:-:S04]  /*0470*/  IADD3 R9, R9, c[0x0][0x0], RZ ;  /* 0x0000000009097a10 */ /* 0x000fc80007ffe0ff */
[----:B------:R-:W-:Y:S01]  /*0480*/  ISETP.GE.AND P0, PT, R9, R13, PT ;  /* 0x0000000d0900720c */ /* 0x000fe20003f06270 */
[----:B--2---:R-:W-:-:S05]  /*0490*/  HADD2.F32 R11, -RZ, R2.H0_H0 ;  /* 0x20000002ff0b7230 */ /* 0x004fca0000004100 */
[----:B------:R-:W-:-:S07]  /*04a0*/  FFMA.FTZ R4, R11, R11, R4 ;  /* 0x0000000b0b047223 */ /* 0x000fce0000010004 */
[----:B------:R-:W-:Y:S05]  /*04b0*/  @!P0 BRA `(.L_x_578) ;  /* 0xffffff9000008947 */ /* 0x000fea000383ffff */
.L_x_577:
[----:B------:R-:W-:Y:S05]  /*04c0*/  BSYNC B1 ;  /* 0x0000000000017941 */ /* 0x000fea0003800000 */
.L_x_576:
[----:B------:R-:W-:Y:S01]  /*04d0*/  BSSY B1, `(.L_x_579) ;  /* 0x0000014000017945 */ /* 0x000fe20003800000 */
[----:B------:R-:W-:Y:S01]  /*04e0*/  IMAD.WIDE R2, R13, 0x2, R22 ;  /* 0x000000020d027825 */ /* 0x000fe200078e0216 */
[----:B------:R-:W-:Y:S05]  /*04f0*/  @P1 BRA `(.L_x_580) ;  /* 0x0000011000001947 */ /* 0x000fea0003800000 */
[----:B------:R-:W-:-:S05]  /*0500*/  MOV R10, R20 ;  /* 0x00000014000a7202 */ /* 0x000fca0000000f00 */
.L_x_581:
        /* <DEDUP_REMOVED lines=16> */
.L_x_580:
[----:B------:R-:W-:Y:S05]  /*0610*/  BSYNC B1 ;  /* 0x0000000000017941 */ /* 0x000fea0003800000 */
.L_x_579:
[----:B------:R-:W-:Y:S01]  /*0620*/  BSSY B1, `(.L_x_582) ;  /* 0x000000a000017945 */ /* 0x000fe20003800000 */
[----:B------:R-:W-:Y:S05]  /*0630*/  @P2 BRA `(.L_x_583) ;  /* 0x0000008000002947 */ /* 0x000fea0003800000 */
[----:B------:R-:W-:-:S04]  /*0640*/  IMAD.MOV.U32 R8, RZ, RZ, R6 ;  /* 0x000000ffff087224 */ /* 0x000fc800078e0006 */
.L_x_584:
[----:B------:R-:W-:-:S06]  /*0650*/  IMAD.WIDE R6, R8, 0x2, R2 ;  /* 0x0000000208067825 */ /* 0x000fcc00078e0202 */
[----:B------:R-:W2:Y:S01]  /*0660*/  LDG.E.U16 R6, [R6.64] ;  /* 0x0000000406067981 */ /* 0x000ea2000c1e1500 */
[----:B------:R-:W-:-:S04]  /*0670*/  IADD3 R8, R8, c[0x0][0x0], RZ ;  /* 0x0000000008087a10 */ /* 0x000fc80007ffe0ff */
[----:B------:R-:W-:Y:S01]  /*0680*/  ISETP.GE.AND P0, PT, R8, R5, PT ;  /* 0x000000050800720c */ /* 0x000fe20003f06270 */
[----:B--2---:R-:W-:-:S05]  /*0690*/  HADD2.F32 R9, -RZ, R6.H0_H0 ;  /* 0x20000006ff097230 */ /* 0x004fca0000004100 */
[----:B------:R-:W-:-:S07]  /*06a0*/  FFMA.FTZ R4, R9, R9, R4 ;  /* 0x0000000909047223 */ /* 0x000fce0000010004 */
[----:B------:R-:W-:Y:S05]  /*06b0*/  @!P0 BRA `(.L_x_584) ;  /* 0xffffff9000008947 */ /* 0x000fea000383ffff */
.L_x_583:
[----:B------:R-:W-:Y:S05]  /*06c0*/  BSYNC B1 ;  /* 0x0000000000017941 */ /* 0x000fea0003800000 */
.L_x_582:
[----:B------:R-:W-:Y:S05]  /*06d0*/  BRA `(.L_x_585) ;  /* 0x0000015000007947 */ /* 0x000fea0003800000 */
.L_x_575:
        /* <DEDUP_REMOVED lines=8> */
.L_x_586:
        /* <DEDUP_REMOVED lines=13> */
.L_x_585:
[----:B------:R-:W-:Y:S05]  /*0830*/  BSYNC B0 ;  /* 0x0000000000007941 */ /* 0x000fea0003800000 */
.L_x_574:
        /* <DEDUP_REMOVED lines=102> */
.L_x_588:
        /* <DEDUP_REMOVED lines=59> */
.L_x_589:
[----:B0-----:R-:W-:Y:S05]  /*1250*/  BSYNC B0 ;  /* 0x0000000000007941 */ /* 0x001fea0003800000 */
.L_x_587:
        /* <DEDUP_REMOVED lines=16> */
.L_x_590:
        /* <DEDUP_REMOVED lines=37> */
        .weak           $__internal_22_$__cuda_sm20_div_s64
        .type           $__internal_22_$__cuda_sm20_div_s64,@function
        .size           $__internal_22_$__cuda_sm20_div_s64,(.L_x_1138 - $__internal_22_$__cuda_sm20_div_s64)
$__internal_22_$__cuda_sm20_div_s64:
        /* <DEDUP_REMOVED lines=66> */
[----:B------:R-:W-:Y:S06]  /*19d0*/  RET.REL.NODEC R4 `(_ZN4vllm15rms_norm_kernelIN3c104HalfELi4ELi3EEEvPT_PKS3_lllllS6_fii) ;  /* 0xffffe62004007950 */ /* 0x000fec0003c3ffff */
.L_x_591:
        /* <DEDUP_REMOVED lines=10> */
.L_x_1138:


//--------------------- .text._ZN4vllm15rms_norm_kernelIN3c104HalfELi8ELi3EEEvPT_PKS3_lllllS6_fii --------------------------
	.section	.text._ZN4vllm15rms_norm_kernelIN3c104HalfELi8ELi3EEEvPT_PKS3_lllllS6_fii,"ax",@progbits
	.sectioninfo	@"SHI_REGISTERS=30"
	.align	128
        .global         _ZN4vllm15rms_norm_kernelIN3c104HalfELi8ELi3EEEvPT_PKS3_lllllS6_fii
        .type           _ZN4vllm15rms_norm_kernelIN3c104HalfELi8ELi3EEEvPT_PKS3_lllllS6_fii,@function
        .size           _ZN4vllm15rms_norm_kernelIN3c104HalfELi8ELi3EEEvPT_PKS3_lllllS6_fii,(.L_x_1139 - _ZN4vllm15rms_norm_kernelIN3c104HalfELi8ELi3EEEvPT_PKS3_lllllS6_fii)
        .other          _ZN4vllm15rms_norm_kernelIN3c104HalfELi8ELi3EEEvPT_PKS3_lllllS6_fii,@"STO_CUDA_ENTRY STV_DEFAULT"
_ZN4vllm15rms_norm_kernelIN3c104HalfELi8ELi3EEEvPT_PKS3_lllllS6_fii:
.text._ZN4vllm15rms_norm_kernelIN3c104HalfELi8ELi3EEEvPT_PKS3_lllllS6_fii:
[----:B------:R-:W-:Y:S02]  /*0000*/  MOV R1, c[0x0][0x28] ;  /* 0x00000a0000017a02 */ /* 0x000fe40000000f00 */
[----:B------:R-:W0:Y:S01]  /*0010*/  S2R R0, SR_CTAID.X ;  /* 0x0000000000007919 */ /* 0x000e220000002500 */
[----:B------:R-:W-:-:S13]  /*0020*/  ISETP.NE.U32.AND P0, PT, RZ, c[0x0][0x18c], PT ;  /* 0x00006300ff007a0c */ /* 0x000fda0003f05070 */
[----:B------:R-:W-:Y:S05]  /*0030*/  @!P0 BRA `(.L_x_592) ;  /* 0x0000006000008947 */ /* 0x000fea0003800000 */
[----:B------:R-:W-:Y:S02]  /*0040*/  MOV R4, 0x60 ;  /* 0x0000006000047802 */ /* 0x000fe40000000f00 */
[----:B0-----:R-:W-:Y:S05]  /*0050*/  CALL.REL.NOINC `($__internal_23_$__cuda_sm20_div_s64) ;  /* 0x0000182000007944 */ /* 0x001fea0003c00000 */
[----:B------:R-:W-:Y:S02]  /*0060*/  IADD3 R5, -R2, RZ, RZ ;  /* 0x000000ff02057210 */ /* 0x000fe40007ffe1ff */
[----:B------:R-:W-:-:S03]  /*0070*/  MOV R4, R2 ;  /* 0x0000000200047202 */ /* 0x000fc60000000f00 */
[----:B------:R-:W-:Y:S01]  /*0080*/  IMAD R5, R5, c[0x0][0x188], R0 ;  /* 0x0000620005057a24 */ /* 0x000fe200078e0200 */
[----:B------:R-:W-:Y:S05]  /*0090*/  BRA `(.L_x_593) ;  /* 0x0000015000007947 */ /* 0x000fea0003800000 */
.L_x_592:
        /* <DEDUP_REMOVED lines=21> */
.L_x_593:
        /* <DEDUP_REMOVED lines=36> */
[----:B------:R-:W-:Y:S02]  /*0430*/  MOV R8, RZ ;  /* 0x000000ff00087202 */ /* 0x000fe40000000f00 */
[----:B------:R-:W-:-:S05]  /*0440*/  MOV R7, R20 ;  /* 0x0000001400077202 */ /* 0x000fca0000000f00 */
.L_x_598:
[----:B------:R-:W-:-:S06]  /*0450*/  IMAD.WIDE R2, R7, 0x2, R22 ;  /* 0x0000000207027825 */ /* 0x000fcc00078e0216 */
[----:B------:R-:W2:Y:S01]  /*0460*/  LDG.E.U16 R2, [R2.64] ;  /* 0x0000000402027981 */ /* 0x000ea2000c1e1500 */
[----:B------:R-:W-:-:S04]  /*0470*/  IADD3 R7, R7, c[0x0][0x0], RZ ;  /* 0x0000000007077a10 */ /* 0x000fc80007ffe0ff */
[----:B------:R-:W-:Y:S01]  /*0480*/  ISETP.GE.AND P0, PT, R7, R13, PT ;  /* 0x0000000d0700720c */ /* 0x000fe20003f06270 */
[----:B--2---:R-:W-:-:S05]  /*0490*/  HADD2.F32 R11, -RZ, R2.H0_H0 ;  /* 0x20000002ff0b7230 */ /* 0x004fca0000004100 */
[----:B------:R-:W-:-:S07]  /*04a0*/  FFMA.FTZ R8, R11, R11, R8 ;  /* 0x0000000b0b087223 */ /* 0x000fce0000010008 */
[----:B------:R-:W-:Y:S05]  /*04b0*/  @!P0 BRA `(.L_x_598) ;  /* 0xffffff9000008947 */ /* 0x000fea000383ffff */
.L_x_597:
[----:B------:R-:W-:Y:S05]  /*04c0*/  BSYNC B1 ;  /* 0x0000000000017941 */ /* 0x000fea0003800000 */
.L_x_596:
[----:B------:R-:W-:Y:S01]  /*04d0*/  BSSY B1, `(.L_x_599) ;  /* 0x0000020000017945 */ /* 0x000fe20003800000 */
[----:B------:R-:W-:Y:S01]  /*04e0*/  IMAD.WIDE R2, R13, 0x2, R22 ;  /* 0x000000020d027825 */ /* 0x000fe200078e0216 */
[----:B------:R-:W-:Y:S05]  /*04f0*/  @P1 BRA `(.L_x_600) ;  /* 0x000001d000001947 */ /* 0x000fea0003800000 */
[----:B------:R-:W-:-:S04]  /*0500*/  IMAD.MOV.U32 R11, RZ, RZ, R20 ;  /* 0x000000ffff0b7224 */ /* 0x000fc800078e0014 */
.L_x_601:
        /* <DEDUP_REMOVED lines=28> */
.L_x_600:
[----:B------:R-:W-:Y:S05]  /*06d0*/  BSYNC B1 ;  /* 0x0000000000017941 */ /* 0x000fea0003800000 */
.L_x_599:
[----:B------:R-:W-:Y:S01]  /*06e0*/  BSSY B1, `(.L_x_602) ;  /* 0x0000009000017945 */ /* 0x000fe20003800000 */
[----:B------:R-:W-:Y:S05]  /*06f0*/  @P2 BRA `(.L_x_603) ;  /* 0x0000007000002947 */ /* 0x000fea0003800000 */
.L_x_604:
[----:B------:R-:W-:-:S06]  /*0700*/  IMAD.WIDE R6, R9, 0x2, R2 ;  /* 0x0000000209067825 */ /* 0x000fcc00078e0202 */
[----:B------:R-:W2:Y:S01]  /*0710*/  LDG.E.U16 R6, [R6.64] ;  /* 0x0000000406067981 */ /* 0x000ea2000c1e1500 */
[----:B------:R-:W-:-:S04]  /*0720*/  IADD3 R9, R9, c[0x0][0x0], RZ ;  /* 0x0000000009097a10 */ /* 0x000fc80007ffe0ff */
[----:B------:R-:W-:Y:S01]  /*0730*/  ISETP.GE.AND P0, PT, R9, R4, PT ;  /* 0x000000040900720c */ /* 0x000fe20003f06270 */
[----:B--2---:R-:W-:-:S05]  /*0740*/  HADD2.F32 R5, -RZ, R6.H0_H0 ;  /* 0x20000006ff057230 */ /* 0x004fca0000004100 */
[----:B------:R-:W-:-:S07]  /*0750*/  FFMA.FTZ R8, R5, R5, R8 ;  /* 0x0000000505087223 */ /* 0x000fce0000010008 */
[----:B------:R-:W-:Y:S05]  /*0760*/  @!P0 BRA `(.L_x_604) ;  /* 0xffffff9000008947 */ /* 0x000fea000383ffff */
.L_x_603:
[----:B------:R-:W-:Y:S05]  /*0770*/  BSYNC B1 ;  /* 0x0000000000017941 */ /* 0x000fea0003800000 */
.L_x_602:
[----:B------:R-:W-:Y:S05]  /*0780*/  BRA `(.L_x_605) ;  /* 0x000001d000007947 */ /* 0x000fea0003800000 */
.L_x_595:
[----:B0-----:R-:W-:Y:S02]  /*0790*/  SHF.R.S32.HI R2, RZ, 0x1f, R0 ;  /* 0x0000001fff027819 */ /* 0x001fe40000011400 */
[----:B------:R-:W-:Y:S02]  /*07a0*/  MOV R8, RZ ;  /* 0x000000ff00087202 */ /* 0x000fe40000000f00 */
[----:B------:R-:W-:-:S04]  /*07b0*/  LEA.HI R2, R2, c[0x0][0x1a8], RZ, 0x3 ;  /* 0x00006a0002027a11 */ /* 0x000fc800078f18ff */
[----:B------:R-:W-:-:S04]  /*07c0*/  SHF.R.S32.HI R3, RZ, 0x3, R2 ;  /* 0x00000003ff037819 */ /* 0x000fc80000011402 */
[----:B------:R-:W-:-:S13]  /*07d0*/  ISETP.GE.AND P0, PT, R20, R3, PT ;  /* 0x000000031400720c */ /* 0x000fda0003f06270 */
[----:B------:R-:W-:Y:S05]  /*07e0*/  @P0 BRA `(.L_x_605) ;  /* 0x0000017000000947 */ /* 0x000fea0003800000 */
[----:B------:R-:W-:Y:S01]  /*07f0*/  HFMA2.MMA R8, -RZ, RZ, 0, 0 ;  /* 0x00000000ff087435 */ /* 0x000fe200000001ff */
[----:B------:R-:W-:-:S05]  /*0800*/  MOV R2, R20 ;  /* 0x0000001400027202 */ /* 0x000fca0000000f00 */
.L_x_606:
        /* <DEDUP_REMOVED lines=21> */
.L_x_605:
[----:B------:R-:W-:Y:S05]  /*0960*/  BSYNC B0 ;  /* 0x0000000000007941 */ /* 0x000fea0003800000 */
.L_x_594:
        /* <DEDUP_REMOVED lines=102> */
.L_x_608:
        /* <DEDUP_REMOVED lines=59> */
.L_x_609:
[----:B0-----:R-:W-:Y:S05]  /*1380*/  BSYNC B0 ;  /* 0x0000000000007941 */ /* 0x001fea0003800000 */
.L_x_607:
        /* <DEDUP_REMOVED lines=16> */
.L_x_610:
        /* <DEDUP_REMOVED lines=63> */
        .weak           $__internal_23_$__cuda_sm20_div_s64
        .type           $__internal_23_$__cuda_sm20_div_s64,@function
        .size           $__internal_23_$__cuda_sm20_div_s64,(.L_x_1139 - $__internal_23_$__cuda_sm20_div_s64)
$__internal_23_$__cuda_sm20_div_s64:
        /* <DEDUP_REMOVED lines=40> */
[----:B------:R-:W-:Y:S02]  /*1b00*/  IADD3 R9, P2, RZ, R5, RZ ;  /* 0x00000005ff097210 */ /* 0x000fe40007f5e0ff */
[----:B------:R-:W-:-:S03]  /*1b10*/  IADD3.X R5, RZ, RZ, RZ, P0, !PT ;  /* 0x000000ffff057210 */ /* 0x000fc600007fe4ff */
        /* <DEDUP_REMOVED lines=19> */
[----:B------:R-:W-:Y:S02]  /*1c50*/  ISETP.NE.U32.AND P0, PT, RZ, c[0x0][0x188], PT ;  /* 0x00006200ff007a0c */ /* 0x000fe40003f05070 */
[----:B------:R-:W-:-:S02]  /*1c60*/  IADD3 R3, RZ, -R2, RZ ;  /* 0x80000002ff037210 */ /* 0x000fc40007ffe0ff */
[----:B------:R-:W-:Y:S02]  /*1c70*/  ISETP.NE.AND.EX P0, PT, RZ, c[0x0][0x18c], PT, P0 ;  /* 0x00006300ff007a0c */ /* 0x000fe40003f05300 */
[----:B------:R-:W-:-:S04]  /*1c80*/  SEL R2, R3, R2, !P1 ;  /* 0x0000000203027207 */ /* 0x000fc80004800000 */
[----:B------:R-:W-:Y:S01]  /*1c90*/  SEL R2, R2, 0xffffffff, P0 ;  /* 0xffffffff02027807 */ /* 0x000fe20000000000 */
[----:B------:R-:W-:Y:S06]  /*1ca0*/  RET.REL.NODEC R4 `(_ZN4vllm15rms_norm_kernelIN3c104HalfELi8ELi3EEEvPT_PKS3_lllllS6_fii) ;  /* 0xffffe35004007950 */ /* 0x000fec0003c3ffff */
.L_x_611:
        /* <DEDUP_REMOVED lines=13> */
.L_x_1139:


//--------------------- .text._ZN4vllm15rms_norm_kernelIN3c104HalfELi16ELi3EEEvPT_PKS3_lllllS6_fii --------------------------
	.section	.text._ZN4vllm15rms_norm_kernelIN3c104HalfELi16ELi3EEEvPT_PKS3_lllllS6_fii,"ax",@progbits
	.sectioninfo	@"SHI_REGISTERS=32"
	.align	128
        .global         _ZN4vllm15rms_norm_kernelIN3c104HalfELi16ELi3EEEvPT_PKS3_lllllS6_fii
        .type           _ZN4vllm15rms_norm_kernelIN3c104HalfELi16ELi3EEEvPT_PKS3_lllllS6_fii,@function
        .size           _ZN4vllm15rms_norm_kernelIN3c104HalfELi16ELi3EEEvPT_PKS3_lllllS6_fii,(.L_x_1140 - _ZN4vllm15rms_norm_kernelIN3c104HalfELi16ELi3EEEvPT_PKS3_lllllS6_fii)
        .other          _ZN4vllm15rms_norm_kernelIN3c104HalfELi16ELi3EEEvPT_PKS3_lllllS6_fii,@"STO_CUDA_ENTRY STV_DEFAULT"
_ZN4vllm15rms_norm_kernelIN3c104HalfELi16ELi3EEEvPT_PKS3_lllllS6_fii:
.text._ZN4vllm15rms_norm_kernelIN3c104HalfELi16ELi3EEEvPT_PKS3_lllllS6_fii:
[----:B------:R-:W-:Y:S02]  /*0000*/  MOV R1, c[0x0][0x28] ;  /* 0x00000a0000017a02 */ /* 0x000fe40000000f00 */
[----:B------:R-:W0:Y:S01]  /*0010*/  S2R R0, SR_CTAID.X ;  /* 0x0000000000007919 */ /* 0x000e220000002500 */
[----:B------:R-:W-:-:S13]  /*0020*/  ISETP.NE.U32.AND P0, PT, RZ, c[0x0][0x18c], PT ;  /* 0x00006300ff007a0c */ /* 0x000fda0003f05070 */
[----:B------:R-:W-:Y:S05]  /*0030*/  @!P0 BRA `(.L_x_612) ;  /* 0x0000006000008947 */ /* 0x000fea0003800000 */
[----:B------:R-:W-:Y:S02]  /*0040*/  MOV R4, 0x60 ;  /* 0x0000006000047802 */ /* 0x000fe40000000f00 */
[----:B0-----:R-:W-:Y:S05]  /*0050*/  CALL.REL.NOINC `($__internal_24_$__cuda_sm20_div_s64) ;  /* 0x00001e2000007944 */ /* 0x001fea0003c00000 */
[----:B------:R-:W-:Y:S02]  /*0060*/  IADD3 R5, -R2, RZ, RZ ;  /* 0x000000ff02057210 */ /* 0x000fe40007ffe1ff */
[----:B------:R-:W-:-:S03]  /*0070*/  MOV R4, R2 ;  /* 0x0000000200047202 */ /* 0x000fc60000000f00 */
[----:B------:R-:W-:Y:S01]  /*0080*/  IMAD R5, R5, c[0x0][0x188], R0 ;  /* 0x0000620005057a24 */ /* 0x000fe200078e0200 */
[----:B------:R-:W-:Y:S05]  /*0090*/  BRA `(.L_x_613) ;  /* 0x0000015000007947 */ /* 0x000fea0003800000 */
.L_x_612:
[----:B------:R-:W1:Y:S01]  /*00a0*/  I2F.U32.RP R4, c[0x0][0x188] ;  /* 0x0000620000047b06 */ /* 0x000e620000209000 */
[----:B------:R-:W-:-:S07]  /*00b0*/  ISETP.NE.U32.AND P2, PT, RZ, c[0x0][0x188], PT ;  /* 0x00006200ff007a0c */ /* 0x000fce0003f45070 */
[----:B-1----:R-:W1:Y:S02]  /*00c0*/  MUFU.RCP R4, R4 ;  /* 0x0000000400047308 */ /* 0x002e640000001000 */
[----:B-1----:R-:W-:-:S06]  /*00d0*/  IADD3 R2, R4, 0xffffffe, RZ ;  /* 0x0ffffffe04027810 */ /* 0x002fcc0007ffe0ff */
[----:B------:R1:W2:Y:S02]  /*00e0*/  F2I.FTZ.U32.TRUNC.NTZ R3, R2 ;  /* 0x0000000200037305 */ /* 0x0002a4000021f000 */
[----:B-1----:R-:W-:Y:S01]  /*00f0*/  HFMA2.MMA R2, -RZ, RZ, 0, 0 ;  /* 0x00000000ff027435 */ /* 0x002fe200000001ff */
[----:B--2---:R-:W-:-:S05]  /*0100*/  IADD3 R5, RZ, -R3, RZ ;  /* 0x80000003ff057210 */ /* 0x004fca0007ffe0ff */
        /* <DEDUP_REMOVED lines=11> */
[----:B------:R-:W-:Y:S02]  /*01c0*/  IADD3 R5, -R3, RZ, RZ ;  /* 0x000000ff03057210 */ /* 0x000fe40007ffe1ff */
[----:B------:R-:W-:-:S03]  /*01d0*/  MOV R4, R3 ;  /* 0x0000000300047202 */ /* 0x000fc60000000f00 */
[----:B------:R-:W-:Y:S02]  /*01e0*/  IMAD R5, R5, c[0x0][0x188], R0 ;  /* 0x0000620005057a24 */ /* 0x000fe400078e0200 */
.L_x_613:
        /* <DEDUP_REMOVED lines=10> */
[----:B------:R-:W-:Y:S01]  /*0290*/  IMAD R7, R5, c[0x0][0x174], R0 ;  /* 0x00005d0005077a24 */ /* 0x000fe200078e0200 */
[----:B------:R-:W-:-:S03]  /*02a0*/  MOV R0, c[0x0][0x1a8] ;  /* 0x00006a0000007a02 */ /* 0x000fc60000000f00 */
[----:B------:R-:W-:Y:S01]  /*02b0*/  IMAD.WIDE.U32 R2, R5, c[0x0][0x170], R2 ;  /* 0x00005c0005027a25 */ /* 0x000fe200078e0002 */
[----:B------:R-:W-:-:S04]  /*02c0*/  LOP3.LUT R4, R0, 0xf, RZ, 0xc0, !PT ;  /* 0x0000000f00047812 */ /* 0x000fc800078ec0ff */
        /* <DEDUP_REMOVED lines=24> */
.L_x_618:
[----:B------:R-:W-:-:S06]  /*0450*/  IMAD.WIDE R2, R5, 0x2, R22 ;  /* 0x0000000205027825 */ /* 0x000fcc00078e0216 */
[----:B------:R-:W2:Y:S01]  /*0460*/  LDG.E.U16 R2, [R2.64] ;  /* 0x0000000402027981 */ /* 0x000ea2000c1e1500 */
[----:B------:R-:W-:-:S04]  /*0470*/  IADD3 R5, R5, c[0x0][0x0], RZ ;  /* 0x0000000005057a10 */ /* 0x000fc80007ffe0ff */
[----:B------:R-:W-:Y:S01]  /*0480*/  ISETP.GE.AND P0, PT, R5, R13, PT ;  /* 0x0000000d0500720c */ /* 0x000fe20003f06270 */
[----:B--2---:R-:W-:-:S05]  /*0490*/  HADD2.F32 R11, -RZ, R2.H0_H0 ;  /* 0x20000002ff0b7230 */ /* 0x004fca0000004100 */
[----:B------:R-:W-:-:S07]  /*04a0*/  FFMA.FTZ R12, R11, R11, R12 ;  /* 0x0000000b0b0c7223 */ /* 0x000fce000001000c */
[----:B------:R-:W-:Y:S05]  /*04b0*/  @!P0 BRA `(.L_x_618) ;  /* 0xffffff9000008947 */ /* 0x000fea000383ffff */
.L_x_617:
[----:B------:R-:W-:Y:S05]  /*04c0*/  BSYNC B1 ;  /* 0x0000000000017941 */ /* 0x000fea0003800000 */
.L_x_616:
[----:B------:R-:W-:Y:S01]  /*04d0*/  BSSY B1, `(.L_x_619) ;  /* 0x0000038000017945 */ /* 0x000fe20003800000 */
[----:B------:R-:W-:Y:S01]  /*04e0*/  IMAD.WIDE R4, R13, 0x2, R22 ;  /* 0x000000020d047825 */ /* 0x000fe200078e0216 */
[----:B------:R-:W-:Y:S05]  /*04f0*/  @P1 BRA `(.L_x_620) ;  /* 0x0000035000001947 */ /* 0x000fea0003800000 */
[----:B------:R-:W-:-:S05]  /*0500*/  MOV R10, R20 ;  /* 0x00000014000a7202 */ /* 0x000fca0000000f00 */
.L_x_621:
        /* <DEDUP_REMOVED lines=52> */
.L_x_620:
[----:B------:R-:W-:Y:S05]  /*0850*/  BSYNC B1 ;  /* 0x0000000000017941 */ /* 0x000fea0003800000 */
.L_x_619:
[----:B------:R-:W-:Y:S01]  /*0860*/  BSSY B1, `(.L_x_622) ;  /* 0x0000009000017945 */ /* 0x000fe20003800000 */
[----:B------:R-:W-:Y:S05]  /*0870*/  @P2 BRA `(.L_x_623) ;  /* 0x0000007000002947 */ /* 0x000fea0003800000 */
.L_x_624:
[----:B------:R-:W-:-:S06]  /*0880*/  IMAD.WIDE R2, R7, 0x2, R4 ;  /* 0x0000000207027825 */ /* 0x000fcc00078e0204 */
[----:B------:R-:W2:Y:S01]  /*0890*/  LDG.E.U16 R2, [R2.64] ;  /* 0x0000000402027981 */ /* 0x000ea2000c1e1500 */
[----:B------:R-:W-:-:S04]  /*08a0*/  IADD3 R7, R7, c[0x0][0x0], RZ ;  /* 0x0000000007077a10 */ /* 0x000fc80007ffe0ff */
[----:B------:R-:W-:Y:S01]  /*08b0*/  ISETP.GE.AND P0, PT, R7, R6, PT ;  /* 0x000000060700720c */ /* 0x000fe20003f06270 */
[----:B--2---:R-:W-:-:S05]  /*08c0*/  HADD2.F32 R9, -RZ, R2.H0_H0 ;  /* 0x20000002ff097230 */ /* 0x004fca0000004100 */
[----:B------:R-:W-:-:S07]  /*08d0*/  FFMA.FTZ R12, R9, R9, R12 ;  /* 0x00000009090c7223 */ /* 0x000fce000001000c */
[----:B------:R-:W-:Y:S05]  /*08e0*/  @!P0 BRA `(.L_x_624) ;  /* 0xffffff9000008947 */ /* 0x000fea000383ffff */
.L_x_623:
[----:B------:R-:W-:Y:S05]  /*08f0*/  BSYNC B1 ;  /* 0x0000000000017941 */ /* 0x000fea0003800000 */
.L_x_622:
[----:B------:R-:W-:Y:S05]  /*0900*/  BRA `(.L_x_625) ;  /* 0x000002e000007947 */ /* 0x000fea0003800000 */
.L_x_615:
[----:B0-----:R-:W-:Y:S01]  /*0910*/  SHF.R.S32.HI R2, RZ, 0x1f, R0 ;  /* 0x0000001fff027819 */ /* 0x001fe20000011400 */
[----:B------:R-:W-:-:S03]  /*0920*/  HFMA2.MMA R12, -RZ, RZ, 0, 0 ;  /* 0x00000000ff0c7435 */ /* 0x000fc600000001ff */
[----:B------:R-:W-:-:S04]  /*0930*/  LEA.HI R2, R2, c[0x0][0x1a8], RZ, 0x4 ;  /* 0x00006a0002027a11 */ /* 0x000fc800078f20ff */
[----:B------:R-:W-:-:S04]  /*0940*/  SHF.R.S32.HI R3, RZ, 0x4, R2 ;  /* 0x00000004ff037819 */ /* 0x000fc80000011402 */
[----:B------:R-:W-:-:S13]  /*0950*/  ISETP.GE.AND P0, PT, R20, R3, PT ;  /* 0x000000031400720c */ /* 0x000fda0003f06270 */
[----:B------:R-:W-:Y:S05]  /*0960*/  @P0 BRA `(.L_x_625) ;  /* 0x0000028000000947 */ /* 0x000fea0003800000 */
[----:B------:R-:W-:Y:S02]  /*0970*/  MOV R12, RZ ;  /* 0x000000ff000c7202 */ /* 0x000fe40000000f00 */
[----:B------:R-:W-:-:S05]  /*0980*/  MOV R2, R20 ;  /* 0x0000001400027202 */ /* 0x000fca0000000f00 */
.L_x_626:
        /* <DEDUP_REMOVED lines=38> */
.L_x_625:
[----:B------:R-:W-:Y:S05]  /*0bf0*/  BSYNC B0 ;  /* 0x0000000000007941 */ /* 0x000fea0003800000 */
.L_x_614:
        /* <DEDUP_REMOVED lines=102> */
.L_x_628:
        /* <DEDUP_REMOVED lines=59> */
.L_x_629:
[----:B0-----:R-:W-:Y:S05]  /*1610*/  BSYNC B0 ;  /* 0x0000000000007941 */ /* 0x001fea0003800000 */
.L_x_627:
        /* <DEDUP_REMOVED lines=16> */
.L_x_630:
        /* <DEDUP_REMOVED lines=118> */
        .weak           $__internal_24_$__cuda_sm20_div_s64
        .type           $__internal_24_$__cuda_sm20_div_s64,@function
        .size           $__internal_24_$__cuda_sm20_div_s64,(.L_x_1140 - $__internal_24_$__cuda_sm20_div_s64)
$__internal_24_$__cuda_sm20_div_s64:
[----:B------:R-:W-:Y:S02]  /*1e80*/  IADD3 R2, P0, RZ, -c[0x0][0x188], RZ ;  /* 0x80006200ff027a10 */ /* 0x000fe40007f1e0ff */
[----:B------:R-:W-:Y:S02]  /*1e90*/  ISETP.LE.AND P1, PT, RZ, c[0x0][0x18c], PT ;  /* 0x00006300ff007a0c */ /* 0x000fe40003f23270 */
        /* <DEDUP_REMOVED lines=57> */
[----:B------:R-:W-:Y:S02]  /*2230*/  MOV R5, 0x0 ;  /* 0x0000000000057802 */ /* 0x000fe40000000f00 */
[----:B------:R-:W-:-:S02]  /*2240*/  SEL R2, R2, R9, P0 ;  /* 0x0000000902027207 */ /* 0x000fc40000000000 */
[----:B------:R-:W-:Y:S02]  /*2250*/  ISETP.NE.U32.AND P0, PT, RZ, c[0x0][0x188], PT ;  /* 0x00006200ff007a0c */ /* 0x000fe40003f05070 */
[-C--:B------:R-:W-:Y:S02]  /*2260*/  IADD3 R3, RZ, -R2.reuse, RZ ;  /* 0x80000002ff037210 */ /* 0x080fe40007ffe0ff */
[----:B------:R-:W-:Y:S02]  /*2270*/  ISETP.NE.AND.EX P0, PT, RZ, c[0x0][0x18c], PT, P0 ;  /* 0x00006300ff007a0c */ /* 0x000fe40003f05300 */
[----:B------:R-:W-:-:S04]  /*2280*/  SEL R2, R3, R2, !P1 ;  /* 0x0000000203027207 */ /* 0x000fc80004800000 */
[----:B------:R-:W-:Y:S01]  /*2290*/  SEL R2, R2, 0xffffffff, P0 ;  /* 0xffffffff02027807 */ /* 0x000fe20000000000 */
[----:B------:R-:W-:Y:S06]  /*22a0*/  RET.REL.NODEC R4 `(_ZN4vllm15rms_norm_kernelIN3c104HalfELi16ELi3EEEvPT_PKS3_lllllS6_fii) ;  /* 0xffffdd5004007950 */ /* 0x000fec0003c3ffff */
.L_x_631:
        /* <DEDUP_REMOVED lines=13> */
.L_x_1140:


//--------------------- .text._ZN4vllm15rms_norm_kernelIfLi1ELi3EEEvPT_PKS1_lllllS4_fii --------------------------
	.section	.text._ZN4vllm15rms_norm_kernelIfLi1ELi3EEEvPT_PKS1_lllllS4_fii,"ax",@progbits
	.sectioninfo	@"SHI_REGISTERS=27"
	.align	128
        .global         _ZN4vllm15rms_norm_kernelIfLi1ELi3EEEvPT_PKS1_lllllS4_fii
        .type           _ZN4vllm15rms_norm_kernelIfLi1ELi3EEEvPT_PKS1_lllllS4_fii,@function
        .size           _ZN4vllm15rms_norm_kernelIfLi1ELi3EEEvPT_PKS1_lllllS4_fii,(.L_x_1141 - _ZN4vllm15rms_norm_kernelIfLi1ELi3EEEvPT_PKS1_lllllS4_fii)
        .other          _ZN4vllm15rms_norm_kernelIfLi1ELi3EEEvPT_PKS1_lllllS4_fii,@"STO_CUDA_ENTRY STV_DEFAULT"
_ZN4vllm15rms_norm_kernelIfLi1ELi3EEEvPT_PKS1_lllllS4_fii:
.text._ZN4vllm15rms_norm_kernelIfLi1ELi3EEEvPT_PKS1_lllllS4_fii:
[----:B------:R-:W-:Y:S02]  /*0000*/  IMAD.MOV.U32 R1, RZ, RZ, c[0x0][0x28] ;  /* 0x00000a00ff017624 */ /* 0x000fe400078e00ff */
[----:B------:R-:W0:Y:S01]  /*0010*/  S2R R3, SR_CTAID.X ;  /* 0x0000000000037919 */ /* 0x000e220000002500 */
[----:B------:R-:W-:-:S13]  /*0020*/  ISETP.NE.U32.AND P0, PT, RZ, c[0x0][0x18c], PT ;  /* 0x00006300ff007a0c */ /* 0x000fda0003f05070 */
[----:B------:R-:W-:Y:S05]  /*0030*/  @!P0 BRA `(.L_x_632) ;  /* 0x0000005000008947 */ /* 0x000fea0003800000 */
[----:B------:R-:W-:Y:S02]  /*0040*/  MOV R0, 0x60 ;  /* 0x0000006000007802 */ /* 0x000fe40000000f00 */
[----:B0-----:R-:W-:Y:S05]  /*0050*/  CALL.REL.NOINC `($__internal_25_$__cuda_sm20_div_s64) ;  /* 0x0000232000007944 */ /* 0x001fea0003c00000 */
[----:B------:R-:W-:-:S04]  /*0060*/  IMAD.MOV R0, RZ, RZ, -R2 ;  /* 0x000000ffff007224 */ /* 0x000fc800078e0a02 */
[----:B------:R-:W-:Y:S01]  /*0070*/  IMAD R3, R0, c[0x0][0x188], R3 ;  /* 0x0000620000037a24 */ /* 0x000fe200078e0203 */
[----:B------:R-:W-:Y:S05]  /*0080*/  BRA `(.L_x_633) ;  /* 0x0000014000007947 */ /* 0x000fea0003800000 */
.L_x_632:
        /* <DEDUP_REMOVED lines=20> */
.L_x_633:
[----:B------:R-:W-:Y:S01]  /*01d0*/  SHF.R.S32.HI R5, RZ, 0x1f, R2 ;  /* 0x0000001fff057819 */ /* 0x000fe20000011402 */
[----:B------:R-:W0:Y:S01]  /*01e0*/  S2R R20, SR_TID.X ;  /* 0x0000000000147919 */ /* 0x000e220000002100 */
[----:B------:R-:W-:Y:S01]  /*01f0*/  IMAD.MOV.U32 R4, RZ, RZ, c[0x0][0x168] ;  /* 0x00005a00ff047624 */ /* 0x000fe200078e00ff */
[----:B------:R-:W-:Y:S01]  /*0200*/  SHF.R.S32.HI R6, RZ, 0x1f, R3 ;  /* 0x0000001fff067819 */ /* 0x000fe20000011403 */
[----:B------:R-:W-:Y:S01]  /*0210*/  IMAD.WIDE.U32 R8, R2, c[0x0][0x178], RZ ;  /* 0x00005e0002087a25 */ /* 0x000fe200078e00ff */
[----:B------:R-:W-:Y:S01]  /*0220*/  ULDC.64 UR6, c[0x0][0x118] ;  /* 0x0000460000067ab9 */ /* 0x000fe20000000a00 */
[----:B------:R-:W-:Y:S01]  /*0230*/  BSSY B0, `(.L_x_634) ;  /* 0x0000153000007945 */ /* 0x000fe20003800000 */
[----:B------:R-:W-:Y:S01]  /*0240*/  LOP3.LUT P0, RZ, R4, 0x3, RZ, 0xc0, !PT ;  /* 0x0000000304ff7812 */ /* 0x000fe2000780c0ff */
[----:B------:R-:W-:Y:S02]  /*0250*/  IMAD R7, R5, c[0x0][0x178], RZ ;  /* 0x00005e0005077a24 */ /* 0x000fe400078e02ff */
[----:B------:R-:W-:-:S02]  /*0260*/  IMAD R0, R6, c[0x0][0x170], RZ ;  /* 0x00005c0006007a24 */ /* 0x000fc400078e02ff */
[----:B------:R-:W-:Y:S02]  /*0270*/  IMAD R7, R2, c[0x0][0x17c], R7 ;  /* 0x00005f0002077a24 */ /* 0x000fe400078e0207 */
[----:B------:R-:W-:-:S03]  /*0280*/  IMAD.MOV.U32 R22, RZ, RZ, R8 ;  /* 0x000000ffff167224 */ /* 0x000fc600078e0008 */
[----:B------:R-:W-:Y:S01]  /*0290*/  IADD3 R23, R9, R7, RZ ;  /* 0x0000000709177210 */ /* 0x000fe20007ffe0ff */
[----:B------:R-:W-:-:S04]  /*02a0*/  IMAD R9, R3, c[0x0][0x174], R0 ;  /* 0x00005d0003097a24 */ /* 0x000fc800078e0200 */
        /* <DEDUP_REMOVED lines=22> */
[----:B------:R-:W-:Y:S01]  /*0410*/  IMAD.HI.U32 R4, R11, R15, R10 ;  /* 0x0000000f0b047227 */ /* 0x000fe200078e000a */
[----:B------:R-:W-:-:S05]  /*0420*/  MOV R11, R20 ;  /* 0x00000014000b7202 */ /* 0x000fca0000000f00 */
        /* <DEDUP_REMOVED lines=11> */
[----:B------:R-:W-:Y:S01]  /*04e0*/  IMAD.MOV.U32 R4, RZ, RZ, RZ ;  /* 0x000000ffff047224 */ /* 0x000fe200078e00ff */
[----:B------:R-:W-:-:S13]  /*04f0*/  LOP3.LUT P0, R12, R8, 0x3, RZ, 0xc0, !PT ;  /* 0x00000003080c7812 */ /* 0x000fda000780c0ff */
[----:B------:R-:W-:Y:S05]  /*0500*/  @!P0 BRA `(.L_x_639) ;  /* 0x0000016000008947 */ /* 0x000fea0003800000 */
[----:B------:R-:W-:-:S04]  /*0510*/  IMAD.WIDE.U32 R10, R3, c[0x0][0x170], RZ ;  /* 0x00005c00030a7a25 */ /* 0x000fc800078e00ff */
[----:B------:R-:W-:Y:S02]  /*0520*/  IMAD.IADD R11, R9, 0x1, R11 ;  /* 0x00000001090b7824 */ /* 0x000fe400078e020b */
[----:B------:R-:W-:Y:S02]  /*0530*/  IMAD.MOV.U32 R4, RZ, RZ, RZ ;  /* 0x000000ffff047224 */ /* 0x000fe400078e00ff */
[----:B------:R-:W-:-:S05]  /*0540*/  IMAD.WIDE.U32 R8, R2, c[0x0][0x178], R10 ;  /* 0x00005e0002087a25 */ /* 0x000fca00078e000a */
[----:B------:R-:W-:Y:S02]  /*0550*/  IADD3 R11, P0, R20, R8, RZ ;  /* 0x00000008140b7210 */ /* 0x000fe40007f1e0ff */
[----:B------:R-:W-:Y:S02]  /*0560*/  SHF.R.S32.HI R8, RZ, 0x1f, R20 ;  /* 0x0000001fff087819 */ /* 0x000fe40000011414 */
[----:B------:R-:W-:Y:S02]  /*0570*/  LEA R10, P2, R11, c[0x0][0x168], 0x2 ;  /* 0x00005a000b0a7a11 */ /* 0x000fe400078410ff */
[----:B------:R-:W-:Y:S01]  /*0580*/  IADD3.X R8, R8, R7, R9, P0, !PT ;  /* 0x0000000708087210 */ /* 0x000fe200007fe409 */
[----:B------:R-:W-:-:S03]  /*0590*/  IMAD.MOV.U32 R7, RZ, RZ, R12 ;  /* 0x000000ffff077224 */ /* 0x000fc600078e000c */
[----:B------:R-:W-:Y:S02]  /*05a0*/  LEA.HI.X R9, R11, c[0x0][0x16c], R8, 0x2, P2 ;  /* 0x00005b000b097a11 */ /* 0x000fe400010f1408 */
[----:B------:R-:W-:Y:S02]  /*05b0*/  MOV R11, R20 ;  /* 0x00000014000b7202 */ /* 0x000fe40000000f00 */
.L_x_640:
[----:B------:R-:W-:Y:S02]  /*05c0*/  IMAD.MOV.U32 R12, RZ, RZ, R10 ;  /* 0x000000ffff0c7224 */ /* 0x000fe400078e000a */
[----:B------:R-:W-:-:S05]  /*05d0*/  IMAD.MOV.U32 R13, RZ, RZ, R9 ;  /* 0x000000ffff0d7224 */ /* 0x000fca00078e0009 */
[----:B------:R-:W2:Y:S01]  /*05e0*/  LDG.E R15, [R12.64] ;  /* 0x000000060c0f7981 */ /* 0x000ea2000c1e1900 */
[----:B------:R-:W-:Y:S01]  /*05f0*/  IADD3 R7, R7, -0x1, RZ ;  /* 0xffffffff07077810 */ /* 0x000fe20007ffe0ff */
[----:B------:R-:W-:Y:S01]  /*0600*/  IMAD.MOV.U32 R9, RZ, RZ, c[0x0][0x0] ;  /* 0x00000000ff097624 */ /* 0x000fe200078e00ff */
[----:B------:R-:W-:Y:S02]  /*0610*/  IADD3 R11, R11, c[0x0][0x0], RZ ;  /* 0x000000000b0b7a10 */ /* 0x000fe40007ffe0ff */
[----:B------:R-:W-:Y:S01]  /*0620*/  ISETP.NE.AND P0, PT, R7, RZ, PT ;  /* 0x000000ff0700720c */ /* 0x000fe20003f05270 */
[----:B------:R-:W-:-:S05]  /*0630*/  IMAD.WIDE R8, R9, 0x4, R12 ;  /* 0x0000000409087825 */ /* 0x000fca00078e020c */
[----:B------:R-:W-:Y:S01]  /*0640*/  MOV R10, R8 ;  /* 0x00000008000a7202 */ /* 0x000fe20000000f00 */
[----:B--2---:R-:W-:-:S06]  /*0650*/  FFMA.FTZ R4, R15, R15, R4 ;  /* 0x0000000f0f047223 */ /* 0x004fcc0000010004 */
[----:B------:R-:W-:Y:S05]  /*0660*/  @P0 BRA `(.L_x_640) ;  /* 0xffffff5000000947 */ /* 0x000fea000383ffff */
.L_x_639:
[----:B------:R-:W-:Y:S05]  /*0670*/  BSYNC B2 ;  /* 0x0000000000027941 */ /* 0x000fea0003800000 */
.L_x_638:
[----:B------:R-:W-:Y:S05]  /*0680*/  @!P1 BRA `(.L_x_637) ;  /* 0x0000015000009947 */ /* 0x000fea0003800000 */
.L_x_641:
        /* <DEDUP_REMOVED lines=21> */
.L_x_637:
[----:B------:R-:W-:Y:S05]  /*07e0*/  BSYNC B1 ;  /* 0x0000000000017941 */ /* 0x000fea0003800000 */
.L_x_636:
        /* <DEDUP_REMOVED lines=33> */
[----:B------:R-:W-:Y:S01]  /*0a00*/  IMAD R12, R6, c[0x0][0x170], RZ ;  /* 0x00005c00060c7a24 */ /* 0x000fe200078e02ff */
[----:B------:R-:W-:Y:S01]  /*0a10*/  SHF.R.S32.HI R14, RZ, 0x1f, R20 ;  /* 0x0000001fff0e7819 */ /* 0x000fe20000011414 */
[----:B------:R-:W-:-:S04]  /*0a20*/  IMAD.WIDE.U32 R8, R3, c[0x0][0x170], RZ ;  /* 0x00005c0003087a25 */ /* 0x000fc800078e00ff */
[----:B------:R-:W-:Y:S02]  /*0a30*/  IMAD R7, R3, c[0x0][0x174], R12 ;  /* 0x00005d0003077a24 */ /* 0x000fe400078e020c */
[----:B------:R-:W-:Y:S02]  /*0a40*/  IMAD.MOV.U32 R12, RZ, RZ, R10 ;  /* 0x000000ffff0c7224 */ /* 0x000fe400078e000a */
[----:B------:R-:W-:Y:S02]  /*0a50*/  IMAD.IADD R9, R7, 0x1, R9 ;  /* 0x0000000107097824 */ /* 0x000fe400078e0209 */
[----:B------:R-:W-:Y:S02]  /*0a60*/  IMAD R7, R5, c[0x0][0x178], RZ ;  /* 0x00005e0005077a24 */ /* 0x000fe400078e02ff */
[----:B------:R-:W-:-:S04]  /*0a70*/  IMAD.WIDE.U32 R8, R2, c[0x0][0x178], R8 ;  /* 0x00005e0002087a25 */ /* 0x000fc800078e0008 */
[----:B------:R-:W-:Y:S01]  /*0a80*/  IMAD R7, R2, c[0x0][0x17c], R7 ;  /* 0x00005f0002077a24 */ /* 0x000fe200078e0207 */
[----:B------:R-:W-:-:S03]  /*0a90*/  IADD3 R11, P1, P2, R8, UR4, R20 ;  /* 0x00000004080b7c10 */ /* 0x000fc6000fa3e014 */
[----:B------:R-:W-:Y:S01]  /*0aa0*/  IMAD.IADD R7, R7, 0x1, R9 ;  /* 0x0000000107077824 */ /* 0x000fe200078e0209 */
[----:B------:R-:W-:-:S04]  /*0ab0*/  LEA R8, P3, R11, c[0x0][0x168], 0x2 ;  /* 0x00005a000b087a11 */ /* 0x000fc800078610ff */
[----:B------:R-:W-:Y:S02]  /*0ac0*/  IADD3.X R14, R7, UR8, R14, P1, P2 ;  /* 0x00000008070e7c10 */ /* 0x000fe40008fe440e */
[----:B------:R-:W-:Y:S02]  /*0ad0*/  MOV R7, R20 ;  /* 0x0000001400077202 */ /* 0x000fe40000000f00 */
[----:B------:R-:W-:-:S03]  /*0ae0*/  LEA.HI.X R9, R11, c[0x0][0x16c], R14, 0x2, P3 ;  /* 0x00005b000b097a11 */ /* 0x000fc600018f140e */
.L_x_646:
[----:B------:R-:W-:Y:S02]  /*0af0*/  IMAD.MOV.U32 R10, RZ, RZ, R8 ;  /* 0x000000ffff0a7224 */ /* 0x000fe400078e0008 */
        /* <DEDUP_REMOVED lines=9> */
.L_x_645:
[----:B------:R-:W-:Y:S05]  /*0b90*/  BSYNC B2 ;  /* 0x0000000000027941 */ /* 0x000fea0003800000 */
.L_x_644:
[----:B------:R-:W-:Y:S05]  /*0ba0*/  @!P0 BRA `(.L_x_643) ;  /* 0x0000017000008947 */ /* 0x000fea0003800000 */
[----:B------:R-:W-:-:S04]  /*0bb0*/  IADD3 R16, P0, R22, UR4, RZ ;  /* 0x0000000416107c10 */ /* 0x000fc8000ff1e0ff */
[----:B------:R-:W-:Y:S02]  /*0bc0*/  IADD3.X R14, R0, UR8, RZ, P0, !PT ;  /* 0x00000008000e7c10 */ /* 0x000fe400087fe4ff */
.L_x_647:
        /* <DEDUP_REMOVED lines=13> */
[----:B------:R-:W-:-:S04]  /*0ca0*/  IMAD R7, R24, 0x2, R7 ;  /* 0x0000000218077824 */ /* 0x000fc800078e0207 */
[----:B------:R-:W-:-:S05]  /*0cb0*/  IMAD R7, R24, 0x2, R7 ;  /* 0x0000000218077824 */ /* 0x000fca00078e0207 */
[----:B------:R-:W-:Y:S01]  /*0cc0*/  ISETP.GE.AND P0, PT, R7, UR5, PT ;  /* 0x0000000507007c0c */ /* 0x000fe2000bf06270 */
[----:B--2---:R-:W-:-:S04]  /*0cd0*/  FFMA.FTZ R4, R19, R19, R4 ;  /* 0x0000001313047223 */ /* 0x004fc80000010004 */
[----:B---3--:R-:W-:-:S04]  /*0ce0*/  FFMA.FTZ R4, R9, R9, R4 ;  /* 0x0000000909047223 */ /* 0x008fc80000010004 */
[----:B----4-:R-:W-:-:S04]  /*0cf0*/  FFMA.FTZ R4, R11, R11, R4 ;  /* 0x0000000b0b047223 */ /* 0x010fc80000010004 */
[----:B-----5:R-:W-:Y:S01]  /*0d00*/  FFMA.FTZ R4, R13, R13, R4 ;  /* 0x0000000d0d047223 */ /* 0x020fe20000010004 */
[----:B------:R-:W-:Y:S05]  /*0d10*/  @!P0 BRA `(.L_x_647) ;  /* 0xfffffeb000008947 */ /* 0x000fea000383ffff */
.L_x_643:
[----:B------:R-:W-:Y:S05]  /*0d20*/  BSYNC B1 ;  /* 0x0000000000017941 */ /* 0x000fea0003800000 */
.L_x_642:
        /* <DEDUP_REMOVED lines=15> */
[----:B0-----:R-:W-:Y:S01]  /*0e20*/  IADD3 R9, R10, 0xffffffe, RZ ;  /* 0x0ffffffe0a097810 */ /* 0x001fe20007ffe0ff */
[----:B------:R-:W-:-:S05]  /*0e30*/  IMAD.IADD R10, R20, 0x1, R7 ;  /* 0x00000001140a7824 */ /* 0x000fca00078e0207 */
[----:B------:R-:W0:Y:S01]  /*0e40*/  F2I.FTZ.U32.TRUNC.NTZ R9, R9 ;  /* 0x0000000900097305 */ /* 0x000e22000021f000 */
[----:B------:R-:W-:Y:S02]  /*0e50*/  IADD3 R10, -R10, -0x2, R13 ;  /* 0xfffffffe0a0a7810 */ /* 0x000fe40007ffe10d */
        /* <DEDUP_REMOVED lines=22> */
[----:B------:R-:W-:-:S03]  /*0fc0*/  IMAD R5, R5, c[0x0][0x178], RZ ;  /* 0x00005e0005057a24 */ /* 0x000fc600078e02ff */
[----:B------:R-:W-:Y:S01]  /*0fd0*/  IADD3 R9, R3, R9, RZ ;  /* 0x0000000903097210 */ /* 0x000fe20007ffe0ff */
[----:B------:R-:W-:-:S04]  /*0fe0*/  IMAD R5, R2, c[0x0][0x17c], R5 ;  /* 0x00005f0002057a24 */ /* 0x000fc800078e0205 */
[----:B------:R-:W-:-:S04]  /*0ff0*/  IMAD.WIDE.U32 R8, R2, c[0x0][0x178], R8 ;  /* 0x00005e0002087a25 */ /* 0x000fc800078e0008 */
[----:B------:R-:W-:Y:S01]  /*1000*/  IMAD.IADD R6, R5, 0x1, R9 ;  /* 0x0000000105067824 */ /* 0x000fe200078e0209 */
[--C-:B------:R-:W-:Y:S02]  /*1010*/  IADD3 R3, P1, P2, R8, UR4, R11.reuse ;  /* 0x0000000408037c10 */ /* 0x100fe4000fa3e00b */
[----:B------:R-:W-:Y:S02]  /*1020*/  SHF.R.S32.HI R11, RZ, 0x1f, R11 ;  /* 0x0000001fff0b7819 */ /* 0x000fe4000001140b */
[----:B------:R-:W-:Y:S02]  /*1030*/  LEA R2, P3, R3, c[0x0][0x168], 0x2 ;  /* 0x00005a0003027a11 */ /* 0x000fe400078610ff */
[----:B------:R-:W-:-:S04]  /*1040*/  IADD3.X R6, R6, UR8, R11, P1, P2 ;  /* 0x0000000806067c10 */ /* 0x000fc80008fe440b */
[----:B------:R-:W-:-:S03]  /*1050*/  LEA.HI.X R3, R3, c[0x0][0x16c], R6, 0x2, P3 ;  /* 0x00005b0003037a11 */ /* 0x000fc600018f1406 */
.L_x_651:
[----:B------:R-:W-:Y:S02]  /*1060*/  IMAD.MOV.U32 R8, RZ, RZ, R2 ;  /* 0x000000ffff087224 */ /* 0x000fe400078e0002 */
        /* <DEDUP_REMOVED lines=9> */
.L_x_650:
[----:B------:R-:W-:Y:S05]  /*1100*/  BSYNC B1 ;  /* 0x0000000000017941 */ /* 0x000fea0003800000 */
.L_x_649:
[----:B------:R-:W-:Y:S05]  /*1110*/  @!P0 BRA `(.L_x_648) ;  /* 0x0000064000008947 */ /* 0x000fea0003800000 */
[----:B------:R-:W-:Y:S01]  /*1120*/  IADD3 R14, P0, R22, UR4, RZ ;  /* 0x00000004160e7c10 */ /* 0x000fe2000ff1e0ff */
[----:B------:R-:W-:Y:S03]  /*1130*/  BSSY B1, `(.L_x_652) ;  /* 0x0000017000017945 */ /* 0x000fe60003800000 */
[----:B------:R-:W-:Y:S02]  /*1140*/  IADD3.X R16, R0, UR8, RZ, P0, !PT ;  /* 0x0000000800107c10 */ /* 0x000fe400087fe4ff */
.L_x_653:
        /* <DEDUP_REMOVED lines=22> */
.L_x_652:
[----:B------:R-:W-:Y:S05]  /*12b0*/  BRA `(.L_x_648) ;  /* 0x000004a000007947 */ /* 0x000fea0003800000 */
.L_x_635:
[----:B0-----:R-:W-:Y:S01]  /*12c0*/  ISETP.GE.AND P0, PT, R20, c[0x0][0x1a8], PT ;  /* 0x00006a0014007a0c */ /* 0x001fe20003f06270 */
[----:B------:R-:W-:-:S12]  /*12d0*/  IMAD.MOV.U32 R4, RZ, RZ, RZ ;  /* 0x000000ffff047224 */ /* 0x000fd800078e00ff */
[----:B------:R-:W-:Y:S05]  /*12e0*/  @P0 BRA `(.L_x_648) ;  /* 0x0000047000000947 */ /* 0x000fea0003800000 */
[----:B------:R-:W0:Y:S01]  /*12f0*/  I2F.U32.RP R8, c[0x0][0x0] ;  /* 0x0000000000087b06 */ /* 0x000e220000209000 */
[----:B------:R-:W-:Y:S01]  /*1300*/  IMAD.MOV.U32 R4, RZ, RZ, RZ ;  /* 0x000000ffff047224 */ /* 0x000fe200078e00ff */
        /* <DEDUP_REMOVED lines=22> */
[----:B------:R-:W-:Y:S01]  /*1470*/  LOP3.LUT P0, R6, R5, 0x3, RZ, 0xc0, !PT ;  /* 0x0000000305067812 */ /* 0x000fe2000780c0ff */
[----:B------:R-:W-:-:S12]  /*1480*/  IMAD.MOV.U32 R5, RZ, RZ, R20 ;  /* 0x000000ffff057224 */ /* 0x000fd800078e0014 */
[----:B------:R-:W-:Y:S05]  /*1490*/  @!P0 BRA `(.L_x_655) ;  /* 0x0000015000008947 */ /* 0x000fea0003800000 */
[----:B------:R-:W-:-:S04]  /*14a0*/  IMAD.WIDE.U32 R4, R3, c[0x0][0x170], RZ ;  /* 0x00005c0003047a25 */ /* 0x000fc800078e00ff */
[----:B------:R-:W-:Y:S01]  /*14b0*/  IMAD.MOV.U32 R8, RZ, RZ, R6 ;  /* 0x000000ffff087224 */ /* 0x000fe200078e0006 */
[----:B------:R-:W-:-:S05]  /*14c0*/  IADD3 R5, R9, R5, RZ ;  /* 0x0000000509057210 */ /* 0x000fca0007ffe0ff */
[----:B------:R-:W-:Y:S01]  /*14d0*/  IMAD.WIDE.U32 R2, R2, c[0x0][0x178], R4 ;  /* 0x00005e0002027a25 */ /* 0x000fe200078e0004 */
[----:B------:R-:W-:-:S04]  /*14e0*/  SHF.R.S32.HI R4, RZ, 0x1f, R20 ;  /* 0x0000001fff047819 */ /* 0x000fc80000011414 */
[----:B------:R-:W-:-:S04]  /*14f0*/  IADD3 R5, P0, R20, R2, RZ ;  /* 0x0000000214057210 */ /* 0x000fc80007f1e0ff */
[----:B------:R-:W-:Y:S02]  /*1500*/  LEA R2, P2, R5, c[0x0][0x168], 0x2 ;  /* 0x00005a0005027a11 */ /* 0x000fe400078410ff */
[----:B------:R-:W-:Y:S01]  /*1510*/  IADD3.X R10, R4, R7, R3, P0, !PT ;  /* 0x00000007040a7210 */ /* 0x000fe200007fe403 */
[----:B------:R-:W-:-:S03]  /*1520*/  IMAD.MOV.U32 R4, RZ, RZ, RZ ;  /* 0x000000ffff047224 */ /* 0x000fc600078e00ff */
[----:B------:R-:W-:Y:S02]  /*1530*/  LEA.HI.X R3, R5, c[0x0][0x16c], R10, 0x2, P2 ;  /* 0x00005b0005037a11 */ /* 0x000fe400010f140a */
[----:B------:R-:W-:Y:S02]  /*1540*/  MOV R5, R20 ;  /* 0x0000001400057202 */ /* 0x000fe40000000f00 */
.L_x_656:
        /* <DEDUP_REMOVED lines=10> */
.L_x_655:
[----:B------:R-:W-:Y:S05]  /*15f0*/  BSYNC B1 ;  /* 0x0000000000017941 */ /* 0x000fea0003800000 */
.L_x_654:
[----:B------:R-:W-:Y:S05]  /*1600*/  @!P1 BRA `(.L_x_648) ;  /* 0x0000015000009947 */ /* 0x000fea0003800000 */
.L_x_657:
        /* <DEDUP_REMOVED lines=15> */
[----:B------:R-:W-:Y:S01]  /*1700*/  ISETP.GE.AND P0, PT, R5, c[0x0][0x1a8], PT ;  /* 0x00006a0005007a0c */ /* 0x000fe20003f06270 */
[----:B--2---:R-:W-:-:S04]  /*1710*/  FFMA.FTZ R4, R3, R3, R4 ;  /* 0x0000000303047223 */ /* 0x004fc80000010004 */
[----:B---3--:R-:W-:-:S04]  /*1720*/  FFMA.FTZ R4, R7, R7, R4 ;  /* 0x0000000707047223 */ /* 0x008fc80000010004 */
[----:B----4-:R-:W-:-:S04]  /*1730*/  FFMA.FTZ R4, R9, R9, R4 ;  /* 0x0000000909047223 */ /* 0x010fc80000010004 */
[----:B-----5:R-:W-:Y:S01]  /*1740*/  FFMA.FTZ R4, R11, R11, R4 ;  /* 0x0000000b0b047223 */ /* 0x020fe20000010004 */
[----:B------:R-:W-:Y:S05]  /*1750*/  @!P0 BRA `(.L_x_657) ;  /* 0xfffffeb000008947 */ /* 0x000fea000383ffff */
.L_x_648:
[----:B------:R-:W-:Y:S05]  /*1760*/  BSYNC B0 ;  /* 0x0000000000007941 */ /* 0x000fea0003800000 */
.L_x_634:
        /* <DEDUP_REMOVED lines=102> */
.L_x_659:
        /* <DEDUP_REMOVED lines=59> */
.L_x_660:
[----:B0-----:R-:W-:Y:S05]  /*2180*/  BSYNC B0 ;  /* 0x0000000000007941 */ /* 0x001fea0003800000 */
.L_x_658:
        /* <DEDUP_REMOVED lines=10> */
.L_x_661:
[----:B0-----:R-:W-:Y:S01]  /*2230*/  SHF.R.S32.HI R7, RZ, 0x1f, R20 ;  /* 0x0000001fff077819 */ /* 0x001fe20000011414 */
[----:B------:R-:W-:Y:S01]  /*2240*/  IMAD.MOV.U32 R9, RZ, RZ, 0x4 ;  /* 0x00000004ff097424 */ /* 0x000fe200078e00ff */
[----:B------:R-:W-:-:S04]  /*2250*/  IADD3 R2, P0, R20, R22, RZ ;  /* 0x0000001614027210 */ /* 0x000fc80007f1e0ff */
[----:B------:R-:W-:Y:S02]  /*2260*/  IADD3.X R3, R7, R0, RZ, P0, !PT ;  /* 0x0000000007037210 */ /* 0x000fe400007fe4ff */
[----:B------:R-:W-:-:S04]  /*2270*/  LEA R4, P0, R2, c[0x0][0x168], 0x2 ;  /* 0x00005a0002047a11 */ /* 0x000fc800078010ff */
[----:B------:R-:W-:Y:S01]  /*2280*/  LEA.HI.X R5, R2, c[0x0][0x16c], R3, 0x2, P0 ;  /* 0x00005b0002057a11 */ /* 0x000fe200000f1403 */
[----:B------:R-:W-:-:S05]  /*2290*/  IMAD.WIDE R2, R20, R9, c[0x0][0x198] ;  /* 0x0000660014027625 */ /* 0x000fca00078e0209 */
[----:B------:R-:W2:Y:S04]  /*22a0*/  LDG.E R5, [R4.64] ;  /* 0x0000000604057981 */ /* 0x000ea8000c1e1900 */
[----:B------:R-:W3:Y:S01]  /*22b0*/  LDG.E.CONSTANT R2, [R2.64] ;  /* 0x0000000602027981 */ /* 0x000ee2000c1e9900 */
[----:B-1----:R-:W-:-:S05]  /*22c0*/  IMAD R9, R11, c[0x0][0x1a8], RZ ;  /* 0x00006a000b097a24 */ /* 0x002fca00078e02ff */
[----:B------:R-:W-:Y:S02]  /*22d0*/  IADD3 R10, P0, R9, R20, RZ ;  /* 0x00000014090a7210 */ /* 0x000fe40007f1e0ff */
[----:B------:R-:W-:-:S03]  /*22e0*/  IADD3 R20, R20, c[0x0][0x0], RZ ;  /* 0x0000000014147a10 */ /* 0x000fc60007ffe0ff */
[----:B------:R-:W-:Y:S01]  /*22f0*/  IMAD.X R7, RZ, RZ, R7, P0 ;  /* 0x000000ffff077224 */ /* 0x000fe200000e0607 */
        /* <DEDUP_REMOVED lines=8> */
        .weak           $__internal_25_$__cuda_sm20_div_s64
        .type           $__internal_25_$__cuda_sm20_div_s64,@function
        .size           $__internal_25_$__cuda_sm20_div_s64,(.L_x_1141 - $__internal_25_$__cuda_sm20_div_s64)
$__internal_25_$__cuda_sm20_div_s64:
        /* <DEDUP_REMOVED lines=28> */
[----:B------:R-:W-:-:S04]  /*2540*/  IMAD.X R6, RZ, RZ, ~R2, P0 ;  /* 0x000000ffff067224 */ /* 0x000fc800000e0e02 */
[----:B------:R-:W-:-:S04]  /*2550*/  IMAD.WIDE.U32 R8, P0, R9, R6, R8 ;  /* 0x0000000609087225 */ /* 0x000fc80007800008 */
[C---:B------:R-:W-:Y:S02]  /*2560*/  IMAD R13, R11.reuse, R6, RZ ;  /* 0x000000060b0d7224 */ /* 0x040fe400078e02ff */
[----:B------:R-:W-:Y:S01]  /*2570*/  IMAD.HI.U32 R2, P2, R11, R7, R8 ;  /* 0x000000070b027227 */ /* 0x000fe20007840008 */
[----:B------:R-:W-:-:S03]  /*2580*/  HFMA2.MMA R7, -RZ, RZ, 0, 0 ;  /* 0x00000000ff077435 */ /* 0x000fc600000001ff */
[----:B------:R-:W-:Y:S01]  /*2590*/  IMAD.HI.U32 R8, R11, R6, RZ ;  /* 0x000000060b087227 */ /* 0x000fe200078e00ff */
[----:B------:R-:W-:-:S03]  /*25a0*/  IADD3 R2, P3, R13, R2, RZ ;  /* 0x000000020d027210 */ /* 0x000fc60007f7e0ff */
[----:B------:R-:W-:Y:S02]  /*25b0*/  IMAD.X R11, R8, 0x1, R11, P0 ;  /* 0x00000001080b7824 */ /* 0x000fe400000e060b */
[----:B------:R-:W-:-:S03]  /*25c0*/  IMAD.HI.U32 R6, R2, R3, RZ ;  /* 0x0000000302067227 */ /* 0x000fc600078e00ff */
[----:B------:R-:W-:-:S03]  /*25d0*/  IADD3.X R11, RZ, RZ, R11, P3, P2 ;  /* 0x000000ffff0b7210 */ /* 0x000fc60001fe440b */
[----:B------:R-:W-:-:S06]  /*25e0*/  IMAD.WIDE.U32 R6, RZ, R2, R6 ;  /* 0x00000002ff067225 */ /* 0x000fcc00078e0006 */
[----:B------:R-:W-:-:S04]  /*25f0*/  IMAD.HI.U32 R6, P0, R11, R3, R6 ;  /* 0x000000030b067227 */ /* 0x000fc80007800006 */
[----:B------:R-:W-:Y:S01]  /*2600*/  IMAD.X R2, RZ, RZ, RZ, P0 ;  /* 0x000000ffff027224 */ /* 0x000fe200000e06ff */
[----:B------:R-:W-:-:S05]  /*2610*/  IADD3 R9, P2, RZ, R6, RZ ;  /* 0x00000006ff097210 */ /* 0x000fca0007f5e0ff */
[----:B------:R-:W-:-:S04]  /*2620*/  IMAD.WIDE.U32 R6, R9, R4, RZ ;  /* 0x0000000409067225 */ /* 0x000fc800078e00ff */
[----:B------:R-:W-:Y:S01]  /*2630*/  IMAD.X R11, RZ, RZ, R2, P2 ;  /* 0x000000ffff0b7224 */ /* 0x000fe200010e0602 */
[----:B------:R-:W-:Y:S01]  /*2640*/  IADD3 R13, P2, -R6, R3, RZ ;  /* 0x00000003060d7210 */ /* 0x000fe20007f5e1ff */
[----:B------:R-:W-:-:S03]  /*2650*/  IMAD R2, R9, R5, R7 ;  /* 0x0000000509027224 */ /* 0x000fc600078e0207 */
[-C--:B------:R-:W-:Y:S01]  /*2660*/  ISETP.GE.U32.AND P0, PT, R13, R4.reuse, PT ;  /* 0x000000040d00720c */ /* 0x080fe20003f06070 */
[----:B------:R-:W-:-:S05]  /*2670*/  IMAD R2, R11, R4, R2 ;  /* 0x000000040b027224 */ /* 0x000fca00078e0202 */
[----:B------:R-:W-:Y:S02]  /*2680*/  IADD3.X R15, RZ, ~R2, RZ, P2, !PT ;  /* 0x80000002ff0f7210 */ /* 0x000fe400017fe4ff */
        /* <DEDUP_REMOVED lines=10> */
[----:B------:R-:W-:Y:S02]  /*2730*/  MOV R4, R0 ;  /* 0x0000000000047202 */ /* 0x000fe40000000f00 */
[----:B------:R-:W-:-:S02]  /*2740*/  SEL R2, R2, R9, P0 ;  /* 0x0000000902027207 */ /* 0x000fc40000000000 */
[----:B------:R-:W-:-:S03]  /*2750*/  ISETP.NE.U32.AND P0, PT, RZ, c[0x0][0x188], PT ;  /* 0x00006200ff007a0c */ /* 0x000fc60003f05070 */
[----:B------:R-:W-:Y:S01]  /*2760*/  IMAD.MOV R5, RZ, RZ, -R2 ;  /* 0x000000ffff057224 */ /* 0x000fe200078e0a02 */
[----:B------:R-:W-:-:S04]  /*2770*/  ISETP.NE.AND.EX P0, PT, RZ, c[0x0][0x18c], PT, P0 ;  /* 0x00006300ff007a0c */ /* 0x000fc80003f05300 */
[----:B------:R-:W-:Y:S01]  /*2780*/  SEL R2, R5, R2, !P1 ;  /* 0x0000000205027207 */ /* 0x000fe20004800000 */
[----:B------:R-:W-:-:S03]  /*2790*/  IMAD.MOV.U32 R5, RZ, RZ, 0x0 ;  /* 0x00000000ff057424 */ /* 0x000fc600078e00ff */
[----:B------:R-:W-:Y:S01]  /*27a0*/  SEL R2, R2, 0xffffffff, P0 ;  /* 0xffffffff02027807 */ /* 0x000fe20000000000 */
[----:B------:R-:W-:Y:S06]  /*27b0*/  RET.REL.NODEC R4 `(_ZN4vllm15rms_norm_kernelIfLi1ELi3EEEvPT_PKS1_lllllS4_fii) ;  /* 0xffffd84004007950 */ /* 0x000fec0003c3ffff */
.L_x_662:
        /* <DEDUP_REMOVED lines=12> */
.L_x_1141:


//--------------------- .text._ZN4vllm15rms_norm_kernelIfLi2ELi3EEEvPT_PKS1_lllllS4_fii --------------------------
	.section	.text._ZN4vllm15rms_norm_kernelIfLi2ELi3EEEvPT_PKS1_lllllS4_fii,"ax",@progbits
	.sectioninfo	@"SHI_REGISTERS=32"
	.align	128
        .global         _ZN4vllm15rms_norm_kernelIfLi2ELi3EEEvPT_PKS1_lllllS4_fii
        .type           _ZN4vllm15rms_norm_kernelIfLi2ELi3EEEvPT_PKS1_lllllS4_fii,@function
        .size           _ZN4vllm15rms_norm_kernelIfLi2ELi3EEEvPT_PKS1_lllllS4_fii,(.L_x_1142 - _ZN4vllm15rms_norm_kernelIfLi2ELi3EEEvPT_PKS1_lllllS4_fii)
        .other          _ZN4vllm15rms_norm_kernelIfLi2ELi3EEEvPT_PKS1_lllllS4_fii,@"STO_CUDA_ENTRY STV_DEFAULT"
_ZN4vllm15rms_norm_kernelIfLi2ELi3EEEvPT_PKS1_lllllS4_fii:
.text._ZN4vllm15rms_norm_kernelIfLi2ELi3EEEvPT_PKS1_lllllS4_fii:
[----:B------:R-:W-:Y:S02]  /*0000*/  MOV R1, c[0x0][0x28] ;  /* 0x00000a0000017a02 */ /* 0x000fe40000000f00 */
[----:B------:R-:W0:Y:S01]  /*0010*/  S2R R19, SR_CTAID.X ;  /* 0x0000000000137919 */ /* 0x000e220000002500 */
[----:B------:R-:W-:-:S13]  /*0020*/  ISETP.NE.U32.AND P0, PT, RZ, c[0x0][0x18c], PT ;  /* 0x00006300ff007a0c */ /* 0x000fda0003f05070 */
[----:B------:R-:W-:Y:S05]  /*0030*/  @!P0 BRA `(.L_x_663) ;  /* 0x0000005000008947 */ /* 0x000fea0003800000 */
[----:B------:R-:W-:Y:S02]  /*0040*/  MOV R0, 0x60 ;  /* 0x0000006000007802 */ /* 0x000fe40000000f00 */
[----:B0-----:R-:W-:Y:S05]  /*0050*/  CALL.REL.NOINC `($__internal_26_$__cuda_sm20_div_s64) ;  /* 0x0000235000007944 */ /* 0x001fea0003c00000 */
[----:B------:R-:W-:-:S04]  /*0060*/  IMAD.MOV R0, RZ, RZ, -R18 ;  /* 0x000000ffff007224 */ /* 0x000fc800078e0a12 */
[----:B------:R-:W-:Y:S01]  /*0070*/  IMAD R19, R0, c[0x0][0x188], R19 ;  /* 0x0000620000137a24 */ /* 0x000fe200078e0213 */
[----:B------:R-:W-:Y:S05]  /*0080*/  BRA `(.L_x_664) ;  /* 0x0000014000007947 */ /* 0x000fea0003800000 */
.L_x_663:
        /* <DEDUP_REMOVED lines=19> */
[----:B------:R-:W-:-:S03]  /*01c0*/  IMAD R19, R0, c[0x0][0x188], R19 ;  /* 0x0000620000137a24 */ /* 0x000fc600078e0213 */
.L_x_664:
[----:B------:R-:W-:Y:S01]  /*01d0*/  SHF.R.S32.HI R2, RZ, 0x1f, R18 ;  /* 0x0000001fff027819 */ /* 0x000fe20000011412 */
[----:B------:R-:W-:Y:S01]  /*01e0*/  IMAD.WIDE.U32 R4, R18, c[0x0][0x178], RZ ;  /* 0x00005e0012047a25 */ /* 0x000fe200078e00ff */
[----:B------:R-:W-:Y:S01]  /*01f0*/  SHF.R.S32.HI R0, RZ, 0x1f, R19 ;  /* 0x0000001fff007819 */ /* 0x000fe20000011413 */
[----:B------:R-:W0:Y:S01]  /*0200*/  S2R R3, SR_TID.X ;  /* 0x0000000000037919 */ /* 0x000e220000002100 */
[----:B------:R-:W-:Y:S01]  /*0210*/  ULDC.64 UR6, c[0x0][0x118] ;  /* 0x0000460000067ab9 */ /* 0x000fe20000000a00 */
[----:B------:R-:W-:Y:S01]  /*0220*/  IMAD R7, R2, c[0x0][0x178], RZ ;  /* 0x00005e0002077a24 */ /* 0x000fe200078e02ff */
[----:B------:R-:W-:Y:S01]  /*0230*/  BSSY B0, `(.L_x_665) ;  /* 0x0000156000007945 */ /* 0x000fe20003800000 */
[----:B------:R-:W-:Y:S02]  /*0240*/  IMAD.MOV.U32 R10, RZ, RZ, 0x1 ;  /* 0x00000001ff0a7424 */ /* 0x000fe400078e00ff */
[----:B------:R-:W-:Y:S02]  /*0250*/  IMAD R7, R18, c[0x0][0x17c], R7 ;  /* 0x00005f0012077a24 */ /* 0x000fe400078e0207 */
[----:B------:R-:W-:Y:S01]  /*0260*/  IMAD R6, R0, c[0x0][0x170], RZ ;  /* 0x00005c0000067a24 */ /* 0x000fe200078e02ff */
[----:B------:R-:W-:-:S02]  /*0270*/  LOP3.LUT R10, R10, c[0x0][0x1a8], RZ, 0xc0, !PT ;  /* 0x00006a000a0a7a12 */ /* 0x000fc400078ec0ff */
[----:B------:R-:W-:Y:S01]  /*0280*/  IADD3 R5, R5, R7, RZ ;  /* 0x0000000705057210 */ /* 0x000fe20007ffe0ff */
[----:B------:R-:W-:Y:S01]  /*0290*/  IMAD R6, R19, c[0x0][0x174], R6 ;  /* 0x00005d0013067a24 */ /* 0x000fe200078e0206 */
[----:B------:R-:W-:-:S03]  /*02a0*/  ISETP.NE.U32.AND P2, PT, R10, 0x1, PT ;  /* 0x000000010a00780c */ /* 0x000fc60003f45070 */
[----:B------:R-:W-:-:S05]  /*02b0*/  IMAD.WIDE.U32 R8, R19, c[0x0][0x170], R4 ;  /* 0x00005c0013087a25 */ /* 0x000fca00078e0004 */
[----:B------:R-:W-:Y:S02]  /*02c0*/  LEA R20, P1, R8, c[0x0][0x168], 0x2 ;  /* 0x00005a0008147a11 */ /* 0x000fe400078210ff */
[----:B------:R-:W-:Y:S02]  /*02d0*/  IADD3 R9, R9, R6, RZ ;  /* 0x0000000609097210 */ /* 0x000fe40007ffe0ff */
[----:B------:R-:W-:Y:S02]  /*02e0*/  LOP3.LUT P0, RZ, R20, 0x7, RZ, 0xc0, !PT ;  /* 0x0000000714ff7812 */ /* 0x000fe4000780c0ff */
[----:B------:R-:W-:-:S04]  /*02f0*/  SHF.L.U64.HI R8, R8, 0x2, R9 ;  /* 0x0000000208087819 */ /* 0x000fc80000010209 */
[----:B------:R-:W-:-:S07]  /*0300*/  IADD3.X R21, R8, c[0x0][0x16c], RZ, P1, !PT ;  /* 0x00005b0008157a10 */ /* 0x000fce0000ffe4ff */
[----:B------:R-:W-:Y:S05]  /*0310*/  @!P0 BRA P2, `(.L_x_666) ;  /* 0x00000fc000008947 */ /* 0x000fea0001000000 */
[----:B0-----:R-:W-:Y:S01]  /*0320*/  IMAD.MOV R4, RZ, RZ, -R20 ;  /* 0x000000ffff047224 */ /* 0x001fe200078e0a14 */
[----:B------:R-:W-:Y:S01]  /*0330*/  BSSY B1, `(.L_x_667) ;  /* 0x000004b000017945 */ /* 0x000fe20003800000 */
[----:B------:R-:W-:-:S03]  /*0340*/  HFMA2.MMA R17, -RZ, RZ, 0, 0 ;  /* 0x00000000ff117435 */ /* 0x000fc600000001ff */
        /* <DEDUP_REMOVED lines=10> */
[----:B------:R-:W-:Y:S01]  /*03f0*/  MOV R17, RZ ;  /* 0x000000ff00117202 */ /* 0x000fe20000000f00 */
[----:B0-----:R-:W0:Y:S02]  /*0400*/  MUFU.RCP R11, R11 ;  /* 0x0000000b000b7308 */ /* 0x001e240000001000 */
[----:B0-----:R-:W-:-:S06]  /*0410*/  IADD3 R8, R11, 0xffffffe, RZ ;  /* 0x0ffffffe0b087810 */ /* 0x001fcc0007ffe0ff */
[----:B------:R0:W1:Y:S02]  /*0420*/  F2I.FTZ.U32.TRUNC.NTZ R9, R8 ;  /* 0x0000000800097305 */ /* 0x000064000021f000 */
[----:B0-----:R-:W-:Y:S01]  /*0430*/  MOV R8, RZ ;  /* 0x000000ff00087202 */ /* 0x001fe20000000f00 */
        /* <DEDUP_REMOVED lines=14> */
[----:B------:R-:W-:Y:S01]  /*0520*/  IMAD.MOV.U32 R9, RZ, RZ, R3 ;  /* 0x000000ffff097224 */ /* 0x000fe200078e0003 */
[----:B------:R-:W-:-:S13]  /*0530*/  LOP3.LUT P0, R10, R8, 0x3, RZ, 0xc0, !PT ;  /* 0x00000003080a7812 */ /* 0x000fda000780c0ff */
[----:B------:R-:W-:Y:S05]  /*0540*/  @!P0 BRA `(.L_x_670) ;  /* 0x0000015000008947 */ /* 0x000fea0003800000 */
[----:B------:R-:W-:Y:S01]  /*0550*/  IMAD.WIDE.U32 R8, R19, c[0x0][0x170], RZ ;  /* 0x00005c0013087a25 */ /* 0x000fe200078e00ff */
[----:B------:R-:W-:-:S04]  /*0560*/  MOV R17, RZ ;  /* 0x000000ff00117202 */ /* 0x000fc80000000f00 */
[----:B------:R-:W-:-:S05]  /*0570*/  IADD3 R9, R6, R9, RZ ;  /* 0x0000000906097210 */ /* 0x000fca0007ffe0ff */
[----:B------:R-:W-:-:S05]  /*0580*/  IMAD.WIDE.U32 R8, R18, c[0x0][0x178], R8 ;  /* 0x00005e0012087a25 */ /* 0x000fca00078e0008 */
[----:B------:R-:W-:Y:S02]  /*0590*/  IADD3 R11, P0, R3, R8, RZ ;  /* 0x00000008030b7210 */ /* 0x000fe40007f1e0ff */
[----:B------:R-:W-:Y:S02]  /*05a0*/  SHF.R.S32.HI R8, RZ, 0x1f, R3 ;  /* 0x0000001fff087819 */ /* 0x000fe40000011403 */
[C---:B------:R-:W-:Y:S02]  /*05b0*/  LEA R6, P2, R11.reuse, c[0x0][0x168], 0x2 ;  /* 0x00005a000b067a11 */ /* 0x040fe400078410ff */
[----:B------:R-:W-:Y:S01]  /*05c0*/  IADD3.X R12, R8, R7, R9, P0, !PT ;  /* 0x00000007080c7210 */ /* 0x000fe200007fe409 */
[----:B------:R-:W-:Y:S02]  /*05d0*/  IMAD.MOV.U32 R8, RZ, RZ, R10 ;  /* 0x000000ffff087224 */ /* 0x000fe400078e000a */
[----:B------:R-:W-:Y:S01]  /*05e0*/  IMAD.MOV.U32 R9, RZ, RZ, R3 ;  /* 0x000000ffff097224 */ /* 0x000fe200078e0003 */
[----:B------:R-:W-:-:S04]  /*05f0*/  LEA.HI.X R7, R11, c[0x0][0x16c], R12, 0x2, P2 ;  /* 0x00005b000b077a11 */ /* 0x000fc800010f140c */
.L_x_671:
        /* <DEDUP_REMOVED lines=10> */
.L_x_670:
[----:B------:R-:W-:Y:S05]  /*06a0*/  BSYNC B2 ;  /* 0x0000000000027941 */ /* 0x000fea0003800000 */
.L_x_669:
[----:B------:R-:W-:Y:S05]  /*06b0*/  @!P1 BRA `(.L_x_668) ;  /* 0x0000012000009947 */ /* 0x000fea0003800000 */
.L_x_672:
        /* <DEDUP_REMOVED lines=18> */
.L_x_668:
[----:B------:R-:W-:Y:S05]  /*07e0*/  BSYNC B1 ;  /* 0x0000000000017941 */ /* 0x000fea0003800000 */
.L_x_667:
        /* <DEDUP_REMOVED lines=13> */
[----:B------:R-:W-:Y:S02]  /*08c0*/  IMAD.MOV.U32 R23, RZ, RZ, R3 ;  /* 0x000000ffff177224 */ /* 0x000fe400078e0003 */
[----:B------:R-:W-:Y:S01]  /*08d0*/  IMAD.IADD R11, R24, 0x1, R11 ;  /* 0x00000001180b7824 */ /* 0x000fe200078e020b */
        /* <DEDUP_REMOVED lines=20> */
[----:B------:R-:W-:-:S04]  /*0a20*/  IMAD.WIDE.U32 R8, R19, c[0x0][0x170], R4 ;  /* 0x00005c0013087a25 */ /* 0x000fc800078e0004 */
[----:B------:R-:W-:Y:S01]  /*0a30*/  IMAD R11, R19, c[0x0][0x174], R12 ;  /* 0x00005d00130b7a24 */ /* 0x000fe200078e020c */
[----:B------:R-:W-:Y:S01]  /*0a40*/  MOV R12, R10 ;  /* 0x0000000a000c7202 */ /* 0x000fe20000000f00 */
[----:B------:R-:W-:Y:S02]  /*0a50*/  IMAD R13, R2, c[0x0][0x178], RZ ;  /* 0x00005e00020d7a24 */ /* 0x000fe400078e02ff */
[----:B------:R-:W-:Y:S01]  /*0a60*/  IMAD.MOV.U32 R23, RZ, RZ, R3 ;  /* 0x000000ffff177224 */ /* 0x000fe200078e0003 */
[----:B------:R-:W-:Y:S01]  /*0a70*/  IADD3 R9, R11, R9, RZ ;  /* 0x000000090b097210 */ /* 0x000fe20007ffe0ff */
[----:B------:R-:W-:-:S04]  /*0a80*/  IMAD R13, R18, c[0x0][0x17c], R13 ;  /* 0x00005f00120d7a24 */ /* 0x000fc800078e020d */
[----:B------:R-:W-:-:S04]  /*0a90*/  IMAD.WIDE.U32 R8, R18, c[0x0][0x178], R8 ;  /* 0x00005e0012087a25 */ /* 0x000fc800078e0008 */
[----:B------:R-:W-:-:S04]  /*0aa0*/  IMAD.IADD R9, R13, 0x1, R9 ;  /* 0x000000010d097824 */ /* 0x000fc800078e0209 */
[----:B------:R-:W-:-:S05]  /*0ab0*/  IMAD.WIDE R8, R3, 0x2, R8 ;  /* 0x0000000203087825 */ /* 0x000fca00078e0208 */
[----:B------:R-:W-:-:S04]  /*0ac0*/  LEA R13, P0, R8, c[0x0][0x168], 0x2 ;  /* 0x00005a00080d7a11 */ /* 0x000fc800078010ff */
[----:B------:R-:W-:Y:S02]  /*0ad0*/  IADD3 R13, P2, R13, 0x4, RZ ;  /* 0x000000040d0d7810 */ /* 0x000fe40007f5e0ff */
[----:B------:R-:W-:-:S04]  /*0ae0*/  LEA.HI.X R8, R8, c[0x0][0x16c], R9, 0x2, P0 ;  /* 0x00005b0008087a11 */ /* 0x000fc800000f1409 */
[----:B------:R-:W-:-:S03]  /*0af0*/  IADD3.X R11, RZ, R8, RZ, P2, !PT ;  /* 0x00000008ff0b7210 */ /* 0x000fc600017fe4ff */
.L_x_677:
[----:B------:R-:W-:Y:S01]  /*0b00*/  IMAD.MOV.U32 R8, RZ, RZ, R13 ;  /* 0x000000ffff087224 */ /* 0x000fe200078e000d */
[----:B------:R-:W-:-:S05]  /*0b10*/  MOV R9, R11 ;  /* 0x0000000b00097202 */ /* 0x000fca0000000f00 */
[----:B------:R-:W2:Y:S04]  /*0b20*/  LDG.E R14, [R8.64+-0x4] ;  /* 0xfffffc06080e7981 */ /* 0x000ea8000c1e1900 */
[----:B------:R-:W3:Y:S01]  /*0b30*/  LDG.E R16, [R8.64] ;  /* 0x0000000608107981 */ /* 0x000ee2000c1e1900 */
[----:B------:R-:W-:Y:S01]  /*0b40*/  IADD3 R12, R12, -0x1, RZ ;  /* 0xffffffff0c0c7810 */ /* 0x000fe20007ffe0ff */
[----:B------:R-:W-:Y:S01]  /*0b50*/  IMAD.MOV.U32 R11, RZ, RZ, c[0x0][0x0] ;  /* 0x00000000ff0b7624 */ /* 0x000fe200078e00ff */
[----:B------:R-:W-:Y:S02]  /*0b60*/  IADD3 R23, R23, c[0x0][0x0], RZ ;  /* 0x0000000017177a10 */ /* 0x000fe40007ffe0ff */
[----:B------:R-:W-:Y:S01]  /*0b70*/  ISETP.NE.AND P0, PT, R12, RZ, PT ;  /* 0x000000ff0c00720c */ /* 0x000fe20003f05270 */
[----:B------:R-:W-:-:S05]  /*0b80*/  IMAD.WIDE R10, R11, 0x8, R8 ;  /* 0x000000080b0a7825 */ /* 0x000fca00078e0208 */
[----:B------:R-:W-:Y:S01]  /*0b90*/  MOV R13, R10 ;  /* 0x0000000a000d7202 */ /* 0x000fe20000000f00 */
[----:B--2---:R-:W-:-:S04]  /*0ba0*/  FFMA.FTZ R17, R14, R14, R17 ;  /* 0x0000000e0e117223 */ /* 0x004fc80000010011 */
[----:B---3--:R-:W-:Y:S02]  /*0bb0*/  FFMA.FTZ R17, R16, R16, R17 ;  /* 0x0000001010117223 */ /* 0x008fe40000010011 */
[----:B------:R-:W-:Y:S05]  /*0bc0*/  @P0 BRA `(.L_x_677) ;  /* 0xffffff3000000947 */ /* 0x000fea000383ffff */
.L_x_676:
[----:B------:R-:W-:Y:S05]  /*0bd0*/  BSYNC B2 ;  /* 0x0000000000027941 */ /* 0x000fea0003800000 */
.L_x_675:
[----:B------:R-:W-:Y:S05]  /*0be0*/  @!P1 BRA `(.L_x_674) ;  /* 0x0000022000009947 */ /* 0x000fea0003800000 */
[----:B------:R-:W-:Y:S01]  /*0bf0*/  HFMA2.MMA R8, -RZ, RZ, 0, 4.76837158203125e-07 ;  /* 0x00000008ff087435 */ /* 0x000fe200000001ff */
[----:B------:R-:W-:-:S09]  /*0c00*/  IMAD.MOV.U32 R25, RZ, RZ, c[0x0][0x0] ;  /* 0x00000000ff197624 */ /* 0x000fd200078e00ff */
[----:B------:R-:W-:-:S04]  /*0c10*/  IMAD.WIDE R8, R25, R8, c[0x2][0x0] ;  /* 0x0080000019087625 */ /* 0x000fc800078e0208 */
.L_x_678:
[----:B------:R-:W-:-:S05]  /*0c20*/  IMAD.WIDE R10, R23, 0x8, R6 ;  /* 0x00000008170a7825 */ /* 0x000fca00078e0206 */
[----:B------:R-:W2:Y:S01]  /*0c30*/  LDG.E R26, [R10.64] ;  /* 0x000000060a1a7981 */ /* 0x000ea2000c1e1900 */
[----:B------:R-:W-:Y:S01]  /*0c40*/  IADD3 R14, P0, R10, 0x4, RZ ;  /* 0x000000040a0e7810 */ /* 0x000fe20007f1e0ff */
[C---:B------:R-:W-:Y:S02]  /*0c50*/  IMAD.WIDE R12, R25.reuse, 0x8, R10 ;  /* 0x00000008190c7825 */ /* 0x040fe400078e020a */
[----:B------:R0:W3:Y:S02]  /*0c60*/  LDG.E R28, [R10.64+0x4] ;  /* 0x000004060a1c7981 */ /* 0x0000e4000c1e1900 */
[----:B------:R-:W-:Y:S02]  /*0c70*/  IMAD.X R15, RZ, RZ, R11, P0 ;  /* 0x000000ffff0f7224 */ /* 0x000fe400000e060b */
[----:B------:R1:W4:Y:S02]  /*0c80*/  LDG.E R27, [R12.64] ;  /* 0x000000060c1b7981 */ /* 0x000324000c1e1900 */
[----:B------:R-:W-:-:S02]  /*0c90*/  IMAD.WIDE R14, R25, 0x8, R14 ;  /* 0x00000008190e7825 */ /* 0x000fc400078e020e */
[----:B------:R1:W5:Y:S03]  /*0ca0*/  LDG.E R29, [R12.64+0x4] ;  /* 0x000004060c1d7981 */ /* 0x000366000c1e1900 */
[----:B------:R-:W-:Y:S01]  /*0cb0*/  IADD3 R16, P0, R8, R14, RZ ;  /* 0x0000000e08107210 */ /* 0x000fe20007f1e0ff */
[----:B--2---:R-:W-:-:S03]  /*0cc0*/  FFMA.FTZ R26, R26, R26, R17 ;  /* 0x0000001a1a1a7223 */ /* 0x004fc60000010011 */
[----:B------:R-:W-:Y:S01]  /*0cd0*/  IADD3.X R17, R9, R15, RZ, P0, !PT ;  /* 0x0000000f09117210 */ /* 0x000fe200007fe4ff */
[----:B------:R-:W-:-:S04]  /*0ce0*/  IMAD.WIDE R14, R25, 0x8, R14 ;  /* 0x00000008190e7825 */ /* 0x000fc800078e020e */
[----:B0-----:R0:W2:Y:S01]  /*0cf0*/  LDG.E R10, [R16.64] ;  /* 0x00000006100a7981 */ /* 0x0010a2000c1e1900 */
[----:B------:R-:W-:-:S05]  /*0d00*/  IADD3 R14, P0, R8, R14, RZ ;  /* 0x0000000e080e7210 */ /* 0x000fca0007f1e0ff */
[----:B------:R-:W-:Y:S01]  /*0d10*/  IMAD.X R15, R9, 0x1, R15, P0 ;  /* 0x00000001090f7824 */ /* 0x000fe200000e060f */
[----:B0-----:R-:W2:Y:S04]  /*0d20*/  LDG.E R16, [R16.64+0x4] ;  /* 0x0000040610107981 */ /* 0x001ea8000c1e1900 */
[----:B------:R0:W2:Y:S04]  /*0d30*/  LDG.E R11, [R14.64] ;  /* 0x000000060e0b7981 */ /* 0x0000a8000c1e1900 */
[----:B0-----:R-:W2:Y:S01]  /*0d40*/  LDG.E R14, [R14.64+0x4] ;  /* 0x000004060e0e7981 */ /* 0x001ea2000c1e1900 */
[----:B-1----:R-:W-:Y:S01]  /*0d50*/  MOV R12, c[0x0][0x0] ;  /* 0x00000000000c7a02 */ /* 0x002fe20000000f00 */
[----:B---3--:R-:W-:-:S04]  /*0d60*/  FFMA.FTZ R26, R28, R28, R26 ;  /* 0x0000001c1c1a7223 */ /* 0x008fc8000001001a */
[----:B------:R-:W-:Y:S02]  /*0d70*/  IMAD R23, R12, 0x2, R23 ;  /* 0x000000020c177824 */ /* 0x000fe400078e0217 */
[----:B----4-:R-:W-:-:S03]  /*0d80*/  FFMA.FTZ R26, R27, R27, R26 ;  /* 0x0000001b1b1a7223 */ /* 0x010fc6000001001a */
[----:B------:R-:W-:Y:S01]  /*0d90*/  LEA R23, R12, R23, 0x1 ;  /* 0x000000170c177211 */ /* 0x000fe200078e08ff */
[----:B-----5:R-:W-:-:S03]  /*0da0*/  FFMA.FTZ R29, R29, R29, R26 ;  /* 0x0000001d1d1d7223 */ /* 0x020fc6000001001a */
[----:B------:R-:W-:Y:S01]  /*0db0*/  ISETP.GE.AND P0, PT, R23, R24, PT ;  /* 0x000000181700720c */ /* 0x000fe20003f06270 */
[----:B--2---:R-:W-:-:S04]  /*0dc0*/  FFMA.FTZ R29, R10, R10, R29 ;  /* 0x0000000a0a1d7223 */ /* 0x004fc8000001001d */
[----:B------:R-:W-:-:S04]  /*0dd0*/  FFMA.FTZ R16, R16, R16, R29 ;  /* 0x0000001010107223 */ /* 0x000fc8000001001d */
[----:B------:R-:W-:-:S04]  /*0de0*/  FFMA.FTZ R11, R11, R11, R16 ;  /* 0x0000000b0b0b7223 */ /* 0x000fc80000010010 */
[----:B------:R-:W-:Y:S01]  /*0df0*/  FFMA.FTZ R17, R14, R14, R11 ;  /* 0x0000000e0e117223 */ /* 0x000fe2000001000b */
[----:B------:R-:W-:Y:S05]  /*0e00*/  @!P0 BRA `(.L_x_678) ;  /* 0xfffffe1000008947 */ /* 0x000fea000383ffff */
.L_x_674:
[----:B------:R-:W-:Y:S05]  /*0e10*/  BSYNC B1 ;  /* 0x0000000000017941 */ /* 0x000fea0003800000 */
.L_x_673:
        /* <DEDUP_REMOVED lines=38> */
[----:B------:R-:W-:Y:S01]  /*1080*/  IMAD.IADD R13, R13, 0x1, R11 ;  /* 0x000000010d0d7824 */ /* 0x000fe200078e020b */
[----:B------:R-:W-:Y:S02]  /*1090*/  IADD3 R0, P1, P2, R9, R10, R4 ;  /* 0x0000000a09007210 */ /* 0x000fe40007a3e004 */
[----:B------:R-:W-:Y:S02]  /*10a0*/  SHF.R.S32.HI R4, RZ, 0x1f, R9 ;  /* 0x0000001fff047819 */ /* 0x000fe40000011409 */
[----:B------:R-:W-:Y:S02]  /*10b0*/  LEA R10, P3, R0, c[0x0][0x168], 0x2 ;  /* 0x00005a00000a7a11 */ /* 0x000fe400078610ff */
[----:B------:R-:W-:-:S04]  /*10c0*/  IADD3.X R5, R4, R13, R5, P1, P2 ;  /* 0x0000000d04057210 */ /* 0x000fc80000fe4405 */
[----:B------:R-:W-:-:S04]  /*10d0*/  LEA.HI.X R5, R0, c[0x0][0x16c], R5, 0x2, P3 ;  /* 0x00005b0000057a11 */ /* 0x000fc800018f1405 */
.L_x_683:
[----:B------:R-:W-:-:S05]  /*10e0*/  MOV R11, R5 ;  /* 0x00000005000b7202 */ /* 0x000fca0000000f00 */
        /* <DEDUP_REMOVED lines=9> */
.L_x_682:
[----:B------:R-:W-:Y:S05]  /*1180*/  BSYNC B2 ;  /* 0x0000000000027941 */ /* 0x000fea0003800000 */
.L_x_681:
[----:B------:R-:W-:Y:S05]  /*1190*/  @!P0 BRA `(.L_x_680) ;  /* 0x0000012000008947 */ /* 0x000fea0003800000 */
.L_x_684:
        /* <DEDUP_REMOVED lines=18> */
.L_x_680:
[----:B------:R-:W-:Y:S05]  /*12c0*/  BSYNC B1 ;  /* 0x0000000000017941 */ /* 0x000fea0003800000 */
.L_x_679:
[----:B------:R-:W-:Y:S05]  /*12d0*/  BRA `(.L_x_685) ;  /* 0x000004b000007947 */ /* 0x000fea0003800000 */
.L_x_666:
[----:B0-----:R-:W-:Y:S01]  /*12e0*/  ULDC UR4, c[0x0][0x1a8] ;  /* 0x00006a0000047ab9 */ /* 0x001fe20000000800 */
[----:B------:R-:W-:Y:S01]  /*12f0*/  IMAD.MOV.U32 R17, RZ, RZ, RZ ;  /* 0x000000ffff117224 */ /* 0x000fe200078e00ff */
        /* <DEDUP_REMOVED lines=19> */
[----:B------:R-:W-:Y:S01]  /*1430*/  IMAD R0, R7, c[0x0][0x0], R0 ;  /* 0x0000000007007a24 */ /* 0x000fe200078e0200 */
[----:B------:R-:W-:-:S04]  /*1440*/  MOV R7, R3 ;  /* 0x0000000300077202 */ /* 0x000fc80000000f00 */
        /* <DEDUP_REMOVED lines=11> */
[----:B------:R-:W-:Y:S01]  /*1500*/  HFMA2.MMA R17, -RZ, RZ, 0, 0 ;  /* 0x00000000ff117435 */ /* 0x000fe200000001ff */
[----:B------:R-:W-:-:S04]  /*1510*/  MOV R7, R3 ;  /* 0x0000000300077202 */ /* 0x000fc80000000f00 */
[----:B------:R-:W-:-:S04]  /*1520*/  IMAD.WIDE.U32 R4, R19, c[0x0][0x170], R4 ;  /* 0x00005c0013047a25 */ /* 0x000fc800078e0004 */
[----:B------:R-:W-:Y:S01]  /*1530*/  IMAD.IADD R5, R6, 0x1, R5 ;  /* 0x0000000106057824 */ /* 0x000fe200078e0205 */
[----:B------:R-:W-:-:S04]  /*1540*/  LEA R8, P0, R4, c[0x0][0x168], 0x2 ;  /* 0x00005a0004087a11 */ /* 0x000fc800078010ff */
[----:B------:R-:W-:-:S05]  /*1550*/  LEA.HI.X R5, R4, c[0x0][0x16c], R5, 0x2, P0 ;  /* 0x00005b0004057a11 */ /* 0x000fca00000f1405 */
.L_x_688:
[----:B------:R-:W-:-:S05]  /*1560*/  IMAD.MOV.U32 R9, RZ, RZ, R5 ;  /* 0x000000ffff097224 */ /* 0x000fca00078e0005 */
[----:B------:R0:W2:Y:S01]  /*1570*/  LDG.E.64 R10, [R8.64] ;  /* 0x00000006080a7981 */ /* 0x0000a2000c1e1b00 */
[----:B------:R-:W-:Y:S02]  /*1580*/  IADD3 R0, R0, -0x1, RZ ;  /* 0xffffffff00007810 */ /* 0x000fe40007ffe0ff */
[----:B------:R-:W-:Y:S02]  /*1590*/  MOV R5, c[0x0][0x0] ;  /* 0x0000000000057a02 */ /* 0x000fe40000000f00 */
[----:B------:R-:W-:Y:S02]  /*15a0*/  ISETP.NE.AND P0, PT, R0, RZ, PT ;  /* 0x000000ff0000720c */ /* 0x000fe40003f05270 */
[----:B------:R-:W-:Y:S01]  /*15b0*/  IADD3 R7, R7, c[0x0][0x0], RZ ;  /* 0x0000000007077a10 */ /* 0x000fe20007ffe0ff */
[----:B------:R-:W-:-:S05]  /*15c0*/  IMAD.WIDE R4, R5, 0x8, R8 ;  /* 0x0000000805047825 */ /* 0x000fca00078e0208 */
[----:B0-----:R-:W-:Y:S01]  /*15d0*/  MOV R8, R4 ;  /* 0x0000000400087202 */ /* 0x001fe20000000f00 */
[----:B--2---:R-:W-:-:S04]  /*15e0*/  FFMA.FTZ R10, R10, R10, R17 ;  /* 0x0000000a0a0a7223 */ /* 0x004fc80000010011 */
[----:B------:R-:W-:Y:S01]  /*15f0*/  FFMA.FTZ R17, R11, R11, R10 ;  /* 0x0000000b0b117223 */ /* 0x000fe2000001000a */
[----:B------:R-:W-:Y:S05]  /*1600*/  @P0 BRA `(.L_x_688) ;  /* 0xffffff5000000947 */ /* 0x000fea000383ffff */
.L_x_687:
[----:B------:R-:W-:Y:S05]  /*1610*/  BSYNC B1 ;  /* 0x0000000000017941 */ /* 0x000fea0003800000 */
.L_x_686:
[----:B------:R-:W-:Y:S05]  /*1620*/  @!P1 BRA `(.L_x_685) ;  /* 0x0000016000009947 */ /* 0x000fea0003800000 */
.L_x_689:
        /* <DEDUP_REMOVED lines=22> */
.L_x_685:
[----:B------:R-:W-:Y:S05]  /*1790*/  BSYNC B0 ;  /* 0x0000000000007941 */ /* 0x000fea0003800000 */
.L_x_665:
        /* <DEDUP_REMOVED lines=102> */
.L_x_691:
        /* <DEDUP_REMOVED lines=59> */
.L_x_692:
[----:B0-----:R-:W-:Y:S05]  /*21b0*/  BSYNC B0 ;  /* 0x0000000000007941 */ /* 0x001fea0003800000 */
.L_x_690:
        /* <DEDUP_REMOVED lines=16> */
.L_x_693:
        /* <DEDUP_REMOVED lines=15> */
        .weak           $__internal_26_$__cuda_sm20_div_s64
        .type           $__internal_26_$__cuda_sm20_div_s64,@function
        .size           $__internal_26_$__cuda_sm20_div_s64,(.L_x_1142 - $__internal_26_$__cuda_sm20_div_s64)
$__internal_26_$__cuda_sm20_div_s64:
        /* <DEDUP_REMOVED lines=27> */
[----:B------:R-:W-:-:S03]  /*2560*/  IMAD.HI.U32 R6, R7, R11, RZ ;  /* 0x0000000b07067227 */ /* 0x000fc600078e00ff */
[----:B------:R-:W-:-:S05]  /*2570*/  IADD3.X R4, RZ, ~R5, RZ, P0, !PT ;  /* 0x80000005ff047210 */ /* 0x000fca00007fe4ff */
[----:B------:R-:W-:-:S04]  /*2580*/  IMAD.WIDE.U32 R6, P0, R7, R4, R6 ;  /* 0x0000000407067225 */ /* 0x000fc80007800006 */
[C---:B------:R-:W-:Y:S02]  /*2590*/  IMAD R5, R9.reuse, R4, RZ ;  /* 0x0000000409057224 */ /* 0x040fe400078e02ff */
[----:B------:R-:W-:-:S04]  /*25a0*/  IMAD.HI.U32 R6, P2, R9, R11, R6 ;  /* 0x0000000b09067227 */ /* 0x000fc80007840006 */
[----:B------:R-:W-:Y:S01]  /*25b0*/  IMAD.HI.U32 R8, R9, R4, RZ ;  /* 0x0000000409087227 */ /* 0x000fe200078e00ff */
[----:B------:R-:W-:Y:S02]  /*25c0*/  IADD3 R6, P3, R5, R6, RZ ;  /* 0x0000000605067210 */ /* 0x000fe40007f7e0ff */
[----:B------:R-:W-:Y:S01]  /*25d0*/  MOV R5, RZ ;  /* 0x000000ff00057202 */ /* 0x000fe20000000f00 */
[----:B------:R-:W-:Y:S02]  /*25e0*/  IMAD.X R9, R8, 0x1, R9, P0 ;  /* 0x0000000108097824 */ /* 0x000fe400000e0609 */
[----:B------:R-:W-:-:S03]  /*25f0*/  IMAD.HI.U32 R4, R6, R19, RZ ;  /* 0x0000001306047227 */ /* 0x000fc600078e00ff */
[----:B------:R-:W-:-:S03]  /*2600*/  IADD3.X R9, RZ, RZ, R9, P3, P2 ;  /* 0x000000ffff097210 */ /* 0x000fc60001fe4409 */
[----:B------:R-:W-:-:S06]  /*2610*/  IMAD.WIDE.U32 R4, RZ, R6, R4 ;  /* 0x00000006ff047225 */ /* 0x000fcc00078e0004 */
[----:B------:R-:W-:-:S05]  /*2620*/  IMAD.HI.U32 R4, P0, R9, R19, R4 ;  /* 0x0000001309047227 */ /* 0x000fca0007800004 */
[----:B------:R-:W-:Y:S02]  /*2630*/  IADD3 R7, P2, RZ, R4, RZ ;  /* 0x00000004ff077210 */ /* 0x000fe40007f5e0ff */
[----:B------:R-:W-:-:S03]  /*2640*/  IADD3.X R6, RZ, RZ, RZ, P0, !PT ;  /* 0x000000ffff067210 */ /* 0x000fc600007fe4ff */
        /* <DEDUP_REMOVED lines=23> */
[----:B------:R-:W-:-:S03]  /*27c0*/  HFMA2.MMA R3, -RZ, RZ, 0, 0 ;  /* 0x00000000ff037435 */ /* 0x000fc600000001ff */
[----:B------:R-:W-:-:S03]  /*27d0*/  SEL R18, R18, 0xffffffff, P0 ;  /* 0xffffffff12127807 */ /* 0x000fc60000000000 */
[----:B------:R-:W-:Y:S05]  /*27e0*/  RET.REL.NODEC R2 `(_ZN4vllm15rms_norm_kernelIfLi2ELi3EEEvPT_PKS1_lllllS4_fii) ;  /* 0xffffd81002007950 */ /* 0x000fea0003c3ffff */
.L_x_694:
        /* <DEDUP_REMOVED lines=9> */
.L_x_1142:


//--------------------- .text._ZN4vllm15rms_norm_kernelIfLi4ELi3EEEvPT_PKS1_lllllS4_fii --------------------------
	.section	.text._ZN4vllm15rms_norm_kernelIfLi4ELi3EEEvPT_PKS1_lllllS4_fii,"ax",@progbits
	.sectioninfo	@"SHI_REGISTERS=32"
	.align	128
        .global         _ZN4vllm15rms_norm_kernelIfLi4ELi3EEEvPT_PKS1_lllllS4_fii
        .type           _ZN4vllm15rms_norm_kernelIfLi4ELi3EEEvPT_PKS1_lllllS4_fii,@function
        .size           _ZN4vllm15rms_norm_kernelIfLi4ELi3EEEvPT_PKS1_lllllS4_fii,(.L_x_1143 - _ZN4vllm15rms_norm_kernelIfLi4ELi3EEEvPT_PKS1_lllllS4_fii)
        .other          _ZN4vllm15rms_norm_kernelIfLi4ELi3EEEvPT_PKS1_lllllS4_fii,@"STO_CUDA_ENTRY STV_DEFAULT"
_ZN4vllm15rms_norm_kernelIfLi4ELi3EEEvPT_PKS1_lllllS4_fii:
.text._ZN4vllm15rms_norm_kernelIfLi4ELi3EEEvPT_PKS1_lllllS4_fii:
[----:B------:R-:W-:Y:S02]  /*0000*/  MOV R1, c[0x0][0x28] ;  /* 0x00000a0000017a02 */ /* 0x000fe40000000f00 */
[----:B------:R-:W0:Y:S01]  /*0010*/  S2R R4, SR_CTAID.X ;  /* 0x0000000000047919 */ /* 0x000e220000002500 */
[----:B------:R-:W-:-:S13]  /*0020*/  ISETP.NE.U32.AND P0, PT, RZ, c[0x0][0x18c], PT ;  /* 0x00006300ff007a0c */ /* 0x000fda0003f05070 */
[----:B------:R-:W-:Y:S05]  /*0030*/  @!P0 BRA `(.L_x_695) ;  /* 0x0000006000008947 */ /* 0x000fea0003800000 */
[----:B------:R-:W-:Y:S02]  /*0040*/  MOV R0, 0x60 ;  /* 0x0000006000007802 */ /* 0x000fe40000000f00 */
[----:B0-----:R-:W-:Y:S05]  /*0050*/  CALL.REL.NOINC `($__internal_27_$__cuda_sm20_div_s64) ;  /* 0x0000259000007944 */ /* 0x001fea0003c00000 */
[----:B------:R-:W-:Y:S01]  /*0060*/  IMAD.MOV R3, RZ, RZ, -R5 ;  /* 0x000000ffff037224 */ /* 0x000fe200078e0a05 */
[----:B------:R-:W-:-:S03]  /*0070*/  MOV R0, R5 ;  /* 0x0000000500007202 */ /* 0x000fc60000000f00 */
[----:B------:R-:W-:Y:S01]  /*0080*/  IMAD R4, R3, c[0x0][0x188], R4 ;  /* 0x0000620003047a24 */ /* 0x000fe200078e0204 */
[----:B------:R-:W-:Y:S05]  /*0090*/  BRA `(.L_x_696) ;  /* 0x0000014000007947 */ /* 0x000fea0003800000 */
.L_x_695:
        /* <DEDUP_REMOVED lines=20> */
.L_x_696:
[----:B------:R-:W-:Y:S01]  /*01e0*/  SHF.R.S32.HI R5, RZ, 0x1f, R0 ;  /* 0x0000001fff057819 */ /* 0x000fe20000011400 */
[----:B------:R-:W-:Y:S01]  /*01f0*/  IMAD.WIDE.U32 R8, R0, c[0x0][0x178], RZ ;  /* 0x00005e0000087a25 */ /* 0x000fe200078e00ff */
[----:B------:R-:W-:Y:S01]  /*0200*/  MOV R2, c[0x0][0x1a8] ;  /* 0x00006a0000027a02 */ /* 0x000fe20000000f00 */
[----:B------:R-:W-:Y:S01]  /*0210*/  ULDC.64 UR4, c[0x0][0x118] ;  /* 0x0000460000047ab9 */ /* 0x000fe20000000a00 */
[----:B------:R-:W-:Y:S01]  /*0220*/  SHF.R.S32.HI R6, RZ, 0x1f, R4 ;  /* 0x0000001fff067819 */ /* 0x000fe20000011404 */
[----:B------:R-:W-:Y:S01]  /*0230*/  IMAD R3, R5, c[0x0][0x178], RZ ;  /* 0x00005e0005037a24 */ /* 0x000fe200078e02ff */
[----:B------:R-:W-:Y:S01]  /*0240*/  LOP3.LUT R14, R2, 0x3, RZ, 0xc0, !PT ;  /* 0x00000003020e7812 */ /* 0x000fe200078ec0ff */
[----:B------:R-:W-:Y:S02]  /*0250*/  BSSY B0, `(.L_x_697) ;  /* 0x0000174000007945 */ /* 0x000fe40003800000 */
[----:B------:R-:W-:Y:S01]  /*0260*/  IMAD R10, R0, c[0x0][0x17c], R3 ;  /* 0x00005f00000a7a24 */ /* 0x000fe200078e0203 */
[----:B------:R-:W-:Y:S01]  /*0270*/  ISETP.NE.AND P2, PT, R14, RZ, PT ;  /* 0x000000ff0e00720c */ /* 0x000fe20003f45270 */
[----:B------:R-:W0:Y:S01]  /*0280*/  S2R R3, SR_TID.X ;  /* 0x0000000000037919 */ /* 0x000e220000002100 */
[----:B------:R-:W-:-:S02]  /*0290*/  IMAD R7, R6, c[0x0][0x170], RZ ;  /* 0x00005c0006077a24 */ /* 0x000fc400078e02ff */
[----:B------:R-:W-:Y:S02]  /*02a0*/  IMAD.IADD R9, R9, 0x1, R10 ;  /* 0x0000000109097824 */ /* 0x000fe400078e020a */
[C---:B------:R-:W-:Y:S02]  /*02b0*/  IMAD R7, R4.reuse, c[0x0][0x174], R7 ;  /* 0x00005d0004077a24 */ /* 0x040fe400078e0207 */
[----:B------:R-:W-:-:S04]  /*02c0*/  IMAD.WIDE.U32 R12, R4, c[0x0][0x170], R8 ;  /* 0x00005c00040c7a25 */ /* 0x000fc800078e0008 */
[----:B------:R-:W-:Y:S01]  /*02d0*/  IMAD.IADD R11, R13, 0x1, R7 ;  /* 0x000000010d0b7824 */ /* 0x000fe200078e0207 */
[----:B------:R-:W-:-:S04]  /*02e0*/  LEA R20, P1, R12, c[0x0][0x168], 0x2 ;  /* 0x00005a000c147a11 */ /* 0x000fc800078210ff */
[----:B------:R-:W-:Y:S02]  /*02f0*/  LOP3.LUT P0, RZ, R20, 0xf, RZ, 0xc0, !PT ;  /* 0x0000000f14ff7812 */ /* 0x000fe4000780c0ff */
        /* <DEDUP_REMOVED lines=39> */
[----:B------:R-:W-:-:S03]  /*0570*/  HFMA2.MMA R23, -RZ, RZ, 0, 0 ;  /* 0x00000000ff177435 */ /* 0x000fc600000001ff */
[----:B------:R-:W-:Y:S01]  /*0580*/  IMAD.IADD R13, R7, 0x1, R13 ;  /* 0x00000001070d7824 */ /* 0x000fe200078e020d */
[----:B------:R-:W-:-:S03]  /*0590*/  SHF.R.S32.HI R7, RZ, 0x1f, R3 ;  /* 0x0000001fff077819 */ /* 0x000fc60000011403 */
[----:B------:R-:W-:-:S05]  /*05a0*/  IMAD.WIDE.U32 R12, R0, c[0x0][0x178], R12 ;  /* 0x00005e00000c7a25 */ /* 0x000fca00078e000c */
[----:B------:R-:W-:-:S04]  /*05b0*/  IADD3 R11, P0, R3, R12, RZ ;  /* 0x0000000c030b7210 */ /* 0x000fc80007f1e0ff */
[----:B------:R-:W-:Y:S02]  /*05c0*/  LEA R12, P2, R11, c[0x0][0x168], 0x2 ;  /* 0x00005a000b0c7a11 */ /* 0x000fe400078410ff */
[----:B------:R-:W-:Y:S02]  /*05d0*/  IADD3.X R10, R7, R10, R13, P0, !PT ;  /* 0x0000000a070a7210 */ /* 0x000fe400007fe40d */
[----:B------:R-:W-:Y:S02]  /*05e0*/  MOV R7, R14 ;  /* 0x0000000e00077202 */ /* 0x000fe40000000f00 */
[----:B------:R-:W-:Y:S01]  /*05f0*/  LEA.HI.X R13, R11, c[0x0][0x16c], R10, 0x2, P2 ;  /* 0x00005b000b0d7a11 */ /* 0x000fe200010f140a */
[----:B------:R-:W-:Y:S02]  /*0600*/  IMAD.MOV.U32 R11, RZ, RZ, R3 ;  /* 0x000000ffff0b7224 */ /* 0x000fe400078e0003 */
.L_x_703:
[----:B------:R-:W-:Y:S02]  /*0610*/  MOV R14, R12 ;  /* 0x0000000c000e7202 */ /* 0x000fe40000000f00 */
        /* <DEDUP_REMOVED lines=9> */
.L_x_702:
[----:B------:R-:W-:Y:S05]  /*06b0*/  BSYNC B2 ;  /* 0x0000000000027941 */ /* 0x000fea0003800000 */
.L_x_701:
[----:B------:R-:W-:Y:S05]  /*06c0*/  @!P1 BRA `(.L_x_700) ;  /* 0x0000012000009947 */ /* 0x000fea0003800000 */
.L_x_704:
        /* <DEDUP_REMOVED lines=18> */
.L_x_700:
[----:B------:R-:W-:Y:S05]  /*07f0*/  BSYNC B1 ;  /* 0x0000000000017941 */ /* 0x000fea0003800000 */
.L_x_699:
        /* <DEDUP_REMOVED lines=37> */
[----:B------:R-:W-:Y:S02]  /*0a50*/  IMAD R15, R4, c[0x0][0x174], R15 ;  /* 0x00005d00040f7a24 */ /* 0x000fe400078e020f */
[----:B------:R-:W-:Y:S02]  /*0a60*/  IMAD R17, R5, c[0x0][0x178], RZ ;  /* 0x00005e0005117a24 */ /* 0x000fe400078e02ff */
[----:B------:R-:W-:Y:S01]  /*0a70*/  IMAD.MOV.U32 R27, RZ, RZ, R3 ;  /* 0x000000ffff1b7224 */ /* 0x000fe200078e0003 */
[----:B------:R-:W-:Y:S01]  /*0a80*/  IADD3 R11, R15, R11, RZ ;  /* 0x0000000b0f0b7210 */ /* 0x000fe20007ffe0ff */
[----:B------:R-:W-:-:S04]  /*0a90*/  IMAD R17, R0, c[0x0][0x17c], R17 ;  /* 0x00005f0000117a24 */ /* 0x000fc800078e0211 */
[----:B------:R-:W-:-:S05]  /*0aa0*/  IMAD.WIDE.U32 R10, R0, c[0x0][0x178], R10 ;  /* 0x00005e00000a7a25 */ /* 0x000fca00078e000a */
[----:B------:R-:W-:-:S05]  /*0ab0*/  IADD3 R11, R17, R11, RZ ;  /* 0x0000000b110b7210 */ /* 0x000fca0007ffe0ff */
[----:B------:R-:W-:-:S05]  /*0ac0*/  IMAD.WIDE R10, R3, 0x4, R10 ;  /* 0x00000004030a7825 */ /* 0x000fca00078e020a */
[----:B------:R-:W-:-:S04]  /*0ad0*/  LEA R14, P0, R10, c[0x0][0x168], 0x2 ;  /* 0x00005a000a0e7a11 */ /* 0x000fc800078010ff */
[----:B------:R-:W-:Y:S02]  /*0ae0*/  IADD3 R14, P2, R14, 0x8, RZ ;  /* 0x000000080e0e7810 */ /* 0x000fe40007f5e0ff */
[----:B------:R-:W-:-:S04]  /*0af0*/  LEA.HI.X R10, R10, c[0x0][0x16c], R11, 0x2, P0 ;  /* 0x00005b000a0a7a11 */ /* 0x000fc800000f140b */
[----:B------:R-:W-:-:S04]  /*0b00*/  IADD3.X R15, RZ, R10, RZ, P2, !PT ;  /* 0x0000000aff0f7210 */ /* 0x000fc800017fe4ff */
.L_x_709:
[----:B------:R-:W-:Y:S01]  /*0b10*/  MOV R10, R14 ;  /* 0x0000000e000a7202 */ /* 0x000fe20000000f00 */
[----:B------:R-:W-:-:S05]  /*0b20*/  IMAD.MOV.U32 R11, RZ, RZ, R15 ;  /* 0x000000ffff0b7224 */ /* 0x000fca00078e000f */
[----:B------:R-:W2:Y:S04]  /*0b30*/  LDG.E R14, [R10.64+-0x8] ;  /* 0xfffff8040a0e7981 */ /* 0x000ea8000c1e1900 */
[----:B------:R-:W3:Y:S04]  /*0b40*/  LDG.E R15, [R10.64+-0x4] ;  /* 0xfffffc040a0f7981 */ /* 0x000ee8000c1e1900 */
[----:B------:R-:W4:Y:S04]  /*0b50*/  LDG.E R19, [R10.64] ;  /* 0x000000040a137981 */ /* 0x000f28000c1e1900 */
[----:B------:R-:W5:Y:S01]  /*0b60*/  LDG.E R17, [R10.64+0x4] ;  /* 0x000004040a117981 */ /* 0x000f62000c1e1900 */
[----:B------:R-:W-:-:S02]  /*0b70*/  IADD3 R16, R16, -0x1, RZ ;  /* 0xffffffff10107810 */ /* 0x000fc40007ffe0ff */
[----:B------:R-:W-:Y:S02]  /*0b80*/  IADD3 R27, R27, c[0x0][0x0], RZ ;  /* 0x000000001b1b7a10 */ /* 0x000fe40007ffe0ff */
[----:B------:R-:W-:Y:S01]  /*0b90*/  ISETP.NE.AND P0, PT, R16, RZ, PT ;  /* 0x000000ff1000720c */ /* 0x000fe20003f05270 */
[----:B--2---:R-:W-:Y:S01]  /*0ba0*/  FFMA.FTZ R14, R14, R14, R23 ;  /* 0x0000000e0e0e7223 */ /* 0x004fe20000010017 */
[----:B------:R-:W-:-:S03]  /*0bb0*/  MOV R23, c[0x0][0x0] ;  /* 0x0000000000177a02 */ /* 0x000fc60000000f00 */
[----:B---3--:R-:W-:Y:S02]  /*0bc0*/  FFMA.FTZ R18, R15, R15, R14 ;  /* 0x0000000f0f127223 */ /* 0x008fe4000001000e */
[----:B------:R-:W-:-:S04]  /*0bd0*/  IMAD.WIDE R14, R23, 0x10, R10 ;  /* 0x00000010170e7825 */ /* 0x000fc800078e020a */
[----:B----4-:R-:W-:-:S04]  /*0be0*/  FFMA.FTZ R18, R19, R19, R18 ;  /* 0x0000001313127223 */ /* 0x010fc80000010012 */
[----:B-----5:R-:W-:Y:S01]  /*0bf0*/  FFMA.FTZ R23, R17, R17, R18 ;  /* 0x0000001111177223 */ /* 0x020fe20000010012 */
[----:B------:R-:W-:Y:S05]  /*0c00*/  @P0 BRA `(.L_x_709) ;  /* 0xffffff0000000947 */ /* 0x000fea000383ffff */
.L_x_708:
[----:B------:R-:W-:Y:S05]  /*0c10*/  BSYNC B2 ;  /* 0x0000000000027941 */ /* 0x000fea0003800000 */
.L_x_707:
[----:B------:R-:W-:Y:S05]  /*0c20*/  @!P1 BRA `(.L_x_706) ;  /* 0x0000033000009947 */ /* 0x000fea0003800000 */
[----:B------:R-:W-:Y:S01]  /*0c30*/  MOV R25, c[0x0][0x0] ;  /* 0x0000000000197a02 */ /* 0x000fe20000000f00 */
[----:B------:R-:W-:-:S04]  /*0c40*/  IMAD.MOV.U32 R10, RZ, RZ, 0x10 ;  /* 0x00000010ff0a7424 */ /* 0x000fc800078e00ff */
[----:B------:R-:W-:-:S04]  /*0c50*/  IMAD.WIDE R10, R25, R10, c[0x2][0x0] ;  /* 0x00800000190a7625 */ /* 0x000fc800078e020a */
.L_x_710:
[----:B------:R-:W-:-:S05]  /*0c60*/  IMAD.WIDE R14, R27, 0x10, R12 ;  /* 0x000000101b0e7825 */ /* 0x000fca00078e020c */
[----:B------:R-:W2:Y:S04]  /*0c70*/  LDG.E R16, [R14.64] ;  /* 0x000000040e107981 */ /* 0x000ea8000c1e1900 */
[----:B------:R-:W3:Y:S04]  /*0c80*/  LDG.E R17, [R14.64+0x4] ;  /* 0x000004040e117981 */ /* 0x000ee8000c1e1900 */
[----:B------:R-:W4:Y:S01]  /*0c90*/  LDG.E R28, [R14.64+0x8] ;  /* 0x000008040e1c7981 */ /* 0x000f22000c1e1900 */
[----:B------:R-:W-:-:S05]  /*0ca0*/  IMAD.WIDE R18, R25, 0x10, R14 ;  /* 0x0000001019127825 */ /* 0x000fca00078e020e */
[----:B------:R-:W5:Y:S04]  /*0cb0*/  LDG.E R26, [R18.64] ;  /* 0x00000004121a7981 */ /* 0x000f68000c1e1900 */
[----:B------:R-:W5:Y:S01]  /*0cc0*/  LDG.E R24, [R18.64+0x4] ;  /* 0x0000040412187981 */ /* 0x000f62000c1e1900 */
[----:B--2---:R-:W-:-:S03]  /*0cd0*/  FFMA.FTZ R16, R16, R16, R23 ;  /* 0x0000001010107223 */ /* 0x004fc60000010017 */
[----:B------:R0:W2:Y:S01]  /*0ce0*/  LDG.E R23, [R14.64+0xc] ;  /* 0x00000c040e177981 */ /* 0x0000a2000c1e1900 */
[----:B---3--:R-:W-:Y:S01]  /*0cf0*/  FFMA.FTZ R29, R17, R17, R16 ;  /* 0x00000011111d7223 */ /* 0x008fe20000010010 */
[----:B------:R-:W-:-:S04]  /*0d00*/  IADD3 R16, P0, R14, 0x4, RZ ;  /* 0x000000040e107810 */ /* 0x000fc80007f1e0ff */
[----:B------:R-:W-:Y:S01]  /*0d10*/  IADD3.X R17, RZ, R15, RZ, P0, !PT ;  /* 0x0000000fff117210 */ /* 0x000fe200007fe4ff */
[----:B----4-:R-:W-:-:S04]  /*0d20*/  FFMA.FTZ R28, R28, R28, R29 ;  /* 0x0000001c1c1c7223 */ /* 0x010fc8000001001d */
[----:B------:R-:W-:-:S05]  /*0d30*/  IMAD.WIDE R16, R25, 0x10, R16 ;  /* 0x0000001019107825 */ /* 0x000fca00078e0210 */
[----:B0-----:R-:W-:-:S04]  /*0d40*/  IADD3 R14, P0, R10, R16, RZ ;  /* 0x000000100a0e7210 */ /* 0x001fc80007f1e0ff */
[----:B------:R-:W-:Y:S01]  /*0d50*/  IADD3.X R15, R11, R17, RZ, P0, !PT ;  /* 0x000000110b0f7210 */ /* 0x000fe200007fe4ff */
[----:B--2---:R-:W-:Y:S02]  /*0d60*/  FFMA.FTZ R29, R23, R23, R28 ;  /* 0x00000017171d7223 */ /* 0x004fe4000001001c */
[----:B------:R0:W2:Y:S02]  /*0d70*/  LDG.E R23, [R18.64+0x8] ;  /* 0x0000080412177981 */ /* 0x0000a4000c1e1900 */
[----:B-----5:R-:W-:Y:S02]  /*0d80*/  FFMA.FTZ R29, R26, R26, R29 ;  /* 0x0000001a1a1d7223 */ /* 0x020fe4000001001d */
[----:B------:R0:W3:Y:S02]  /*0d90*/  LDG.E R28, [R18.64+0xc] ;  /* 0x00000c04121c7981 */ /* 0x0000e4000c1e1900 */
[----:B------:R-:W-:Y:S02]  /*0da0*/  FFMA.FTZ R29, R24, R24, R29 ;  /* 0x00000018181d7223 */ /* 0x000fe4000001001d */
[----:B------:R-:W4:Y:S04]  /*0db0*/  LDG.E R24, [R14.64] ;  /* 0x000000040e187981 */ /* 0x000f28000c1e1900 */
[----:B------:R-:W5:Y:S01]  /*0dc0*/  LDG.E R26, [R14.64+0x4] ;  /* 0x000004040e1a7981 */ /* 0x000f62000c1e1900 */
[----:B------:R-:W-:-:S03]  /*0dd0*/  IMAD.WIDE R16, R25, 0x10, R16 ;  /* 0x0000001019107825 */ /* 0x000fc600078e0210 */
[----:B0-----:R-:W5:Y:S02]  /*0de0*/  LDG.E R18, [R14.64+0x8] ;  /* 0x000008040e127981 */ /* 0x001f64000c1e1900 */
[----:B------:R-:W-:Y:S02]  /*0df0*/  IADD3 R16, P0, R10, R16, RZ ;  /* 0x000000100a107210 */ /* 0x000fe40007f1e0ff */
[----:B------:R0:W5:Y:S03]  /*0e00*/  LDG.E R19, [R14.64+0xc] ;  /* 0x00000c040e137981 */ /* 0x000166000c1e1900 */
[----:B------:R-:W-:Y:S02]  /*0e10*/  IMAD.X R17, R11, 0x1, R17, P0 ;  /* 0x000000010b117824 */ /* 0x000fe400000e0611 */
[----:B--2---:R-:W-:-:S04]  /*0e20*/  FFMA.FTZ R23, R23, R23, R29 ;  /* 0x0000001717177223 */ /* 0x004fc8000001001d */
[----:B---3--:R-:W-:Y:S02]  /*0e30*/  FFMA.FTZ R23, R28, R28, R23 ;  /* 0x0000001c1c177223 */ /* 0x008fe40000010017 */
[----:B------:R-:W2:Y:S02]  /*0e40*/  LDG.E R28, [R16.64+0xc] ;  /* 0x00000c04101c7981 */ /* 0x000ea4000c1e1900 */
[----:B----4-:R-:W-:Y:S02]  /*0e50*/  FFMA.FTZ R29, R24, R24, R23 ;  /* 0x00000018181d7223 */ /* 0x010fe40000010017 */
[----:B------:R-:W3:Y:S02]  /*0e60*/  LDG.E R23, [R16.64] ;  /* 0x0000000410177981 */ /* 0x000ee4000c1e1900 */
[----:B-----5:R-:W-:Y:S02]  /*0e70*/  FFMA.FTZ R29, R26, R26, R29 ;  /* 0x0000001a1a1d7223 */ /* 0x020fe4000001001d */
[----:B------:R-:W4:Y:S04]  /*0e80*/  LDG.E R26, [R16.64+0x4] ;  /* 0x00000404101a7981 */ /* 0x000f28000c1e1900 */
[----:B------:R-:W5:Y:S01]  /*0e90*/  LDG.E R24, [R16.64+0x8] ;  /* 0x0000080410187981 */ /* 0x000f62000c1e1900 */
[----:B------:R-:W-:Y:S01]  /*0ea0*/  FFMA.FTZ R18, R18, R18, R29 ;  /* 0x0000001212127223 */ /* 0x000fe2000001001d */
[----:B------:R-:W-:Y:S01]  /*0eb0*/  MOV R29, c[0x0][0x0] ;  /* 0x00000000001d7a02 */ /* 0x000fe20000000f00 */
[----:B0-----:R-:W-:-:S03]  /*0ec0*/  IMAD.MOV.U32 R14, RZ, RZ, c[0x0][0x0] ;  /* 0x00000000ff0e7624 */ /* 0x001fc600078e00ff */
[----:B------:R-:W-:Y:S01]  /*0ed0*/  LEA R27, R29, R27, 0x1 ;  /* 0x0000001b1d1b7211 */ /* 0x000fe200078e08ff */
[----:B------:R-:W-:-:S03]  /*0ee0*/  FFMA.FTZ R18, R19, R19, R18 ;  /* 0x0000001313127223 */ /* 0x000fc60000010012 */
[----:B------:R-:W-:-:S04]  /*0ef0*/  LEA R27, R14, R27, 0x1 ;  /* 0x0000001b0e1b7211 */ /* 0x000fc800078e08ff */
[----:B------:R-:W-:Y:S01]  /*0f00*/  ISETP.GE.AND P0, PT, R27, R22, PT ;  /* 0x000000161b00720c */ /* 0x000fe20003f06270 */
[----:B---3--:R-:W-:-:S04]  /*0f10*/  FFMA.FTZ R23, R23, R23, R18 ;  /* 0x0000001717177223 */ /* 0x008fc80000010012 */
[----:B----4-:R-:W-:-:S04]  /*0f20*/  FFMA.FTZ R23, R26, R26, R23 ;  /* 0x0000001a1a177223 */ /* 0x010fc80000010017 */
[----:B-----5:R-:W-:-:S04]  /*0f30*/  FFMA.FTZ R23, R24, R24, R23 ;  /* 0x0000001818177223 */ /* 0x020fc80000010017 */
[----:B--2---:R-:W-:Y:S01]  /*0f40*/  FFMA.FTZ R23, R28, R28, R23 ;  /* 0x0000001c1c177223 */ /* 0x004fe20000010017 */
[----:B------:R-:W-:Y:S05]  /*0f50*/  @!P0 BRA `(.L_x_710) ;  /* 0xfffffd0000008947 */ /* 0x000fea000383ffff */
.L_x_706:
[----:B------:R-:W-:Y:S05]  /*0f60*/  BSYNC B1 ;  /* 0x0000000000017941 */ /* 0x000fea0003800000 */
.L_x_705:
        /* <DEDUP_REMOVED lines=9> */
[----:B------:R-:W-:-:S04]  /*1000*/  HFMA2.MMA R10, -RZ, RZ, 0, 0 ;  /* 0x00000000ff0a7435 */ /* 0x000fc800000001ff */
[----:B------:R-:W-:Y:S01]  /*1010*/  IMAD R15, R22, -0x4, R15 ;  /* 0xfffffffc160f7824 */ /* 0x000fe200078e020f */
        /* <DEDUP_REMOVED lines=22> */
[----:B------:R-:W-:-:S05]  /*1180*/  IMAD R17, R4, c[0x0][0x174], R17 ;  /* 0x00005d0004117a24 */ /* 0x000fca00078e0211 */
[----:B------:R-:W-:Y:S01]  /*1190*/  IADD3 R15, R17, R15, RZ ;  /* 0x0000000f110f7210 */ /* 0x000fe20007ffe0ff */
[----:B------:R-:W-:-:S04]  /*11a0*/  IMAD R17, R5, c[0x0][0x178], RZ ;  /* 0x00005e0005117a24 */ /* 0x000fc800078e02ff */
[----:B------:R-:W-:-:S04]  /*11b0*/  IMAD.WIDE.U32 R4, R0, c[0x0][0x178], R14 ;  /* 0x00005e0000047a25 */ /* 0x000fc800078e000e */
[----:B------:R-:W-:Y:S01]  /*11c0*/  IMAD R17, R0, c[0x0][0x17c], R17 ;  /* 0x00005f0000117a24 */ /* 0x000fe200078e0211 */
[----:B------:R-:W-:Y:S02]  /*11d0*/  IADD3 R0, P1, P2, R11, R4, R8 ;  /* 0x000000040b007210 */ /* 0x000fe40007a3e008 */
[----:B------:R-:W-:Y:S02]  /*11e0*/  SHF.R.S32.HI R8, RZ, 0x1f, R11 ;  /* 0x0000001fff087819 */ /* 0x000fe4000001140b */
[----:B------:R-:W-:Y:S02]  /*11f0*/  IADD3 R5, R17, R5, RZ ;  /* 0x0000000511057210 */ /* 0x000fe40007ffe0ff */
[----:B------:R-:W-:Y:S02]  /*1200*/  LEA R4, P3, R0, c[0x0][0x168], 0x2 ;  /* 0x00005a0000047a11 */ /* 0x000fe400078610ff */
[----:B------:R-:W-:-:S04]  /*1210*/  IADD3.X R5, R8, R5, R9, P1, P2 ;  /* 0x0000000508057210 */ /* 0x000fc80000fe4409 */
[----:B------:R-:W-:-:S03]  /*1220*/  LEA.HI.X R5, R0, c[0x0][0x16c], R5, 0x2, P3 ;  /* 0x00005b0000057a11 */ /* 0x000fc600018f1405 */
.L_x_715:
        /* <DEDUP_REMOVED lines=10> */
.L_x_714:
[----:B------:R-:W-:Y:S05]  /*12d0*/  BSYNC B2 ;  /* 0x0000000000027941 */ /* 0x000fea0003800000 */
.L_x_713:
[----:B------:R-:W-:Y:S05]  /*12e0*/  @!P0 BRA `(.L_x_712) ;  /* 0x0000012000008947 */ /* 0x000fea0003800000 */
.L_x_716:
        /* <DEDUP_REMOVED lines=18> */
.L_x_712:
[----:B------:R-:W-:Y:S05]  /*1410*/  BSYNC B1 ;  /* 0x0000000000017941 */ /* 0x000fea0003800000 */
.L_x_711:
[----:B------:R-:W-:Y:S05]  /*1420*/  BRA `(.L_x_717) ;  /* 0x0000056000007947 */ /* 0x000fea0003800000 */
.L_x_698:
[----:B0-----:R-:W-:Y:S01]  /*1430*/  SHF.R.S32.HI R0, RZ, 0x1f, R2 ;  /* 0x0000001fff007819 */ /* 0x001fe20000011402 */
[----:B------:R-:W-:-:S03]  /*1440*/  HFMA2.MMA R23, -RZ, RZ, 0, 0 ;  /* 0x00000000ff177435 */ /* 0x000fc600000001ff */
[----:B------:R-:W-:-:S04]  /*1450*/  LEA.HI R0, R0, c[0x0][0x1a8], RZ, 0x2 ;  /* 0x00006a0000007a11 */ /* 0x000fc800078f10ff */
        /* <DEDUP_REMOVED lines=8> */
[----:B------:R-:W-:Y:S01]  /*14e0*/  IMAD.MOV.U32 R23, RZ, RZ, RZ ;  /* 0x000000ffff177224 */ /* 0x000fe200078e00ff */
        /* <DEDUP_REMOVED lines=23> */
[----:B------:R-:W-:Y:S01]  /*1660*/  MOV R25, R3 ;  /* 0x0000000300197202 */ /* 0x000fe20000000f00 */
[----:B------:R-:W-:Y:S02]  /*1670*/  IMAD.MOV.U32 R10, RZ, RZ, R5 ;  /* 0x000000ffff0a7224 */ /* 0x000fe400078e0005 */
[----:B------:R-:W-:-:S05]  /*1680*/  IMAD.WIDE.U32 R8, R4, c[0x0][0x170], R8 ;  /* 0x00005c0004087a25 */ /* 0x000fca00078e0008 */
[----:B------:R-:W-:Y:S02]  /*1690*/  LEA R4, P0, R8, c[0x0][0x168], 0x2 ;  /* 0x00005a0008047a11 */ /* 0x000fe400078010ff */
[----:B------:R-:W-:-:S04]  /*16a0*/  IADD3 R7, R7, R9, RZ ;  /* 0x0000000907077210 */ /* 0x000fc80007ffe0ff */
[----:B------:R-:W-:-:S03]  /*16b0*/  LEA.HI.X R5, R8, c[0x0][0x16c], R7, 0x2, P0 ;  /* 0x00005b0008057a11 */ /* 0x000fc600000f1407 */
.L_x_720:
[----:B------:R-:W-:Y:S01]  /*16c0*/  IMAD.MOV.U32 R8, RZ, RZ, R4 ;  /* 0x000000ffff087224 */ /* 0x000fe200078e0004 */
[----:B------:R-:W-:-:S05]  /*16d0*/  MOV R9, R5 ;  /* 0x0000000500097202 */ /* 0x000fca0000000f00 */
        /* <DEDUP_REMOVED lines=8> */
[----:B------:R-:W-:-:S04]  /*1760*/  FFMA.FTZ R6, R6, R6, R11 ;  /* 0x0000000606067223 */ /* 0x000fc8000001000b */
[----:B------:R-:W-:Y:S01]  /*1770*/  FFMA.FTZ R23, R7, R7, R6 ;  /* 0x0000000707177223 */ /* 0x000fe20000010006 */
[----:B------:R-:W-:Y:S05]  /*1780*/  @P0 BRA `(.L_x_720) ;  /* 0xffffff3000000947 */ /* 0x000fea000383ffff */
.L_x_719:
[----:B------:R-:W-:Y:S05]  /*1790*/  BSYNC B1 ;  /* 0x0000000000017941 */ /* 0x000fea0003800000 */
.L_x_718:
[----:B------:R-:W-:Y:S05]  /*17a0*/  @!P1 BRA `(.L_x_717) ;  /* 0x000001e000009947 */ /* 0x000fea0003800000 */
.L_x_721:
        /* <DEDUP_REMOVED lines=30> */
.L_x_717:
[----:B------:R-:W-:Y:S05]  /*1990*/  BSYNC B0 ;  /* 0x0000000000007941 */ /* 0x000fea0003800000 */
.L_x_697:
        /* <DEDUP_REMOVED lines=102> */
.L_x_723:
        /* <DEDUP_REMOVED lines=59> */
.L_x_724:
[----:B0-----:R-:W-:Y:S05]  /*23b0*/  BSYNC B0 ;  /* 0x0000000000007941 */ /* 0x001fea0003800000 */
.L_x_722:
        /* <DEDUP_REMOVED lines=16> */
.L_x_725:
        /* <DEDUP_REMOVED lines=19> */
        .weak           $__internal_27_$__cuda_sm20_div_s64
        .type           $__internal_27_$__cuda_sm20_div_s64,@function
        .size           $__internal_27_$__cuda_sm20_div_s64,(.L_x_1143 - $__internal_27_$__cuda_sm20_div_s64)
$__internal_27_$__cuda_sm20_div_s64:
        /* <DEDUP_REMOVED lines=28> */
[----:B------:R-:W-:Y:S02]  /*27b0*/  IADD3.X R6, RZ, ~R7, RZ, P0, !PT ;  /* 0x80000007ff067210 */ /* 0x000fe400007fe4ff */
[----:B------:R-:W-:-:S03]  /*27c0*/  MOV R7, RZ ;  /* 0x000000ff00077202 */ /* 0x000fc60000000f00 */
        /* <DEDUP_REMOVED lines=29> */
[----:B------:R-:W-:-:S03]  /*29a0*/  HFMA2.MMA R3, -RZ, RZ, 0, 0 ;  /* 0x00000000ff037435 */ /* 0x000fc600000001ff */
[----:B------:R-:W-:Y:S02]  /*29b0*/  SEL R5, R5, R6, P0 ;  /* 0x0000000605057207 */ /* 0x000fe40000000000 */
[----:B------:R-:W-:-:S03]  /*29c0*/  ISETP.NE.U32.AND P0, PT, RZ, c[0x0][0x188], PT ;  /* 0x00006200ff007a0c */ /* 0x000fc60003f05070 */
[----:B------:R-:W-:Y:S01]  /*29d0*/  IMAD.MOV R2, RZ, RZ, -R5 ;  /* 0x000000ffff027224 */ /* 0x000fe200078e0a05 */
[----:B------:R-:W-:-:S04]  /*29e0*/  ISETP.NE.AND.EX P0, PT, RZ, c[0x0][0x18c], PT, P0 ;  /* 0x00006300ff007a0c */ /* 0x000fc80003f05300 */
[----:B------:R-:W-:Y:S02]  /*29f0*/  SEL R5, R2, R5, !P1 ;  /* 0x0000000502057207 */ /* 0x000fe40004800000 */
[----:B------:R-:W-:Y:S02]  /*2a00*/  MOV R2, R0 ;  /* 0x0000000000027202 */ /* 0x000fe40000000f00 */
[----:B------:R-:W-:Y:S02]  /*2a10*/  SEL R5, R5, 0xffffffff, P0 ;  /* 0xffffffff05057807 */ /* 0x000fe40000000000 */
[----:B------:R-:W-:Y:S05]  /*2a20*/  RET.REL.NODEC R2 `(_ZN4vllm15rms_norm_kernelIfLi4ELi3EEEvPT_PKS1_lllllS4_fii) ;  /* 0xffffd5d002007950 */ /* 0x000fea0003c3ffff */
.L_x_726:
        /* <DEDUP_REMOVED lines=13> */
.L_x_1143:


//--------------------- .text._ZN4vllm15rms_norm_kernelIfLi8ELi3EEEvPT_PKS1_lllllS4_fii --------------------------
	.section	.text._ZN4vllm15rms_norm_kernelIfLi8ELi3EEEvPT_PKS1_lllllS4_fii,"ax",@progbits
	.sectioninfo	@"SHI_REGISTERS=32"
	.align	128
        .global         _ZN4vllm15rms_norm_kernelIfLi8ELi3EEEvPT_PKS1_lllllS4_fii
        .type           _ZN4vllm15rms_norm_kernelIfLi8ELi3EEEvPT_PKS1_lllllS4_fii,@function
        .size           _ZN4vllm15rms_norm_kernelIfLi8ELi3EEEvPT_PKS1_lllllS4_fii,(.L_x_1144 - _ZN4vllm15rms_norm_kernelIfLi8ELi3EEEvPT_PKS1_lllllS4_fii)
        .other          _ZN4vllm15rms_norm_kernelIfLi8ELi3EEEvPT_PKS1_lllllS4_fii,@"STO_CUDA_ENTRY STV_DEFAULT"
_ZN4vllm15rms_norm_kernelIfLi8ELi3EEEvPT_PKS1_lllllS4_fii:
.text._ZN4vllm15rms_norm_kernelIfLi8ELi3EEEvPT_PKS1_lllllS4_fii:
[----:B------:R-:W-:Y:S02]  /*0000*/  MOV R1, c[0x0][0x28] ;  /* 0x00000a0000017a02 */ /* 0x000fe40000000f00 */
[----:B------:R-:W0:Y:S01]  /*0010*/  S2R R4, SR_CTAID.X ;  /* 0x0000000000047919 */ /* 0x000e220000002500 */
[----:B------:R-:W-:-:S13]  /*0020*/  ISETP.NE.U32.AND P0, PT, RZ, c[0x0][0x18c], PT ;  /* 0x00006300ff007a0c */ /* 0x000fda0003f05070 */
[----:B------:R-:W-:Y:S05]  /*0030*/  @!P0 BRA `(.L_x_727) ;  /* 0x0000006000008947 */ /* 0x000fea0003800000 */
[----:B------:R-:W-:Y:S02]  /*0040*/  MOV R0, 0x60 ;  /* 0x0000006000007802 */ /* 0x000fe40000000f00 */
[----:B0-----:R-:W-:Y:S05]  /*0050*/  CALL.REL.NOINC `($__internal_28_$__cuda_sm20_div_s64) ;  /* 0x00002a4000007944 */ /* 0x001fea0003c00000 */
[----:B------:R-:W-:Y:S02]  /*0060*/  IADD3 R7, -R5, RZ, RZ ;  /* 0x000000ff05077210 */ /* 0x000fe40007ffe1ff */
[----:B------:R-:W-:-:S03]  /*0070*/  MOV R3, R5 ;  /* 0x0000000500037202 */ /* 0x000fc60000000f00 */
[----:B------:R-:W-:Y:S01]  /*0080*/  IMAD R4, R7, c[0x0][0x188], R4 ;  /* 0x0000620007047a24 */ /* 0x000fe200078e0204 */
[----:B------:R-:W-:Y:S05]  /*0090*/  BRA `(.L_x_728) ;  /* 0x0000014000007947 */ /* 0x000fea0003800000 */
.L_x_727:
        /* <DEDUP_REMOVED lines=19> */
[----:B------:R-:W-:-:S03]  /*01d0*/  IMAD R4, R5, c[0x0][0x188], R4 ;  /* 0x0000620005047a24 */ /* 0x000fc600078e0204 */
.L_x_728:
[----:B------:R-:W-:Y:S01]  /*01e0*/  SHF.R.S32.HI R5, RZ, 0x1f, R3 ;  /* 0x0000001fff057819 */ /* 0x000fe20000011403 */
[----:B------:R-:W-:Y:S01]  /*01f0*/  IMAD.WIDE.U32 R8, R3, c[0x0][0x178], RZ ;  /* 0x00005e0003087a25 */ /* 0x000fe200078e00ff */
[----:B------:R-:W-:Y:S01]  /*0200*/  SHF.R.S32.HI R6, RZ, 0x1f, R4 ;  /* 0x0000001fff067819 */ /* 0x000fe20000011404 */
[----:B------:R-:W0:Y:S01]  /*0210*/  S2R R2, SR_TID.X ;  /* 0x0000000000027919 */ /* 0x000e220000002100 */
[----:B------:R-:W-:Y:S01]  /*0220*/  ULDC.64 UR4, c[0x0][0x118] ;  /* 0x0000460000047ab9 */ /* 0x000fe20000000a00 */
[----:B------:R-:W-:Y:S01]  /*0230*/  IMAD R0, R5, c[0x0][0x178], RZ ;  /* 0x00005e0005007a24 */ /* 0x000fe200078e02ff */
[----:B------:R-:W-:Y:S01]  /*0240*/  BSSY B0, `(.L_x_729) ;  /* 0x00001b5000007945 */ /* 0x000fe20003800000 */
[----:B------:R-:W-:Y:S02]  /*0250*/  IMAD R13, R6, c[0x0][0x170], RZ ;  /* 0x00005c00060d7a24 */ /* 0x000fe400078e02ff */
[----:B------:R-:W-:Y:S01]  /*0260*/  IMAD R7, R3, c[0x0][0x17c], R0 ;  /* 0x00005f0003077a24 */ /* 0x000fe200078e0200 */
[----:B------:R-:W-:Y:S01]  /*0270*/  MOV R0, c[0x0][0x1a8] ;  /* 0x00006a0000007a02 */ /* 0x000fe20000000f00 */
[----:B------:R-:W-:-:S02]  /*0280*/  IMAD R13, R4, c[0x0][0x174], R13 ;  /* 0x00005d00040d7a24 */ /* 0x000fc400078e020d */
[----:B------:R-:W-:Y:S01]  /*0290*/  IMAD.IADD R9, R9, 0x1, R7 ;  /* 0x0000000109097824 */ /* 0x000fe200078e0207 */
[----:B------:R-:W-:-:S03]  /*02a0*/  LOP3.LUT R10, R0, 0x7, RZ, 0xc0, !PT ;  /* 0x00000007000a7812 */ /* 0x000fc600078ec0ff */
        /* <DEDUP_REMOVED lines=24> */
[----:B0-----:R-:W-:Y:S01]  /*0430*/  HFMA2.MMA R8, -RZ, RZ, 0, 0 ;  /* 0x00000000ff087435 */ /* 0x001fe200000001ff */
[----:B-1----:R-:W-:-:S05]  /*0440*/  IADD3 R17, RZ, -R9, RZ ;  /* 0x80000009ff117210 */ /* 0x002fca0007ffe0ff */
[----:B------:R-:W-:-:S04]  /*0450*/  IMAD R17, R17, c[0x0][0x0], RZ ;  /* 0x0000000011117a24 */ /* 0x000fc800078e02ff */
[----:B------:R-:W-:Y:S01]  /*0460*/  IMAD.HI.U32 R14, R9, R17, R8 ;  /* 0x00000011090e7227 */ /* 0x000fe200078e0008 */
[----:B------:R-:W-:Y:S02]  /*0470*/  MOV R17, RZ ;  /* 0x000000ff00117202 */ /* 0x000fe40000000f00 */
[----:B------:R-:W-:-:S03]  /*0480*/  MOV R9, R2 ;  /* 0x0000000200097202 */ /* 0x000fc60000000f00 */
        /* <DEDUP_REMOVED lines=20> */
[----:B------:R-:W-:Y:S02]  /*05d0*/  IADD3.X R8, R8, R7, R9, P0, !PT ;  /* 0x0000000708087210 */ /* 0x000fe400007fe409 */
[----:B------:R-:W-:Y:S02]  /*05e0*/  MOV R7, R12 ;  /* 0x0000000c00077202 */ /* 0x000fe40000000f00 */
[----:B------:R-:W-:-:S02]  /*05f0*/  LEA.HI.X R13, R13, c[0x0][0x16c], R8, 0x2, P2 ;  /* 0x00005b000d0d7a11 */ /* 0x000fc400010f1408 */
[----:B------:R-:W-:-:S03]  /*0600*/  MOV R9, R2 ;  /* 0x0000000200097202 */ /* 0x000fc60000000f00 */
.L_x_735:
[----:B------:R-:W-:-:S05]  /*0610*/  IMAD.MOV.U32 R15, RZ, RZ, R13 ;  /* 0x000000ffff0f7224 */ /* 0x000fca00078e000d */
        /* <DEDUP_REMOVED lines=9> */
.L_x_734:
[----:B------:R-:W-:Y:S05]  /*06b0*/  BSYNC B2 ;  /* 0x0000000000027941 */ /* 0x000fea0003800000 */
.L_x_733:
[----:B------:R-:W-:Y:S05]  /*06c0*/  @!P1 BRA `(.L_x_732) ;  /* 0x0000012000009947 */ /* 0x000fea0003800000 */
.L_x_736:
        /* <DEDUP_REMOVED lines=18> */
.L_x_732:
[----:B------:R-:W-:Y:S05]  /*07f0*/  BSYNC B1 ;  /* 0x0000000000017941 */ /* 0x000fea0003800000 */
.L_x_731:
        /* <DEDUP_REMOVED lines=38> */
[----:B------:R-:W-:-:S03]  /*0a60*/  IMAD R8, R5, c[0x0][0x178], RZ ;  /* 0x00005e0005087a24 */ /* 0x000fc600078e02ff */
[----:B------:R-:W-:Y:S01]  /*0a70*/  IADD3 R13, R21, R13, RZ ;  /* 0x0000000d150d7210 */ /* 0x000fe20007ffe0ff */
[C---:B------:R-:W-:Y:S02]  /*0a80*/  IMAD R21, R3.reuse, c[0x0][0x17c], R8 ;  /* 0x00005f0003157a24 */ /* 0x040fe400078e0208 */
[----:B------:R-:W-:Y:S02]  /*0a90*/  IMAD.MOV.U32 R8, RZ, RZ, R2 ;  /* 0x000000ffff087224 */ /* 0x000fe400078e0002 */
[----:B------:R-:W-:-:S05]  /*0aa0*/  IMAD.WIDE.U32 R12, R3, c[0x0][0x178], R12 ;  /* 0x00005e00030c7a25 */ /* 0x000fca00078e000c */
[----:B------:R-:W-:-:S05]  /*0ab0*/  IADD3 R13, R21, R13, RZ ;  /* 0x0000000d150d7210 */ /* 0x000fca0007ffe0ff */
[----:B------:R-:W-:-:S05]  /*0ac0*/  IMAD.WIDE R12, R2, 0x8, R12 ;  /* 0x00000008020c7825 */ /* 0x000fca00078e020c */
[----:B------:R-:W-:-:S04]  /*0ad0*/  LEA R16, P0, R12, c[0x0][0x168], 0x2 ;  /* 0x00005a000c107a11 */ /* 0x000fc800078010ff */
[----:B------:R-:W-:Y:S02]  /*0ae0*/  IADD3 R16, P2, R16, 0x10, RZ ;  /* 0x0000001010107810 */ /* 0x000fe40007f5e0ff */
[----:B------:R-:W-:-:S04]  /*0af0*/  LEA.HI.X R13, R12, c[0x0][0x16c], R13, 0x2, P0 ;  /* 0x00005b000c0d7a11 */ /* 0x000fc800000f140d */
[----:B------:R-:W-:Y:S02]  /*0b00*/  IADD3.X R13, RZ, R13, RZ, P2, !PT ;  /* 0x0000000dff0d7210 */ /* 0x000fe400017fe4ff */
.L_x_741:
[----:B------:R-:W-:-:S05]  /*0b10*/  MOV R12, R16 ;  /* 0x00000010000c7202 */ /* 0x000fca0000000f00 */
[----:B------:R-:W2:Y:S04]  /*0b20*/  LDG.E R20, [R12.64+-0x10] ;  /* 0xfffff0040c147981 */ /* 0x000ea8000c1e1900 */
[----:B------:R-:W3:Y:S04]  /*0b30*/  LDG.E R26, [R12.64+-0xc] ;  /* 0xfffff4040c1a7981 */ /* 0x000ee8000c1e1900 */
[----:B------:R-:W4:Y:S04]  /*0b40*/  LDG.E R28, [R12.64+-0x8] ;  /* 0xfffff8040c1c7981 */ /* 0x000f28000c1e1900 */
[----:B------:R-:W5:Y:S04]  /*0b50*/  LDG.E R22, [R12.64+-0x4] ;  /* 0xfffffc040c167981 */ /* 0x000f68000c1e1900 */
[----:B------:R-:W5:Y:S04]  /*0b60*/  LDG.E R21, [R12.64] ;  /* 0x000000040c157981 */ /* 0x000f68000c1e1900 */
[----:B------:R-:W5:Y:S04]  /*0b70*/  LDG.E R16, [R12.64+0x4] ;  /* 0x000004040c107981 */ /* 0x000f68000c1e1900 */
[----:B------:R-:W5:Y:S01]  /*0b80*/  LDG.E R18, [R12.64+0x8] ;  /* 0x000008040c127981 */ /* 0x000f62000c1e1900 */
[----:B--2---:R-:W-:-:S03]  /*0b90*/  FFMA.FTZ R17, R20, R20, R17 ;  /* 0x0000001414117223 */ /* 0x004fc60000010011 */
[----:B------:R0:W2:Y:S01]  /*0ba0*/  LDG.E R20, [R12.64+0xc] ;  /* 0x00000c040c147981 */ /* 0x0000a2000c1e1900 */
[----:B------:R-:W-:Y:S01]  /*0bb0*/  IADD3 R19, R19, -0x1, RZ ;  /* 0xffffffff13137810 */ /* 0x000fe20007ffe0ff */
[----:B---3--:R-:W-:Y:S01]  /*0bc0*/  FFMA.FTZ R17, R26, R26, R17 ;  /* 0x0000001a1a117223 */ /* 0x008fe20000010011 */
[----:B------:R-:W-:Y:S02]  /*0bd0*/  IADD3 R8, R8, c[0x0][0x0], RZ ;  /* 0x0000000008087a10 */ /* 0x000fe40007ffe0ff */
[----:B------:R-:W-:Y:S01]  /*0be0*/  ISETP.NE.AND P0, PT, R19, RZ, PT ;  /* 0x000000ff1300720c */ /* 0x000fe20003f05270 */
[----:B----4-:R-:W-:-:S04]  /*0bf0*/  FFMA.FTZ R17, R28, R28, R17 ;  /* 0x0000001c1c117223 */ /* 0x010fc80000010011 */
[----:B-----5:R-:W-:Y:S01]  /*0c00*/  FFMA.FTZ R22, R22, R22, R17 ;  /* 0x0000001616167223 */ /* 0x020fe20000010011 */
[----:B------:R-:W-:-:S03]  /*0c10*/  MOV R17, c[0x0][0x0] ;  /* 0x0000000000117a02 */ /* 0x000fc60000000f00 */
[----:B------:R-:W-:-:S04]  /*0c20*/  FFMA.FTZ R21, R21, R21, R22 ;  /* 0x0000001515157223 */ /* 0x000fc80000010016 */
[----:B------:R-:W-:Y:S02]  /*0c30*/  FFMA.FTZ R21, R16, R16, R21 ;  /* 0x0000001010157223 */ /* 0x000fe40000010015 */
[----:B------:R-:W-:-:S04]  /*0c40*/  IMAD.WIDE R16, R17, 0x20, R12 ;  /* 0x0000002011107825 */ /* 0x000fc800078e020c */
[----:B------:R-:W-:Y:S01]  /*0c50*/  FFMA.FTZ R21, R18, R18, R21 ;  /* 0x0000001212157223 */ /* 0x000fe20000010015 */
[----:B0-----:R-:W-:-:S03]  /*0c60*/  MOV R13, R17 ;  /* 0x00000011000d7202 */ /* 0x001fc60000000f00 */
[----:B--2---:R-:W-:Y:S01]  /*0c70*/  FFMA.FTZ R17, R20, R20, R21 ;  /* 0x0000001414117223 */ /* 0x004fe20000010015 */
[----:B------:R-:W-:Y:S05]  /*0c80*/  @P0 BRA `(.L_x_741) ;  /* 0xfffffe8000000947 */ /* 0x000fea000383ffff */
.L_x_740:
[----:B------:R-:W-:Y:S05]  /*0c90*/  BSYNC B2 ;  /* 0x0000000000027941 */ /* 0x000fea0003800000 */
.L_x_739:
[----:B------:R-:W-:Y:S05]  /*0ca0*/  @!P1 BRA `(.L_x_738) ;  /* 0x0000052000009947 */ /* 0x000fea0003800000 */
[----:B------:R-:W-:Y:S01]  /*0cb0*/  HFMA2.MMA R12, -RZ, RZ, 0, 1.9073486328125e-06 ;  /* 0x00000020ff0c7435 */ /* 0x000fe200000001ff */
[----:B------:R-:W-:-:S09]  /*0cc0*/  MOV R23, c[0x0][0x0] ;  /* 0x0000000000177a02 */ /* 0x000fd20000000f00 */
[----:B------:R-:W-:-:S04]  /*0cd0*/  IMAD.WIDE R12, R23, R12, c[0x2][0x0] ;  /* 0x00800000170c7625 */ /* 0x000fc800078e020c */
.L_x_742:
[----:B------:R-:W-:-:S05]  /*0ce0*/  IMAD.WIDE R18, R8, 0x20, R14 ;  /* 0x0000002008127825 */ /* 0x000fca00078e020e */
[----:B------:R-:W2:Y:S04]  /*0cf0*/  LDG.E R22, [R18.64] ;  /* 0x0000000412167981 */ /* 0x000ea8000c1e1900 */
[----:B------:R-:W3:Y:S04]  /*0d00*/  LDG.E R26, [R18.64+0x4] ;  /* 0x00000404121a7981 */ /* 0x000ee8000c1e1900 */
[----:B------:R-:W4:Y:S04]  /*0d10*/  LDG.E R28, [R18.64+0x8] ;  /* 0x00000804121c7981 */ /* 0x000f28000c1e1900 */
[----:B------:R-:W5:Y:S04]  /*0d20*/  LDG.E R20, [R18.64+0xc] ;  /* 0x00000c0412147981 */ /* 0x000f68000c1e1900 */
[----:B------:R-:W5:Y:S04]  /*0d30*/  LDG.E R16, [R18.64+0x10] ;  /* 0x0000100412107981 */ /* 0x000f68000c1e1900 */
[----:B------:R-:W5:Y:S01]  /*0d40*/  LDG.E R21, [R18.64+0x14] ;  /* 0x0000140412157981 */ /* 0x000f62000c1e1900 */
[----:B--2---:R-:W-:-:S03]  /*0d50*/  FFMA.FTZ R17, R22, R22, R17 ;  /* 0x0000001616117223 */ /* 0x004fc60000010011 */
[----:B------:R-:W2:Y:S01]  /*0d60*/  LDG.E R22, [R18.64+0x18] ;  /* 0x0000180412167981 */ /* 0x000ea2000c1e1900 */
[----:B---3--:R-:W-:-:S04]  /*0d70*/  FFMA.FTZ R17, R26, R26, R17 ;  /* 0x0000001a1a117223 */ /* 0x008fc80000010011 */
[----:B----4-:R-:W-:-:S04]  /*0d80*/  FFMA.FTZ R17, R28, R28, R17 ;  /* 0x0000001c1c117223 */ /* 0x010fc80000010011 */
[----:B-----5:R-:W-:Y:S02]  /*0d90*/  FFMA.FTZ R17, R20, R20, R17 ;  /* 0x0000001414117223 */ /* 0x020fe40000010011 */
[----:B------:R-:W3:Y:S02]  /*0da0*/  LDG.E R20, [R18.64+0x1c] ;  /* 0x00001c0412147981 */ /* 0x000ee4000c1e1900 */
[----:B------:R-:W-:Y:S02]  /*0db0*/  FFMA.FTZ R28, R16, R16, R17 ;  /* 0x00000010101c7223 */ /* 0x000fe40000010011 */
[----:B------:R-:W-:-:S04]  /*0dc0*/  IMAD.WIDE R16, R23, 0x20, R18 ;  /* 0x0000002017107825 */ /* 0x000fc800078e0212 */
[----:B------:R-:W-:Y:S01]  /*0dd0*/  FFMA.FTZ R21, R21, R21, R28 ;  /* 0x0000001515157223 */ /* 0x000fe2000001001c */
[----:B------:R-:W4:Y:S03]  /*0de0*/  LDG.E R26, [R16.64] ;  /* 0x00000004101a7981 */ /* 0x000f26000c1e1900 */
[----:B--2---:R-:W-:Y:S02]  /*0df0*/  FFMA.FTZ R27, R22, R22, R21 ;  /* 0x00000016161b7223 */ /* 0x004fe40000010015 */
[----:B------:R-:W2:Y:S04]  /*0e00*/  LDG.E R21, [R16.64+0x4] ;  /* 0x0000040410157981 */ /* 0x000ea8000c1e1900 */
[----:B------:R-:W5:Y:S01]  /*0e10*/  LDG.E R22, [R16.64+0xc] ;  /* 0x00000c0410167981 */ /* 0x000f62000c1e1900 */
[----:B---3--:R-:W-:-:S03]  /*0e20*/  FFMA.FTZ R29, R20, R20, R27 ;  /* 0x00000014141d7223 */ /* 0x008fc6000001001b */
[----:B------:R-:W3:Y:S04]  /*0e30*/  LDG.E R27, [R16.64+0x8] ;  /* 0x00000804101b7981 */ /* 0x000ee8000c1e1900 */
[----:B------:R-:W5:Y:S01]  /*0e40*/  LDG.E R20, [R16.64+0x10] ;  /* 0x0000100410147981 */ /* 0x000f62000c1e1900 */
[----:B----4-:R-:W-:-:S04]  /*0e50*/  FFMA.FTZ R26, R26, R26, R29 ;  /* 0x0000001a1a1a7223 */ /* 0x010fc8000001001d */
[----:B--2---:R-:W-:-:S04]  /*0e60*/  FFMA.FTZ R26, R21, R21, R26 ;  /* 0x00000015151a7223 */ /* 0x004fc8000001001a */
[----:B---3--:R-:W-:Y:S02]  /*0e70*/  FFMA.FTZ R27, R27, R27, R26 ;  /* 0x0000001b1b1b7223 */ /* 0x008fe4000001001a */
[----:B------:R0:W2:Y:S02]  /*0e80*/  LDG.E R26, [R16.64+0x18] ;  /* 0x00001804101a7981 */ /* 0x0000a4000c1e1900 */
[----:B-----5:R-:W-:Y:S02]  /*0e90*/  FFMA.FTZ R21, R22, R22, R27 ;  /* 0x0000001616157223 */ /* 0x020fe4000001001b */
[----:B------:R0:W3:Y:S04]  /*0ea0*/  LDG.E R22, [R16.64+0x14] ;  /* 0x0000140410167981 */ /* 0x0000e8000c1e1900 */
[----:B------:R0:W4:Y:S01]  /*0eb0*/  LDG.E R27, [R16.64+0x1c] ;  /* 0x00001c04101b7981 */ /* 0x000122000c1e1900 */
[----:B------:R-:W-:-:S05]  /*0ec0*/  IADD3 R18, P0, R18, 0x4, RZ ;  /* 0x0000000412127810 */ /* 0x000fca0007f1e0ff */
[----:B------:R-:W-:-:S04]  /*0ed0*/  IMAD.X R19, RZ, RZ, R19, P0 ;  /* 0x000000ffff137224 */ /* 0x000fc800000e0613 */
[----:B------:R-:W-:-:S04]  /*0ee0*/  IMAD.WIDE R18, R23, 0x20, R18 ;  /* 0x0000002017127825 */ /* 0x000fc800078e0212 */
[----:B------:R-:W-:Y:S01]  /*0ef0*/  FFMA.FTZ R29, R20, R20, R21 ;  /* 0x00000014141d7223 */ /* 0x000fe20000010015 */
[----:B------:R-:W-:-:S04]  /*0f00*/  IADD3 R20, P0, R12, R18, RZ ;  /* 0x000000120c147210 */ /* 0x000fc80007f1e0ff */
[----:B------:R-:W-:-:S05]  /*0f10*/  IADD3.X R21, R13, R19, RZ, P0, !PT ;  /* 0x000000130d157210 */ /* 0x000fca00007fe4ff */
[----:B------:R-:W5:Y:S04]  /*0f20*/  LDG.E R28, [R20.64] ;  /* 0x00000004141c7981 */ /* 0x000f68000c1e1900 */
[----:B0-----:R-:W5:Y:S01]  /*0f30*/  LDG.E R16, [R20.64+0xc] ;  /* 0x00000c0414107981 */ /* 0x001f62000c1e1900 */
[----:B---3--:R-:W-:-:S03]  /*0f40*/  FFMA.FTZ R29, R22, R22, R29 ;  /* 0x00000016161d7223 */ /* 0x008fc6000001001d */
[----:B------:R-:W3:Y:S01]  /*0f50*/  LDG.E R22, [R20.64+0x10] ;  /* 0x0000100414167981 */ /* 0x000ee2000c1e1900 */
[----:B--2---:R-:W-:-:S03]  /*0f60*/  FFMA.FTZ R26, R26, R26, R29 ;  /* 0x0000001a1a1a7223 */ /* 0x004fc6000001001d */
[----:B------:R-:W2:Y:S01]  /*0f70*/  LDG.E R29, [R20.64+0x4] ;  /* 0x00000404141d7981 */ /* 0x000ea2000c1e1900 */
[----:B----4-:R-:W-:-:S03]  /*0f80*/  FFMA.FTZ R27, R27, R27, R26 ;  /* 0x0000001b1b1b7223 */ /* 0x010fc6000001001a */
[----:B------:R-:W4:Y:S01]  /*0f90*/  LDG.E R26, [R20.64+0x8] ;  /* 0x00000804141a7981 */ /* 0x000f22000c1e1900 */
[----:B------:R-:W-:-:S04]  /*0fa0*/  IMAD.WIDE R18, R23, 0x20, R18 ;  /* 0x0000002017127825 */ /* 0x000fc800078e0212 */
[----:B-----5:R-:W-:Y:S02]  /*0fb0*/  FFMA.FTZ R27, R28, R28, R27 ;  /* 0x0000001c1c1b7223 */ /* 0x020fe4000001001b */
[----:B------:R0:W5:Y:S02]  /*0fc0*/  LDG.E R28, [R20.64+0x1c] ;  /* 0x00001c04141c7981 */ /* 0x000164000c1e1900 */
[----:B--2---:R-:W-:-:S04]  /*0fd0*/  FFMA.FTZ R27, R29, R29, R27 ;  /* 0x0000001d1d1b7223 */ /* 0x004fc8000001001b */
[----:B----4-:R-:W-:Y:S02]  /*0fe0*/  FFMA.FTZ R27, R26, R26, R27 ;  /* 0x0000001a1a1b7223 */ /* 0x010fe4000001001b */
[----:B------:R0:W2:Y:S02]  /*0ff0*/  LDG.E R26, [R20.64+0x14] ;  /* 0x00001404141a7981 */ /* 0x0000a4000c1e1900 */
[----:B------:R-:W-:Y:S01]  /*1000*/  FFMA.FTZ R29, R16, R16, R27 ;  /* 0x00000010101d7223 */ /* 0x000fe2000001001b */
[----:B------:R-:W-:Y:S01]  /*1010*/  IADD3 R16, P0, R12, R18, RZ ;  /* 0x000000120c107210 */ /* 0x000fe20007f1e0ff */
[----:B------:R0:W4:Y:S03]  /*1020*/  LDG.E R27, [R20.64+0x18] ;  /* 0x00001804141b7981 */ /* 0x000126000c1e1900 */
[----:B------:R-:W-:-:S05]  /*1030*/  IADD3.X R17, R13, R19, RZ, P0, !PT ;  /* 0x000000130d117210 */ /* 0x000fca00007fe4ff */
[----:B------:R-:W5:Y:S04]  /*1040*/  LDG.E R19, [R16.64] ;  /* 0x0000000410137981 */ /* 0x000f68000c1e1900 */
[----:B------:R-:W5:Y:S01]  /*1050*/  LDG.E R18, [R16.64+0x4] ;  /* 0x0000040410127981 */ /* 0x000f62000c1e1900 */
[----:B---3--:R-:W-:-:S03]  /*1060*/  FFMA.FTZ R29, R22, R22, R29 ;  /* 0x00000016161d7223 */ /* 0x008fc6000001001d */
[----:B------:R-:W3:Y:S04]  /*1070*/  LDG.E R22, [R16.64+0x8] ;  /* 0x0000080410167981 */ /* 0x000ee8000c1e1900 */
[----:B0-----:R-:W3:Y:S01]  /*1080*/  LDG.E R20, [R16.64+0x10] ;  /* 0x0000100410147981 */ /* 0x001ee2000c1e1900 */
[----:B--2---:R-:W-:-:S04]  /*1090*/  FFMA.FTZ R26, R26, R26, R29 ;  /* 0x0000001a1a1a7223 */ /* 0x004fc8000001001d */
[----:B----4-:R-:W-:Y:S02]  /*10a0*/  FFMA.FTZ R27, R27, R27, R26 ;  /* 0x0000001b1b1b7223 */ /* 0x010fe4000001001a */
[----:B------:R-:W2:Y:S02]  /*10b0*/  LDG.E R26, [R16.64+0xc] ;  /* 0x00000c04101a7981 */ /* 0x000ea4000c1e1900 */
[----:B-----5:R-:W-:-:S04]  /*10c0*/  FFMA.FTZ R28, R28, R28, R27 ;  /* 0x0000001c1c1c7223 */ /* 0x020fc8000001001b */
[----:B------:R-:W-:Y:S02]  /*10d0*/  FFMA.FTZ R21, R19, R19, R28 ;  /* 0x0000001313157223 */ /* 0x000fe4000001001c */
[----:B------:R-:W4:Y:S02]  /*10e0*/  LDG.E R19, [R16.64+0x14] ;  /* 0x0000140410137981 */ /* 0x000f24000c1e1900 */
[----:B------:R-:W-:Y:S02]  /*10f0*/  FFMA.FTZ R27, R18, R18, R21 ;  /* 0x00000012121b7223 */ /* 0x000fe40000010015 */
[----:B------:R-:W5:Y:S04]  /*1100*/  LDG.E R18, [R16.64+0x18] ;  /* 0x0000180410127981 */ /* 0x000f68000c1e1900 */
[----:B------:R-:W5:Y:S01]  /*1110*/  LDG.E R21, [R16.64+0x1c] ;  /* 0x00001c0410157981 */ /* 0x000f62000c1e1900 */
[----:B------:R-:W-:Y:S01]  /*1120*/  MOV R29, c[0x0][0x0] ;  /* 0x00000000001d7a02 */ /* 0x000fe20000000f00 */
[----:B---3--:R-:W-:-:S03]  /*1130*/  FFMA.FTZ R27, R22, R22, R27 ;  /* 0x00000016161b7223 */ /* 0x008fc6000001001b */
[----:B------:R-:W-:-:S04]  /*1140*/  LEA R8, R29, R8, 0x1 ;  /* 0x000000081d087211 */ /* 0x000fc800078e08ff */
[----:B------:R-:W-:-:S04]  /*1150*/  LEA R8, R29, R8, 0x1 ;  /* 0x000000081d087211 */ /* 0x000fc800078e08ff */
[----:B------:R-:W-:Y:S01]  /*1160*/  ISETP.GE.AND P0, PT, R8, R9, PT ;  /* 0x000000090800720c */ /* 0x000fe20003f06270 */
[----:B--2---:R-:W-:-:S04]  /*1170*/  FFMA.FTZ R27, R26, R26, R27 ;  /* 0x0000001a1a1b7223 */ /* 0x004fc8000001001b */
[----:B------:R-:W-:-:S04]  /*1180*/  FFMA.FTZ R20, R20, R20, R27 ;  /* 0x0000001414147223 */ /* 0x000fc8000001001b */
[----:B----4-:R-:W-:-:S04]  /*1190*/  FFMA.FTZ R19, R19, R19, R20 ;  /* 0x0000001313137223 */ /* 0x010fc80000010014 */
[----:B-----5:R-:W-:-:S04]  /*11a0*/  FFMA.FTZ R18, R18, R18, R19 ;  /* 0x0000001212127223 */ /* 0x020fc80000010013 */
[----:B------:R-:W-:Y:S01]  /*11b0*/  FFMA.FTZ R17, R21, R21, R18 ;  /* 0x0000001515117223 */ /* 0x000fe20000010012 */
[----:B------:R-:W-:Y:S05]  /*11c0*/  @!P0 BRA `(.L_x_742) ;  /* 0xfffffb1000008947 */ /* 0x000fea000383ffff */
.L_x_738:
[----:B------:R-:W-:Y:S05]  /*11d0*/  BSYNC B1 ;  /* 0x0000000000017941 */ /* 0x000fea0003800000 */
.L_x_737:
        /* <DEDUP_REMOVED lines=8> */
[----:B------:R-:W-:-:S05]  /*1260*/  IADD3 R16, -R2, c[0x0][0x1a8], R19 ;  /* 0x00006a0002107a10 */ /* 0x000fca0007ffe113 */
[----:B------:R-:W-:Y:S01]  /*1270*/  IMAD R16, R9, -0x8, R16 ;  /* 0xfffffff809107824 */ /* 0x000fe200078e0210 */
[----:B0-----:R-:W0:Y:S02]  /*1280*/  MUFU.RCP R18, R18 ;  /* 0x0000001200127308 */ /* 0x001e240000001000 */
[----:B0-----:R-:W-:-:S06]  /*1290*/  IADD3 R12, R18, 0xffffffe, RZ ;  /* 0x0ffffffe120c7810 */ /* 0x001fcc0007ffe0ff */
[----:B------:R0:W1:Y:S02]  /*12a0*/  F2I.FTZ.U32.TRUNC.NTZ R13, R12 ;  /* 0x0000000c000d7305 */ /* 0x000064000021f000 */
[----:B0-----:R-:W-:Y:S01]  /*12b0*/  MOV R12, RZ ;  /* 0x000000ff000c7202 */ /* 0x001fe20000000f00 */
        /* <DEDUP_REMOVED lines=17> */
[----:B------:R-:W-:Y:S02]  /*13d0*/  IMAD R13, R6, c[0x0][0x170], RZ ;  /* 0x00005c00060d7a24 */ /* 0x000fe400078e02ff */
[----:B------:R-:W-:-:S04]  /*13e0*/  IMAD.WIDE.U32 R18, R4, c[0x0][0x170], RZ ;  /* 0x00005c0004127a25 */ /* 0x000fc800078e00ff */
[----:B------:R-:W-:Y:S02]  /*13f0*/  IMAD R13, R4, c[0x0][0x174], R13 ;  /* 0x00005d00040d7a24 */ /* 0x000fe400078e020d */
[----:B------:R-:W-:-:S03]  /*1400*/  IMAD R6, R5, c[0x0][0x178], RZ ;  /* 0x00005e0005067a24 */ /* 0x000fc600078e02ff */
[----:B------:R-:W-:Y:S01]  /*1410*/  IADD3 R19, R13, R19, RZ ;  /* 0x000000130d137210 */ /* 0x000fe20007ffe0ff */
[----:B------:R-:W-:-:S04]  /*1420*/  IMAD R13, R3, c[0x0][0x17c], R6 ;  /* 0x00005f00030d7a24 */ /* 0x000fc800078e0206 */
[----:B------:R-:W-:Y:S01]  /*1430*/  IMAD.WIDE.U32 R4, R3, c[0x0][0x178], R18 ;  /* 0x00005e0003047a25 */ /* 0x000fe200078e0012 */
[----:B------:R-:W-:-:S04]  /*1440*/  SHF.R.S32.HI R3, RZ, 0x1f, R9 ;  /* 0x0000001fff037819 */ /* 0x000fc80000011409 */
[----:B------:R-:W-:Y:S02]  /*1450*/  IADD3 R6, P1, P2, R9, R4, R10 ;  /* 0x0000000409067210 */ /* 0x000fe40007a3e00a */
[----:B------:R-:W-:Y:S02]  /*1460*/  IADD3 R10, R13, R5, RZ ;  /* 0x000000050d0a7210 */ /* 0x000fe40007ffe0ff */
[----:B------:R-:W-:Y:S02]  /*1470*/  LEA R4, P3, R6, c[0x0][0x168], 0x2 ;  /* 0x00005a0006047a11 */ /* 0x000fe400078610ff */
[----:B------:R-:W-:-:S04]  /*1480*/  IADD3.X R3, R3, R10, R11, P1, P2 ;  /* 0x0000000a03037210 */ /* 0x000fc80000fe440b */
[----:B------:R-:W-:Y:S02]  /*1490*/  LEA.HI.X R5, R6, c[0x0][0x16c], R3, 0x2, P3 ;  /* 0x00005b0006057a11 */ /* 0x000fe400018f1403 */
.L_x_747:
        /* <DEDUP_REMOVED lines=10> */
.L_x_746:
[----:B------:R-:W-:Y:S05]  /*1540*/  BSYNC B2 ;  /* 0x0000000000027941 */ /* 0x000fea0003800000 */
.L_x_745:
[----:B------:R-:W-:Y:S05]  /*1550*/  @!P0 BRA `(.L_x_744) ;  /* 0x0000012000008947 */ /* 0x000fea0003800000 */
.L_x_748:
        /* <DEDUP_REMOVED lines=18> */
.L_x_744:
[----:B------:R-:W-:Y:S05]  /*1680*/  BSYNC B1 ;  /* 0x0000000000017941 */ /* 0x000fea0003800000 */
.L_x_743:
[----:B------:R-:W-:Y:S05]  /*1690*/  BRA `(.L_x_749) ;  /* 0x000006f000007947 */ /* 0x000fea0003800000 */
.L_x_730:
        /* <DEDUP_REMOVED lines=33> */
[----:B------:R-:W-:Y:S01]  /*18b0*/  MOV R10, R8 ;  /* 0x00000008000a7202 */ /* 0x000fe20000000f00 */
[----:B------:R-:W-:Y:S01]  /*18c0*/  HFMA2.MMA R17, -RZ, RZ, 0, 0 ;  /* 0x00000000ff117435 */ /* 0x000fe200000001ff */
[----:B------:R-:W-:-:S03]  /*18d0*/  MOV R3, R2 ;  /* 0x0000000200037202 */ /* 0x000fc60000000f00 */
[----:B------:R-:W-:-:S05]  /*18e0*/  IMAD.WIDE R10, R2, 0x8, R10 ;  /* 0x00000008020a7825 */ /* 0x000fca00078e020a */
[----:B------:R-:W-:-:S04]  /*18f0*/  LEA R12, P0, R10, c[0x0][0x168], 0x2 ;  /* 0x00005a000a0c7a11 */ /* 0x000fc800078010ff */
[----:B------:R-:W-:Y:S02]  /*1900*/  IADD3 R12, P2, R12, 0x10, RZ ;  /* 0x000000100c0c7810 */ /* 0x000fe40007f5e0ff */
[----:B------:R-:W-:-:S04]  /*1910*/  LEA.HI.X R10, R10, c[0x0][0x16c], R11, 0x2, P0 ;  /* 0x00005b000a0a7a11 */ /* 0x000fc800000f140b */
[----:B------:R-:W-:-:S05]  /*1920*/  IADD3.X R13, RZ, R10, RZ, P2, !PT ;  /* 0x0000000aff0d7210 */ /* 0x000fca00017fe4ff */
.L_x_752:
[----:B------:R-:W2:Y:S04]  /*1930*/  LDG.E.128 R4, [R12.64+-0x10] ;  /* 0xfffff0040c047981 */ /* 0x000ea8000c1e1d00 */
[----:B------:R-:W3:Y:S01]  /*1940*/  LDG.E.128 R8, [R12.64] ;  /* 0x000000040c087981 */ /* 0x000ee2000c1e1d00 */
[----:B------:R-:W-:Y:S02]  /*1950*/  IADD3 R14, R14, -0x1, RZ ;  /* 0xffffffff0e0e7810 */ /* 0x000fe40007ffe0ff */
[----:B------:R-:W-:Y:S02]  /*1960*/  IADD3 R3, R3, c[0x0][0x0], RZ ;  /* 0x0000000003037a10 */ /* 0x000fe40007ffe0ff */
[----:B------:R-:W-:Y:S01]  /*1970*/  ISETP.NE.AND P0, PT, R14, RZ, PT ;  /* 0x000000ff0e00720c */ /* 0x000fe20003f05270 */
[----:B--2---:R-:W-:-:S04]  /*1980*/  FFMA.FTZ R4, R4, R4, R17 ;  /* 0x0000000404047223 */ /* 0x004fc80000010011 */
[----:B------:R-:W-:-:S04]  /*1990*/  FFMA.FTZ R5, R5, R5, R4 ;  /* 0x0000000505057223 */ /* 0x000fc80000010004 */
[----:B------:R-:W-:Y:S02]  /*19a0*/  FFMA.FTZ R6, R6, R6, R5 ;  /* 0x0000000606067223 */ /* 0x000fe40000010005 */
[----:B------:R-:W-:Y:S02]  /*19b0*/  IMAD.MOV.U32 R5, RZ, RZ, c[0x0][0x0] ;  /* 0x00000000ff057624 */ /* 0x000fe400078e00ff */
[----:B------:R-:W-:Y:S02]  /*19c0*/  FFMA.FTZ R7, R7, R7, R6 ;  /* 0x0000000707077223 */ /* 0x000fe40000010006 */
[----:B------:R-:W-:-:S04]  /*19d0*/  IMAD.WIDE R4, R5, 0x20, R12 ;  /* 0x0000002005047825 */ /* 0x000fc800078e020c */
[----:B---3--:R-:W-:Y:S01]  /*19e0*/  FFMA.FTZ R8, R8, R8, R7 ;  /* 0x0000000808087223 */ /* 0x008fe20000010007 */
[----:B------:R-:W-:Y:S02]  /*19f0*/  MOV R12, R4 ;  /* 0x00000004000c7202 */ /* 0x000fe40000000f00 */
[----:B------:R-:W-:Y:S01]  /*1a00*/  MOV R13, R5 ;  /* 0x00000005000d7202 */ /* 0x000fe20000000f00 */
[----:B------:R-:W-:-:S04]  /*1a10*/  FFMA.FTZ R9, R9, R9, R8 ;  /* 0x0000000909097223 */ /* 0x000fc80000010008 */
[----:B------:R-:W-:-:S04]  /*1a20*/  FFMA.FTZ R10, R10, R10, R9 ;  /* 0x0000000a0a0a7223 */ /* 0x000fc80000010009 */
[----:B------:R-:W-:Y:S01]  /*1a30*/  FFMA.FTZ R17, R11, R11, R10 ;  /* 0x0000000b0b117223 */ /* 0x000fe2000001000a */
[----:B------:R-:W-:Y:S05]  /*1a40*/  @P0 BRA `(.L_x_752) ;  /* 0xfffffee000000947 */ /* 0x000fea000383ffff */
.L_x_751:
[----:B------:R-:W-:Y:S05]  /*1a50*/  BSYNC B1 ;  /* 0x0000000000017941 */ /* 0x000fea0003800000 */
.L_x_750:
[----:B------:R-:W-:Y:S05]  /*1a60*/  @!P1 BRA `(.L_x_749) ;  /* 0x0000032000009947 */ /* 0x000fea0003800000 */
.L_x_753:
        /* <DEDUP_REMOVED lines=50> */
.L_x_749:
[----:B------:R-:W-:Y:S05]  /*1d90*/  BSYNC B0 ;  /* 0x0000000000007941 */ /* 0x000fea0003800000 */
.L_x_729:
        /* <DEDUP_REMOVED lines=102> */
.L_x_755:
        /* <DEDUP_REMOVED lines=59> */
.L_x_756:
[----:B0-----:R-:W-:Y:S05]  /*27b0*/  BSYNC B0 ;  /* 0x0000000000007941 */ /* 0x001fea0003800000 */
.L_x_754:
        /* <DEDUP_REMOVED lines=16> */
.L_x_757:
[----:B------:R-:W-:Y:S01]  /*28c0*/  HFMA2.MMA R27, -RZ, RZ, 0, 1.9073486328125e-06 ;  /* 0x00000020ff1b7435 */ /* 0x000fe200000001ff */
[----:B------:R-:W-:-:S05]  /*28d0*/  IMAD.WIDE R22, R2, 0x20, R24 ;  /* 0x0000002002167825 */ /* 0x000fca00078e0218 */
[----:B0-----:R-:W2:Y:S04]  /*28e0*/  LDG.E.128 R4, [R22.64] ;  /* 0x0000000416047981 */ /* 0x001ea8000c1e1d00 */
[----:B------:R-:W-:Y:S01]  /*28f0*/  IMAD.WIDE R26, R2, R27, c[0x0][0x198] ;  /* 0x00006600021a7625 */ /* 0x000fe200078e021b */
[----:B------:R-:W3:Y:S04]  /*2900*/  LDG.E.128 R12, [R22.64+0x10] ;  /* 0x00001004160c7981 */ /* 0x000ee8000c1e1d00 */
[----:B------:R-:W4:Y:S04]  /*2910*/  LDG.E.128.CONSTANT R8, [R26.64] ;  /* 0x000000041a087981 */ /* 0x000f28000c1e9d00 */
[----:B------:R-:W5:Y:S01]  /*2920*/  LDG.E.128.CONSTANT R16, [R26.64+0x10] ;  /* 0x000010041a107981 */ /* 0x000f62000c1e9d00 */
[----:B0-2---:R-:W-:-:S02]  /*2930*/  FMUL.FTZ R28, R0, R7 ;  /* 0x00000007001c7220 */ /* 0x005fc40000410000 */
[C---:B------:R-:W-:Y:S02]  /*2940*/  FMUL.FTZ R7, R0.reuse, R6 ;  /* 0x0000000600077220 */ /* 0x040fe40000410000 */
[C---:B------:R-:W-:Y:S02]  /*2950*/  FMUL.FTZ R6, R0.reuse, R5 ;  /* 0x0000000500067220 */ /* 0x040fe40000410000 */
[C---:B------:R-:W-:Y:S02]  /*2960*/  FMUL.FTZ R5, R0.reuse, R4 ;  /* 0x0000000400057220 */ /* 0x040fe40000410000 */
[----:B---3--:R-:W-:Y:S02]  /*2970*/  FMUL.FTZ R4, R0, R13 ;  /* 0x0000000d00047220 */ /* 0x008fe40000410000 */
[----:B----4-:R-:W-:Y:S02]  /*2980*/  FMUL.FTZ R8, R8, R5 ;  /* 0x0000000508087220 */ /* 0x010fe40000410000 */
[----:B------:R-:W-:-:S02]  /*2990*/  FMUL.FTZ R10, R10, R7 ;  /* 0x000000070a0a7220 */ /* 0x000fc40000410000 */
[----:B------:R-:W-:Y:S02]  /*29a0*/  FMUL.FTZ R9, R9, R6 ;  /* 0x0000000609097220 */ /* 0x000fe40000410000 */
[C---:B------:R-:W-:Y:S02]  /*29b0*/  FMUL.FTZ R5, R0.reuse, R14 ;  /* 0x0000000e00057220 */ /* 0x040fe40000410000 */
[C---:B------:R-:W-:Y:S02]  /*29c0*/  FMUL.FTZ R6, R0.reuse, R15 ;  /* 0x0000000f00067220 */ /* 0x040fe40000410000 */
[----:B------:R-:W-:Y:S02]  /*29d0*/  FMUL.FTZ R7, R0, R12 ;  /* 0x0000000c00077220 */ /* 0x000fe40000410000 */
[----:B-----5:R-:W-:Y:S02]  /*29e0*/  FMUL.FTZ R18, R18, R5 ;  /* 0x0000000512127220 */ /* 0x020fe40000410000 */
[----:B------:R-:W-:-:S02]  /*29f0*/  FMUL.FTZ R17, R17, R4 ;  /* 0x0000000411117220 */ /* 0x000fc40000410000 */
[----:B------:R-:W-:Y:S02]  /*2a00*/  FMUL.FTZ R11, R11, R28 ;  /* 0x0000001c0b0b7220 */ /* 0x000fe40000410000 */
        /* <DEDUP_REMOVED lines=9> */
        .weak           $__internal_28_$__cuda_sm20_div_s64
        .type           $__internal_28_$__cuda_sm20_div_s64,@function
        .size           $__internal_28_$__cuda_sm20_div_s64,(.L_x_1144 - $__internal_28_$__cuda_sm20_div_s64)
$__internal_28_$__cuda_sm20_div_s64:
        /* <DEDUP_REMOVED lines=29> */
[----:B------:R-:W-:-:S04]  /*2c70*/  IMAD.MOV.U32 R7, RZ, RZ, RZ ;  /* 0x000000ffff077224 */ /* 0x000fc800078e00ff */
        /* <DEDUP_REMOVED lines=31> */
[----:B------:R-:W-:Y:S02]  /*2e70*/  ISETP.NE.U32.AND P0, PT, RZ, c[0x0][0x188], PT ;  /* 0x00006200ff007a0c */ /* 0x000fe40003f05070 */
[-C--:B------:R-:W-:Y:S02]  /*2e80*/  IADD3 R2, RZ, -R5.reuse, RZ ;  /* 0x80000005ff027210 */ /* 0x080fe40007ffe0ff */
[----:B------:R-:W-:Y:S02]  /*2e90*/  ISETP.NE.AND.EX P0, PT, RZ, c[0x0][0x18c], PT, P0 ;  /* 0x00006300ff007a0c */ /* 0x000fe40003f05300 */
[----:B------:R-:W-:Y:S02]  /*2ea0*/  SEL R5, R2, R5, !P1 ;  /* 0x0000000502057207 */ /* 0x000fe40004800000 */
[----:B------:R-:W-:-:S02]  /*2eb0*/  MOV R2, R0 ;  /* 0x0000000000027202 */ /* 0x000fc40000000f00 */
[----:B------:R-:W-:Y:S02]  /*2ec0*/  SEL R5, R5, 0xffffffff, P0 ;  /* 0xffffffff05057807 */ /* 0x000fe40000000000 */
[----:B------:R-:W-:Y:S05]  /*2ed0*/  RET.REL.NODEC R2 `(_ZN4vllm15rms_norm_kernelIfLi8ELi3EEEvPT_PKS1_lllllS4_fii) ;  /* 0xffffd12002007950 */ /* 0x000fea0003c3ffff */
.L_x_758:
        /* <DEDUP_REMOVED lines=10> */
.L_x_1144:


//--------------------- .text._ZN4vllm15rms_norm_kernelIfLi16ELi3EEEvPT_PKS1_lllllS4_fii --------------------------
	.section	.text._ZN4vllm15rms_norm_kernelIfLi16ELi3EEEvPT_PKS1_lllllS4_fii,"ax",@progbits
	.sectioninfo	@"SHI_REGISTERS=34"
	.align	128
        .global         _ZN4vllm15rms_norm_kernelIfLi16ELi3EEEvPT_PKS1_lllllS4_fii
        .type           _ZN4vllm15rms_norm_kernelIfLi16ELi3EEEvPT_PKS1_lllllS4_fii,@function
        .size           _ZN4vllm15rms_norm_kernelIfLi16ELi3EEEvPT_PKS1_lllllS4_fii,(.L_x_1145 - _ZN4vllm15rms_norm_kernelIfLi16ELi3EEEvPT_PKS1_lllllS4_fii)
        .other          _ZN4vllm15rms_norm_kernelIfLi16ELi3EEEvPT_PKS1_lllllS4_fii,@"STO_CUDA_ENTRY STV_DEFAULT"
_ZN4vllm15rms_norm_kernelIfLi16ELi3EEEvPT_PKS1_lllllS4_fii:
.text._ZN4vllm15rms_norm_kernelIfLi16ELi3EEEvPT_PKS1_lllllS4_fii:
[----:B------:R-:W-:Y:S02]  /*0000*/  MOV R1, c[0x0][0x28] ;  /* 0x00000a0000017a02 */ /* 0x000fe40000000f00 */
[----:B------:R-:W0:Y:S01]  /*0010*/  S2R R10, SR_CTAID.X ;  /* 0x00000000000a7919 */ /* 0x000e220000002500 */
[----:B------:R-:W-:-:S13]  /*0020*/  ISETP.NE.U32.AND P0, PT, RZ, c[0x0][0x18c], PT ;  /* 0x00006300ff007a0c */ /* 0x000fda0003f05070 */
[----:B------:R-:W-:Y:S05]  /*0030*/  @!P0 BRA `(.L_x_759) ;  /* 0x0000006000008947 */ /* 0x000fea0003800000 */
[----:B------:R-:W-:Y:S02]  /*0040*/  MOV R0, 0x60 ;  /* 0x0000006000007802 */ /* 0x000fe40000000f00 */
[----:B0-----:R-:W-:Y:S05]  /*0050*/  CALL.REL.NOINC `($__internal_29_$__cuda_sm20_div_s64) ;  /* 0x00002da000007944 */ /* 0x001fea0003c00000 */
[----:B------:R-:W-:Y:S02]  /*0060*/  IADD3 R5, -R4, RZ, RZ ;  /* 0x000000ff04057210 */ /* 0x000fe40007ffe1ff */
[----:B------:R-:W-:-:S03]  /*0070*/  MOV R3, R4 ;  /* 0x0000000400037202 */ /* 0x000fc60000000f00 */
[----:B------:R-:W-:Y:S01]  /*0080*/  IMAD R10, R5, c[0x0][0x188], R10 ;  /* 0x00006200050a7a24 */ /* 0x000fe200078e020a */
[----:B------:R-:W-:Y:S05]  /*0090*/  BRA `(.L_x_760) ;  /* 0x0000014000007947 */ /* 0x000fea0003800000 */
.L_x_759:
        /* <DEDUP_REMOVED lines=20> */
.L_x_760:
[----:B------:R-:W-:Y:S01]  /*01e0*/  SHF.R.S32.HI R11, RZ, 0x1f, R3 ;  /* 0x0000001fff0b7819 */ /* 0x000fe20000011403 */
[----:B------:R-:W-:Y:S01]  /*01f0*/  IMAD.WIDE.U32 R6, R3, c[0x0][0x178], RZ ;  /* 0x00005e0003067a25 */ /* 0x000fe200078e00ff */
[----:B------:R-:W0:Y:S01]  /*0200*/  S2R R0, SR_TID.X ;  /* 0x0000000000007919 */ /* 0x000e220000002100 */
[----:B------:R-:W-:Y:S01]  /*0210*/  MOV R2, c[0x0][0x1a8] ;  /* 0x00006a0000027a02 */ /* 0x000fe20000000f00 */
[----:B------:R-:W-:Y:S01]  /*0220*/  ULDC.64 UR4, c[0x0][0x118] ;  /* 0x0000460000047ab9 */ /* 0x000fe20000000a00 */
[----:B------:R-:W-:Y:S01]  /*0230*/  IMAD R4, R11, c[0x0][0x178], RZ ;  /* 0x00005e000b047a24 */ /* 0x000fe200078e02ff */
[----:B------:R-:W-:Y:S01]  /*0240*/  SHF.R.S32.HI R12, RZ, 0x1f, R10 ;  /* 0x0000001fff0c7819 */ /* 0x000fe2000001140a */
[----:B------:R-:W-:Y:S01]  /*0250*/  BSSY B0, `(.L_x_761) ;  /* 0x00001d4000007945 */ /* 0x000fe20003800000 */
[----:B------:R-:W-:Y:S01]  /*0260*/  LOP3.LUT R8, R2, 0xf, RZ, 0xc0, !PT ;  /* 0x0000000f02087812 */ /* 0x000fe200078ec0ff */
[----:B------:R-:W-:Y:S02]  /*0270*/  IMAD R4, R3, c[0x0][0x17c], R4 ;  /* 0x00005f0003047a24 */ /* 0x000fe400078e0204 */
[----:B------:R-:W-:Y:S01]  /*0280*/  IMAD R9, R12, c[0x0][0x170], RZ ;  /* 0x00005c000c097a24 */ /* 0x000fe200078e02ff */
[----:B------:R-:W-:-:S02]  /*0290*/  ISETP.NE.AND P2, PT, R8, RZ, PT ;  /* 0x000000ff0800720c */ /* 0x000fc40003f45270 */
[----:B------:R-:W-:Y:S01]  /*02a0*/  IADD3 R7, R7, R4, RZ ;  /* 0x0000000407077210 */ /* 0x000fe20007ffe0ff */
[----:B------:R-:W-:-:S04]  /*02b0*/  IMAD R9, R10, c[0x0][0x174], R9 ;  /* 0x00005d000a097a24 */ /* 0x000fc800078e0209 */
[----:B------:R-:W-:-:S05]  /*02c0*/  IMAD.WIDE.U32 R6, R10, c[0x0][0x170], R6 ;  /* 0x00005c000a067a25 */ /* 0x000fca00078e0006 */
[----:B------:R-:W-:Y:S02]  /*02d0*/  LEA R26, P1, R6, c[0x0][0x168], 0x2 ;  /* 0x00005a00061a7a11 */ /* 0x000fe400078210ff */
[----:B------:R-:W-:Y:S02]  /*02e0*/  IADD3 R5, R7, R9, RZ ;  /* 0x0000000907057210 */ /* 0x000fe40007ffe0ff */
[----:B------:R-:W-:Y:S02]  /*02f0*/  LOP3.LUT P0, RZ, R26, 0x3f, RZ, 0xc0, !PT ;  /* 0x0000003f1aff7812 */ /* 0x000fe4000780c0ff */
[----:B------:R-:W-:Y:S02]  /*0300*/  SHF.L.U64.HI R8, R6, 0x2, R5 ;  /* 0x0000000206087819 */ /* 0x000fe40000010205 */
[----:B0-----:R-:W-:Y:S02]  /*0310*/  MOV R24, R0 ;  /* 0x0000000000187202 */ /* 0x001fe40000000f00 */
[----:B------:R-:W-:-:S07]  /*0320*/  IADD3.X R27, R8, c[0x0][0x16c], RZ, P1, !PT ;  /* 0x00005b00081b7a10 */ /* 0x000fce0000ffe4ff */
        /* <DEDUP_REMOVED lines=37> */
[----:B------:R-:W-:Y:S02]  /*0580*/  SHF.R.S32.HI R5, RZ, 0x1f, R24 ;  /* 0x0000001fff057819 */ /* 0x000fe40000011418 */
[----:B------:R-:W-:Y:S02]  /*0590*/  MOV R23, RZ ;  /* 0x000000ff00177202 */ /* 0x000fe40000000f00 */
[----:B------:R-:W-:-:S05]  /*05a0*/  IADD3 R7, R9, R7, RZ ;  /* 0x0000000709077210 */ /* 0x000fca0007ffe0ff */
[----:B------:R-:W-:-:S05]  /*05b0*/  IMAD.WIDE.U32 R6, R3, c[0x0][0x178], R6 ;  /* 0x00005e0003067a25 */ /* 0x000fca00078e0006 */
[----:B------:R-:W-:-:S04]  /*05c0*/  IADD3 R9, P0, R24, R6, RZ ;  /* 0x0000000618097210 */ /* 0x000fc80007f1e0ff */
[----:B------:R-:W-:Y:S02]  /*05d0*/  LEA R6, P2, R9, c[0x0][0x168], 0x2 ;  /* 0x00005a0009067a11 */ /* 0x000fe400078410ff */
[----:B------:R-:W-:Y:S02]  /*05e0*/  IADD3.X R14, R5, R4, R7, P0, !PT ;  /* 0x00000004050e7210 */ /* 0x000fe400007fe407 */
[----:B------:R-:W-:Y:S02]  /*05f0*/  MOV R4, R8 ;  /* 0x0000000800047202 */ /* 0x000fe40000000f00 */
[----:B------:R-:W-:Y:S02]  /*0600*/  LEA.HI.X R7, R9, c[0x0][0x16c], R14, 0x2, P2 ;  /* 0x00005b0009077a11 */ /* 0x000fe400010f140e */
[----:B------:R-:W-:Y:S02]  /*0610*/  MOV R5, R24 ;  /* 0x0000001800057202 */ /* 0x000fe40000000f00 */
.L_x_767:
        /* <DEDUP_REMOVED lines=10> */
.L_x_766:
[----:B------:R-:W-:Y:S05]  /*06c0*/  BSYNC B2 ;  /* 0x0000000000027941 */ /* 0x000fea0003800000 */
.L_x_765:
[----:B------:R-:W-:Y:S05]  /*06d0*/  @!P1 BRA `(.L_x_764) ;  /* 0x0000012000009947 */ /* 0x000fea0003800000 */
.L_x_768:
        /* <DEDUP_REMOVED lines=18> */
.L_x_764:
[----:B------:R-:W-:Y:S05]  /*0800*/  BSYNC B1 ;  /* 0x0000000000017941 */ /* 0x000fea0003800000 */
.L_x_763:
        /* <DEDUP_REMOVED lines=42> */
[----:B------:R-:W5:Y:S04]  /*0ab0*/  LDG.E R9, [R6.64+0x18] ;  /* 0x0000180406097981 */ /* 0x000f68000c1e1900 */
[----:B------:R-:W5:Y:S04]  /*0ac0*/  LDG.E R8, [R6.64+0x1c] ;  /* 0x00001c0406087981 */ /* 0x000f68000c1e1900 */
[----:B------:R-:W5:Y:S01]  /*0ad0*/  LDG.E R17, [R6.64+0x24] ;  /* 0x0000240406117981 */ /* 0x000f62000c1e1900 */
[----:B--2---:R-:W-:-:S03]  /*0ae0*/  FFMA.FTZ R23, R18, R18, R23 ;  /* 0x0000001212177223 */ /* 0x004fc60000010017 */
[----:B------:R-:W2:Y:S01]  /*0af0*/  LDG.E R18, [R6.64+0x20] ;  /* 0x0000200406127981 */ /* 0x000ea2000c1e1900 */
[----:B---3--:R-:W-:-:S04]  /*0b00*/  FFMA.FTZ R28, R28, R28, R23 ;  /* 0x0000001c1c1c7223 */ /* 0x008fc80000010017 */
[----:B----4-:R-:W-:Y:S02]  /*0b10*/  FFMA.FTZ R23, R19, R19, R28 ;  /* 0x0000001313177223 */ /* 0x010fe4000001001c */
[----:B------:R-:W3:Y:S02]  /*0b20*/  LDG.E R19, [R6.64+0x28] ;  /* 0x0000280406137981 */ /* 0x000ee4000c1e1900 */
[----:B-----5:R-:W-:Y:S02]  /*0b30*/  FFMA.FTZ R28, R22, R22, R23 ;  /* 0x00000016161c7223 */ /* 0x020fe40000010017 */
[----:B------:R-:W4:Y:S02]  /*0b40*/  LDG.E R22, [R6.64+0x2c] ;  /* 0x00002c0406167981 */ /* 0x000f24000c1e1900 */
[----:B------:R-:W-:Y:S02]  /*0b50*/  FFMA.FTZ R23, R21, R21, R28 ;  /* 0x0000001515177223 */ /* 0x000fe4000001001c */
[----:B------:R-:W5:Y:S02]  /*0b60*/  LDG.E R21, [R6.64+0x30] ;  /* 0x0000300406157981 */ /* 0x000f64000c1e1900 */
[----:B------:R-:W-:-:S02]  /*0b70*/  FFMA.FTZ R28, R20, R20, R23 ;  /* 0x00000014141c7223 */ /* 0x000fc40000010017 */
[----:B------:R-:W5:Y:S02]  /*0b80*/  LDG.E R20, [R6.64+0x34] ;  /* 0x0000340406147981 */ /* 0x000f64000c1e1900 */
[----:B------:R-:W-:Y:S02]  /*0b90*/  FFMA.FTZ R25, R9, R9, R28 ;  /* 0x0000000909197223 */ /* 0x000fe4000001001c */
[----:B------:R-:W5:Y:S04]  /*0ba0*/  LDG.E R9, [R6.64+0x38] ;  /* 0x0000380406097981 */ /* 0x000f68000c1e1900 */
[----:B------:R-:W5:Y:S01]  /*0bb0*/  LDG.E R23, [R6.64+0x3c] ;  /* 0x00003c0406177981 */ /* 0x000f62000c1e1900 */
[----:B------:R-:W-:-:S04]  /*0bc0*/  FFMA.FTZ R25, R8, R8, R25 ;  /* 0x0000000808197223 */ /* 0x000fc80000010019 */
[----:B--2---:R-:W-:-:S04]  /*0bd0*/  FFMA.FTZ R18, R18, R18, R25 ;  /* 0x0000001212127223 */ /* 0x004fc80000010019 */
[----:B------:R-:W-:-:S04]  /*0be0*/  FFMA.FTZ R18, R17, R17, R18 ;  /* 0x0000001111127223 */ /* 0x000fc80000010012 */
[----:B---3--:R-:W-:-:S04]  /*0bf0*/  FFMA.FTZ R19, R19, R19, R18 ;  /* 0x0000001313137223 */ /* 0x008fc80000010012 */
[----:B----4-:R-:W-:-:S04]  /*0c00*/  FFMA.FTZ R22, R22, R22, R19 ;  /* 0x0000001616167223 */ /* 0x010fc80000010013 */
[----:B-----5:R-:W-:-:S04]  /*0c10*/  FFMA.FTZ R21, R21, R21, R22 ;  /* 0x0000001515157223 */ /* 0x020fc80000010016 */
[----:B------:R-:W-:-:S04]  /*0c20*/  FFMA.FTZ R20, R20, R20, R21 ;  /* 0x0000001414147223 */ /* 0x000fc80000010015 */
[----:B------:R-:W-:Y:S01]  /*0c30*/  FFMA.FTZ R20, R9, R9, R20 ;  /* 0x0000000909147223 */ /* 0x000fe20000010014 */
[----:B------:R-:W-:-:S03]  /*0c40*/  IADD3 R17, R24, c[0x0][0x0], RZ ;  /* 0x0000000018117a10 */ /* 0x000fc60007ffe0ff */
[----:B------:R-:W-:Y:S02]  /*0c50*/  FFMA.FTZ R23, R23, R23, R20 ;  /* 0x0000001717177223 */ /* 0x000fe40000010014 */
.L_x_772:
[----:B------:R-:W-:Y:S05]  /*0c60*/  BSYNC B2 ;  /* 0x0000000000027941 */ /* 0x000fea0003800000 */
.L_x_771:
[----:B------:R-:W-:Y:S05]  /*0c70*/  @!P1 BRA `(.L_x_770) ;  /* 0x0000047000009947 */ /* 0x000fea0003800000 */
.L_x_773:
        /* <DEDUP_REMOVED lines=18> */
[----:B------:R0:W5:Y:S02]  /*0da0*/  LDG.E R21, [R6.64+0x30] ;  /* 0x0000300406157981 */ /* 0x000164000c1e1900 */
[----:B------:R-:W-:-:S04]  /*0db0*/  FFMA.FTZ R19, R19, R19, R22 ;  /* 0x0000001313137223 */ /* 0x000fc80000010016 */
[----:B------:R-:W-:-:S04]  /*0dc0*/  FFMA.FTZ R19, R18, R18, R19 ;  /* 0x0000001212137223 */ /* 0x000fc80000010013 */
[----:B--2---:R-:W-:Y:S02]  /*0dd0*/  FFMA.FTZ R18, R20, R20, R19 ;  /* 0x0000001414127223 */ /* 0x004fe40000010013 */
[----:B------:R0:W2:Y:S02]  /*0de0*/  LDG.E R20, [R6.64+0x34] ;  /* 0x0000340406147981 */ /* 0x0000a4000c1e1900 */
[----:B------:R-:W-:Y:S02]  /*0df0*/  FFMA.FTZ R9, R9, R9, R18 ;  /* 0x0000000909097223 */ /* 0x000fe40000010012 */
[----:B------:R0:W2:Y:S02]  /*0e00*/  LDG.E R19, [R6.64+0x38] ;  /* 0x0000380406137981 */ /* 0x0000a4000c1e1900 */
[----:B---3--:R-:W-:Y:S01]  /*0e10*/  FFMA.FTZ R28, R8, R8, R9 ;  /* 0x00000008081c7223 */ /* 0x008fe20000010009 */
[----:B------:R-:W-:Y:S01]  /*0e20*/  MOV R9, c[0x0][0x0] ;  /* 0x0000000000097a02 */ /* 0x000fe20000000f00 */
[----:B------:R0:W3:Y:S04]  /*0e30*/  LDG.E R18, [R6.64+0x3c] ;  /* 0x00003c0406127981 */ /* 0x0000e8000c1e1900 */
[----:B------:R-:W-:-:S05]  /*0e40*/  IMAD.WIDE R8, R9, 0x40, R6 ;  /* 0x0000004009087825 */ /* 0x000fca00078e0206 */
[----:B------:R-:W3:Y:S01]  /*0e50*/  LDG.E R22, [R8.64] ;  /* 0x0000000408167981 */ /* 0x000ee2000c1e1900 */
[----:B----4-:R-:W-:-:S03]  /*0e60*/  FFMA.FTZ R28, R23, R23, R28 ;  /* 0x00000017171c7223 */ /* 0x010fc6000001001c */
[----:B------:R-:W4:Y:S01]  /*0e70*/  LDG.E R23, [R8.64+0x4] ;  /* 0x0000040408177981 */ /* 0x000f22000c1e1900 */
[----:B------:R-:W-:-:S03]  /*0e80*/  FFMA.FTZ R28, R25, R25, R28 ;  /* 0x00000019191c7223 */ /* 0x000fc6000001001c */
[----:B0-----:R-:W4:Y:S01]  /*0e90*/  LDG.E R6, [R8.64+0x10] ;  /* 0x0000100408067981 */ /* 0x001f22000c1e1900 */
[----:B-----5:R-:W-:-:S03]  /*0ea0*/  FFMA.FTZ R25, R21, R21, R28 ;  /* 0x0000001515197223 */ /* 0x020fc6000001001c */
[----:B------:R-:W5:Y:S04]  /*0eb0*/  LDG.E R21, [R8.64+0x8] ;  /* 0x0000080408157981 */ /* 0x000f68000c1e1900 */
[----:B------:R-:W5:Y:S01]  /*0ec0*/  LDG.E R7, [R8.64+0x18] ;  /* 0x0000180408077981 */ /* 0x000f62000c1e1900 */
[----:B--2---:R-:W-:-:S03]  /*0ed0*/  FFMA.FTZ R28, R20, R20, R25 ;  /* 0x00000014141c7223 */ /* 0x004fc60000010019 */
[----:B------:R-:W2:Y:S01]  /*0ee0*/  LDG.E R20, [R8.64+0xc] ;  /* 0x00000c0408147981 */ /* 0x000ea2000c1e1900 */
[----:B------:R-:W-:-:S04]  /*0ef0*/  FFMA.FTZ R19, R19, R19, R28 ;  /* 0x0000001313137223 */ /* 0x000fc8000001001c */
[----:B---3--:R-:W-:Y:S02]  /*0f00*/  FFMA.FTZ R19, R18, R18, R19 ;  /* 0x0000001212137223 */ /* 0x008fe40000010013 */
[----:B------:R-:W3:Y:S02]  /*0f10*/  LDG.E R18, [R8.64+0x14] ;  /* 0x0000140408127981 */ /* 0x000ee4000c1e1900 */
[----:B------:R-:W-:Y:S02]  /*0f20*/  FFMA.FTZ R22, R22, R22, R19 ;  /* 0x0000001616167223 */ /* 0x000fe40000010013 */
[----:B------:R-:W3:Y:S02]  /*0f30*/  LDG.E R19, [R8.64+0x1c] ;  /* 0x00001c0408137981 */ /* 0x000ee4000c1e1900 */
[----:B----4-:R-:W-:Y:S02]  /*0f40*/  FFMA.FTZ R28, R23, R23, R22 ;  /* 0x00000017171c7223 */ /* 0x010fe40000010016 */
[----:B------:R-:W4:Y:S02]  /*0f50*/  LDG.E R22, [R8.64+0x20] ;  /* 0x0000200408167981 */ /* 0x000f24000c1e1900 */
[----:B-----5:R-:W-:-:S02]  /*0f60*/  FFMA.FTZ R23, R21, R21, R28 ;  /* 0x0000001515177223 */ /* 0x020fc4000001001c */
[----:B------:R-:W5:Y:S02]  /*0f70*/  LDG.E R21, [R8.64+0x24] ;  /* 0x0000240408157981 */ /* 0x000f64000c1e1900 */
[----:B--2---:R-:W-:Y:S02]  /*0f80*/  FFMA.FTZ R23, R20, R20, R23 ;  /* 0x0000001414177223 */ /* 0x004fe40000010017 */
[----:B------:R-:W2:Y:S02]  /*0f90*/  LDG.E R20, [R8.64+0x28] ;  /* 0x0000280408147981 */ /* 0x000ea4000c1e1900 */
[----:B------:R-:W-:Y:S02]  /*0fa0*/  FFMA.FTZ R23, R6, R6, R23 ;  /* 0x0000000606177223 */ /* 0x000fe40000010017 */
[----:B------:R-:W2:Y:S02]  /*0fb0*/  LDG.E R6, [R8.64+0x2c] ;  /* 0x00002c0408067981 */ /* 0x000ea4000c1e1900 */
[----:B---3--:R-:W-:-:S02]  /*0fc0*/  FFMA.FTZ R28, R18, R18, R23 ;  /* 0x00000012121c7223 */ /* 0x008fc40000010017 */
[----:B------:R-:W3:Y:S02]  /*0fd0*/  LDG.E R18, [R8.64+0x30] ;  /* 0x0000300408127981 */ /* 0x000ee4000c1e1900 */
[----:B------:R-:W-:Y:S02]  /*0fe0*/  FFMA.FTZ R28, R7, R7, R28 ;  /* 0x00000007071c7223 */ /* 0x000fe4000001001c */
[----:B------:R-:W3:Y:S02]  /*0ff0*/  LDG.E R7, [R8.64+0x34] ;  /* 0x0000340408077981 */ /* 0x000ee4000c1e1900 */
[----:B------:R-:W-:Y:S02]  /*1000*/  FFMA.FTZ R25, R19, R19, R28 ;  /* 0x0000001313197223 */ /* 0x000fe4000001001c */
[----:B------:R-:W3:Y:S04]  /*1010*/  LDG.E R23, [R8.64+0x3c] ;  /* 0x00003c0408177981 */ /* 0x000ee8000c1e1900 */
[----:B------:R-:W3:Y:S01]  /*1020*/  LDG.E R19, [R8.64+0x38] ;  /* 0x0000380408137981 */ /* 0x000ee2000c1e1900 */
[----:B----4-:R-:W-:-:S04]  /*1030*/  FFMA.FTZ R22, R22, R22, R25 ;  /* 0x0000001616167223 */ /* 0x010fc80000010019 */
[----:B-----5:R-:W-:-:S04]  /*1040*/  FFMA.FTZ R21, R21, R21, R22 ;  /* 0x0000001515157223 */ /* 0x020fc80000010016 */
[----:B--2---:R-:W-:-:S04]  /*1050*/  FFMA.FTZ R21, R20, R20, R21 ;  /* 0x0000001414157223 */ /* 0x004fc80000010015 */
[----:B------:R-:W-:Y:S01]  /*1060*/  FFMA.FTZ R21, R6, R6, R21 ;  /* 0x0000000606157223 */ /* 0x000fe20000010015 */
[----:B------:R-:W-:-:S04]  /*1070*/  MOV R6, c[0x0][0x0] ;  /* 0x0000000000067a02 */ /* 0x000fc80000000f00 */
[----:B------:R-:W-:Y:S01]  /*1080*/  LEA R17, R6, R17, 0x1 ;  /* 0x0000001106117211 */ /* 0x000fe200078e08ff */
[----:B---3--:R-:W-:-:S03]  /*1090*/  FFMA.FTZ R18, R18, R18, R21 ;  /* 0x0000001212127223 */ /* 0x008fc60000010015 */
[----:B------:R-:W-:Y:S01]  /*10a0*/  ISETP.GE.AND P0, PT, R17, R15, PT ;  /* 0x0000000f1100720c */ /* 0x000fe20003f06270 */
[----:B------:R-:W-:-:S04]  /*10b0*/  FFMA.FTZ R18, R7, R7, R18 ;  /* 0x0000000707127223 */ /* 0x000fc80000010012 */
[----:B------:R-:W-:-:S04]  /*10c0*/  FFMA.FTZ R18, R19, R19, R18 ;  /* 0x0000001313127223 */ /* 0x000fc80000010012 */
[----:B------:R-:W-:-:S04]  /*10d0*/  FFMA.FTZ R23, R23, R23, R18 ;  /* 0x0000001717177223 */ /* 0x000fc80000010012 */
[----:B------:R-:W-:Y:S05]  /*10e0*/  @!P0 BRA `(.L_x_773) ;  /* 0xfffffb9000008947 */ /* 0x000fea000383ffff */
.L_x_770:
[----:B------:R-:W-:Y:S05]  /*10f0*/  BSYNC B1 ;  /* 0x0000000000017941 */ /* 0x000fea0003800000 */
.L_x_769:
        /* <DEDUP_REMOVED lines=44> */
.L_x_778:
        /* <DEDUP_REMOVED lines=10> */
.L_x_777:
[----:B------:R-:W-:Y:S05]  /*1460*/  BSYNC B2 ;  /* 0x0000000000027941 */ /* 0x000fea0003800000 */
.L_x_776:
[----:B------:R-:W-:Y:S05]  /*1470*/  @!P0 BRA `(.L_x_775) ;  /* 0x0000012000008947 */ /* 0x000fea0003800000 */
.L_x_779:
        /* <DEDUP_REMOVED lines=18> */
.L_x_775:
[----:B------:R-:W-:Y:S05]  /*15a0*/  BSYNC B1 ;  /* 0x0000000000017941 */ /* 0x000fea0003800000 */
.L_x_774:
[----:B------:R-:W-:Y:S05]  /*15b0*/  BRA `(.L_x_780) ;  /* 0x000009d000007947 */ /* 0x000fea0003800000 */
.L_x_762:
        /* <DEDUP_REMOVED lines=32> */
[----:B------:R-:W-:Y:S01]  /*17c0*/  MOV R4, R6 ;  /* 0x0000000600047202 */ /* 0x000fe20000000f00 */
[----:B------:R-:W-:-:S04]  /*17d0*/  HFMA2.MMA R23, -RZ, RZ, 0, 0 ;  /* 0x00000000ff177435 */ /* 0x000fc800000001ff */
[----:B------:R-:W-:-:S05]  /*17e0*/  IMAD.WIDE R4, R24, 0x10, R4 ;  /* 0x0000001018047825 */ /* 0x000fca00078e0204 */
[----:B------:R-:W-:-:S04]  /*17f0*/  LEA R20, P0, R4, c[0x0][0x168], 0x2 ;  /* 0x00005a0004147a11 */ /* 0x000fc800078010ff */
[----:B------:R-:W-:Y:S02]  /*1800*/  IADD3 R20, P2, R20, 0x20, RZ ;  /* 0x0000002014147810 */ /* 0x000fe40007f5e0ff */
[----:B------:R-:W-:-:S04]  /*1810*/  LEA.HI.X R4, R4, c[0x0][0x16c], R5, 0x2, P0 ;  /* 0x00005b0004047a11 */ /* 0x000fc800000f1405 */
[----:B------:R-:W-:-:S05]  /*1820*/  IADD3.X R21, RZ, R4, RZ, P2, !PT ;  /* 0x00000004ff157210 */ /* 0x000fca00017fe4ff */
.L_x_783:
        /* <DEDUP_REMOVED lines=26> */
.L_x_782:
[----:B------:R-:W-:Y:S05]  /*19d0*/  BSYNC B1 ;  /* 0x0000000000017941 */ /* 0x000fea0003800000 */
.L_x_781:
[----:B------:R-:W-:Y:S05]  /*19e0*/  @!P1 BRA `(.L_x_780) ;  /* 0x000005a000009947 */ /* 0x000fea0003800000 */
.L_x_784:
        /* <DEDUP_REMOVED lines=90> */
.L_x_780:
[----:B------:R-:W-:Y:S05]  /*1f90*/  BSYNC B0 ;  /* 0x0000000000007941 */ /* 0x000fea0003800000 */
.L_x_761:
        /* <DEDUP_REMOVED lines=102> */
.L_x_786:
        /* <DEDUP_REMOVED lines=59> */
.L_x_787:
[----:B0-----:R-:W-:Y:S05]  /*29b0*/  BSYNC B0 ;  /* 0x0000000000007941 */ /* 0x001fea0003800000 */
.L_x_785:
        /* <DEDUP_REMOVED lines=16> */
.L_x_788:
        /* <DEDUP_REMOVED lines=52> */
        .weak           $__internal_29_$__cuda_sm20_div_s64
        .type           $__internal_29_$__cuda_sm20_div_s64,@function
        .size           $__internal_29_$__cuda_sm20_div_s64,(.L_x_1145 - $__internal_29_$__cuda_sm20_div_s64)
$__internal_29_$__cuda_sm20_div_s64:
        /* <DEDUP_REMOVED lines=61> */
[----:B------:R-:W-:Y:S02]  /*31d0*/  ISETP.NE.U32.AND P0, PT, RZ, c[0x0][0x188], PT ;  /* 0x00006200ff007a0c */ /* 0x000fe40003f05070 */
[-C--:B------:R-:W-:Y:S02]  /*31e0*/  IADD3 R3, RZ, -R4.reuse, RZ ;  /* 0x80000004ff037210 */ /* 0x080fe40007ffe0ff */
[----:B------:R-:W-:Y:S02]  /*31f0*/  ISETP.NE.AND.EX P0, PT, RZ, c[0x0][0x18c], PT, P0 ;  /* 0x00006300ff007a0c */ /* 0x000fe40003f05300 */
[----:B------:R-:W-:Y:S01]  /*3200*/  SEL R4, R3, R4, !P1 ;  /* 0x0000000403047207 */ /* 0x000fe20004800000 */
[----:B------:R-:W-:-:S03]  /*3210*/  HFMA2.MMA R3, -RZ, RZ, 0, 0 ;  /* 0x00000000ff037435 */ /* 0x000fc600000001ff */
[----:B------:R-:W-:-:S03]  /*3220*/  SEL R4, R4, 0xffffffff, P0 ;  /* 0xffffffff04047807 */ /* 0x000fc60000000000 */
[----:B------:R-:W-:Y:S05]  /*3230*/  RET.REL.NODEC R2 `(_ZN4vllm15rms_norm_kernelIfLi16ELi3EEEvPT_PKS1_lllllS4_fii) ;  /* 0xffffcdc002007950 */ /* 0x000fea0003c3ffff */
.L_x_789:
        /* <DEDUP_REMOVED lines=12> */
.L_x_1145:


//--------------------- .text._ZN4vllm15rms_norm_kernelIN3c108BFloat16ELi1ELi2EEEvPT_PKS3_lllllS6_fii --------------------------
	.section	.text._ZN4vllm15rms_norm_kernelIN3c108BFloat16ELi1ELi2EEEvPT_PKS3_lllllS6_fii,"ax",@progbits
	.sectioninfo	@"SHI_REGISTERS=24"
	.align	128
        .global         _ZN4vllm15rms_norm_kernelIN3c108BFloat16ELi1ELi2EEEvPT_PKS3_lllllS6_fii
        .type           _ZN4vllm15rms_norm_kernelIN3c108BFloat16ELi1ELi2EEEvPT_PKS3_lllllS6_fii,@function
        .size           _ZN4vllm15rms_norm_kernelIN3c108BFloat16ELi1ELi2EEEvPT_PKS3_lllllS6_fii,(.L_x_1182 - _ZN4vllm15rms_norm_kernelIN3c108BFloat16ELi1ELi2EEEvPT_PKS3_lllllS6_fii)
        .other          _ZN4vllm15rms_norm_kernelIN3c108BFloat16ELi1ELi2EEEvPT_PKS3_lllllS6_fii,@"STO_CUDA_ENTRY STV_DEFAULT"
_ZN4vllm15rms_norm_kernelIN3c108BFloat16ELi1ELi2EEEvPT_PKS3_lllllS6_fii:
.text._ZN4vllm15rms_norm_kernelIN3c108BFloat16ELi1ELi2EEEvPT_PKS3_lllllS6_fii:
[----:B------:R-:W-:Y:S02]  /*0000*/  IMAD.MOV.U32 R1, RZ, RZ, c[0x0][0x28] ;  /* 0x00000a00ff017624 */ /* 0x000fe400078e00ff */
[----:B------:R-:W-:Y:S01]  /*0010*/  IMAD.MOV.U32 R2, RZ, RZ, 0x1 ;  /* 0x00000001ff027424 */ /* 0x000fe200078e00ff */
[----:B------:R-:W0:Y:S01]  /*0020*/  S2R R0, SR_CTAID.X ;  /* 0x0000000000007919 */ /* 0x000e220000002500 */
[----:B------:R-:W-:Y:S01]  /*0030*/  ULDC.64 UR6, c[0x0][0x118] ;  /* 0x0000460000067ab9 */ /* 0x000fe20000000a00 */
[----:B------:R-:W-:Y:S02]  /*0040*/  BSSY B0, `(.L_x_790) ;  /* 0x0000057000007945 */ /* 0x000fe40003800000 */
[----:B------:R-:W-:Y:S01]  /*0050*/  LOP3.LUT R2, R2, c[0x0][0x168], RZ, 0xc0, !PT ;  /* 0x00005a0002027a12 */ /* 0x000fe200078ec0ff */
[----:B------:R-:W1:Y:S03]  /*0060*/  S2R R20, SR_TID.X ;  /* 0x0000000000147919 */ /* 0x000e660000002100 */
[----:B------:R-:W-:-:S04]  /*0070*/  ISETP.NE.U32.AND P0, PT, R2, 0x1, PT ;  /* 0x000000010200780c */ /* 0x000fc80003f05070 */
[----:B------:R-:W-:-:S13]  /*0080*/  ISETP.NE.U32.AND.EX P0, PT, RZ, RZ, PT, P0 ;  /* 0x000000ffff00720c */ /* 0x000fda0003f05100 */
[----:B------:R-:W-:Y:S05]  /*0090*/  @P0 BRA `(.L_x_791) ;  /* 0x0000040000000947 */ /* 0x000fea0003800000 */
[----:B0-----:R-:W-:Y:S01]  /*00a0*/  ULDC UR4, c[0x0][0x1a8] ;  /* 0x00006a0000047ab9 */ /* 0x001fe20000000800 */
[----:B------:R-:W-:Y:S01]  /*00b0*/  BSSY B1, `(.L_x_792) ;  /* 0x0000014000017945 */ /* 0x000fe20003800000 */
[----:B------:R-:W-:Y:S01]  /*00c0*/  UISETP.LT.AND UP0, UPT, URZ, UR4, UPT ;  /* 0x000000043f00728c */ /* 0x000fe2000bf01270 */
[----:B------:R-:W-:-:S03]  /*00d0*/  HFMA2.MMA R4, -RZ, RZ, 0, 0 ;  /* 0x00000000ff047435 */ /* 0x000fc600000001ff */
[----:B------:R-:W-:-:S06]  /*00e0*/  USEL UR4, URZ, UR4, UP0 ;  /* 0x000000043f047287 */ /* 0x000fcc0008000000 */
[----:B-1----:R-:W-:-:S13]  /*00f0*/  ISETP.GE.AND P0, PT, R20, UR4, PT ;  /* 0x0000000414007c0c */ /* 0x002fda000bf06270 */
[----:B------:R-:W-:Y:S05]  /*0100*/  @P0 BRA `(.L_x_793) ;  /* 0x000000e000000947 */ /* 0x000fea0003800000 */
[----:B------:R-:W-:Y:S02]  /*0110*/  IMAD.MOV.U32 R4, RZ, RZ, RZ ;  /* 0x000000ffff047224 */ /* 0x000fe400078e00ff */
[----:B------:R-:W-:-:S05]  /*0120*/  IMAD.MOV.U32 R5, RZ, RZ, R20 ;  /* 0x000000ffff057224 */ /* 0x000fca00078e0014 */
.L_x_794:
[----:B------:R-:W-:Y:S02]  /*0130*/  SHF.R.S32.HI R3, RZ, 0x1f, R5 ;  /* 0x0000001fff037819 */ /* 0x000fe40000011405 */
[----:B------:R-:W-:-:S05]  /*0140*/  MOV R2, R5 ;  /* 0x0000000500027202 */ /* 0x000fca0000000f00 */
[----:B------:R-:W-:-:S04]  /*0150*/  IMAD.WIDE.U32 R2, R0, c[0x0][0x170], R2 ;  /* 0x00005c0000027a25 */ /* 0x000fc800078e0002 */
[----:B------:R-:W-:Y:S01]  /*0160*/  IMAD R3, R0, c[0x0][0x174], R3 ;  /* 0x00005d0000037a24 */ /* 0x000fe200078e0203 */
        /* <DEDUP_REMOVED lines=8> */
.L_x_793:
[----:B------:R-:W-:Y:S05]  /*01f0*/  BSYNC B1 ;  /* 0x0000000000017941 */ /* 0x000fea0003800000 */
.L_x_792:
[----:B------:R-:W-:Y:S01]  /*0200*/  ULDC UR5, c[0x0][0x1a8] ;  /* 0x00006a0000057ab9 */ /* 0x000fe20000000800 */
[----:B------:R-:W-:Y:S01]  /*0210*/  BSSY B1, `(.L_x_795) ;  /* 0x0000015000017945 */ /* 0x000fe20003800000 */
[----:B------:R-:W-:Y:S01]  /*0220*/  UIADD3 UR5, -UR4, UR5, URZ ;  /* 0x0000000504057290 */ /* 0x000fe2000fffe13f */
[----:B------:R-:W-:Y:S01]  /*0230*/  ISETP.GT.AND P1, PT, R20, -0x1, PT ;  /* 0xffffffff1400780c */ /* 0x000fe20003f24270 */
[----:B------:R-:W-:-:S04]  /*0240*/  USHF.R.S32.HI UR8, URZ, 0x1f, UR4 ;  /* 0x0000001f3f087899 */ /* 0x000fc80008011404 */
[----:B------:R-:W-:-:S13]  /*0250*/  ISETP.GE.AND P0, PT, R20, UR5, PT ;  /* 0x0000000514007c0c */ /* 0x000fda000bf06270 */
[----:B------:R-:W-:Y:S05]  /*0260*/  @P0 BRA `(.L_x_796) ;  /* 0x000000f000000947 */ /* 0x000fea0003800000 */
[----:B------:R-:W-:Y:S01]  /*0270*/  MOV R3, UR8 ;  /* 0x0000000800037c02 */ /* 0x000fe20008000f00 */
[----:B------:R-:W-:Y:S02]  /*0280*/  IMAD.U32 R2, RZ, RZ, UR4 ;  /* 0x00000004ff027e24 */ /* 0x000fe4000f8e00ff */
[----:B------:R-:W-:Y:S02]  /*0290*/  IMAD.MOV.U32 R5, RZ, RZ, R20 ;  /* 0x000000ffff057224 */ /* 0x000fe400078e0014 */
[----:B------:R-:W-:-:S04]  /*02a0*/  IMAD.WIDE.U32 R2, R0, c[0x0][0x170], R2 ;  /* 0x00005c0000027a25 */ /* 0x000fc800078e0002 */
[----:B------:R-:W-:Y:S02]  /*02b0*/  IMAD R10, R0, c[0x0][0x174], R3 ;  /* 0x00005d00000a7a24 */ /* 0x000fe400078e0203 */
.L_x_797:
        /* <DEDUP_REMOVED lines=10> */
.L_x_796:
[----:B------:R-:W-:Y:S05]  /*0360*/  BSYNC B1 ;  /* 0x0000000000017941 */ /* 0x000fea0003800000 */
.L_x_795:
[----:B------:R-:W-:Y:S05]  /*0370*/  @P1 BRA `(.L_x_798) ;  /* 0x0000023000001947 */ /* 0x000fea0003800000 */
[----:B------:R-:W-:Y:S01]  /*0380*/  MOV R2, UR4 ;  /* 0x0000000400027c02 */ /* 0x000fe20008000f00 */
[----:B------:R-:W-:Y:S01]  /*0390*/  IMAD.U32 R3, RZ, RZ, UR8 ;  /* 0x00000008ff037e24 */ /* 0x000fe2000f8e00ff */
[----:B------:R-:W-:Y:S01]  /*03a0*/  BSSY B1, `(.L_x_799) ;  /* 0x000000e000017945 */ /* 0x000fe20003800000 */
[----:B------:R-:W-:Y:S02]  /*03b0*/  IADD3 R5, R20, UR5, RZ ;  /* 0x0000000514057c10 */ /* 0x000fe4000fffe0ff */
[----:B------:R-:W-:-:S04]  /*03c0*/  IMAD.WIDE.U32 R6, R0, c[0x0][0x170], R2 ;  /* 0x00005c0000067a25 */ /* 0x000fc800078e0002 */
[----:B------:R-:W-:Y:S02]  /*03d0*/  IMAD R10, R0, c[0x0][0x174], R7 ;  /* 0x00005d00000a7a24 */ /* 0x000fe400078e0207 */
.L_x_800:
        /* <DEDUP_REMOVED lines=11> */
.L_x_799:
[----:B------:R-:W-:Y:S05]  /*0490*/  BRA `(.L_x_798) ;  /* 0x0000011000007947 */ /* 0x000fea0003800000 */
.L_x_791:
[----:B01----:R-:W-:Y:S01]  /*04a0*/  ISETP.GE.AND P0, PT, R20, c[0x0][0x1a8], PT ;  /* 0x00006a0014007a0c */ /* 0x003fe20003f06270 */
[----:B------:R-:W-:-:S12]  /*04b0*/  HFMA2.MMA R4, -RZ, RZ, 0, 0 ;  /* 0x00000000ff047435 */ /* 0x000fd800000001ff */
[----:B------:R-:W-:Y:S05]  /*04c0*/  @P0 BRA `(.L_x_798) ;  /* 0x000000e000000947 */ /* 0x000fea0003800000 */
[----:B------:R-:W-:Y:S01]  /*04d0*/  IMAD.MOV.U32 R4, RZ, RZ, RZ ;  /* 0x000000ffff047224 */ /* 0x000fe200078e00ff */
[----:B------:R-:W-:-:S04]  /*04e0*/  MOV R5, R20 ;  /* 0x0000001400057202 */ /* 0x000fc80000000f00 */
.L_x_801:
[--C-:B------:R-:W-:Y:S01]  /*04f0*/  SHF.R.S32.HI R3, RZ, 0x1f, R5.reuse ;  /* 0x0000001fff037819 */ /* 0x100fe20000011405 */
[----:B------:R-:W-:-:S04]  /*0500*/  IMAD.MOV.U32 R2, RZ, RZ, R5 ;  /* 0x000000ffff027224 */ /* 0x000fc800078e0005 */
[----:B------:R-:W-:-:S04]  /*0510*/  IMAD.WIDE.U32 R2, R0, c[0x0][0x170], R2 ;  /* 0x00005c0000027a25 */ /* 0x000fc800078e0002 */
[----:B------:R-:W-:Y:S01]  /*0520*/  IMAD R3, R0, c[0x0][0x174], R3 ;  /* 0x00005d0000037a24 */ /* 0x000fe200078e0203 */
        /* <DEDUP_REMOVED lines=8> */
.L_x_798:
[----:B------:R-:W-:Y:S05]  /*05b0*/  BSYNC B0 ;  /* 0x0000000000007941 */ /* 0x000fea0003800000 */
.L_x_790:
        /* <DEDUP_REMOVED lines=102> */
.L_x_803:
        /* <DEDUP_REMOVED lines=59> */
.L_x_804:
[----:B0-----:R-:W-:Y:S05]  /*0fd0*/  BSYNC B0 ;  /* 0x0000000000007941 */ /* 0x001fea0003800000 */
.L_x_802:
        /* <DEDUP_REMOVED lines=8> */
[----:B0-----:R-:W0:Y:S02]  /*1060*/  LDS R6, [RZ] ;  /* 0x00000000ff067984 */ /* 0x001e240000000800 */
.L_x_805:
[----:B------:R-:W-:-:S05]  /*1070*/  SHF.R.S32.HI R21, RZ, 0x1f, R20 ;  /* 0x0000001fff157819 */ /* 0x000fca0000011414 */
[----:B------:R-:W-:-:S04]  /*1080*/  IMAD.WIDE.U32 R2, R0, c[0x0][0x170], R20 ;  /* 0x00005c0000027a25 */ /* 0x000fc800078e0014 */
[----:B------:R-:W-:Y:S01]  /*1090*/  IMAD R3, R0, c[0x0][0x174], R3 ;  /* 0x00005d0000037a24 */ /* 0x000fe200078e0203 */
[----:B0-----:R-:W-:-:S04]  /*10a0*/  LEA R4, P0, R2, c[0x0][0x168], 0x1 ;  /* 0x00005a0002047a11 */ /* 0x001fc800078008ff */
[----:B------:R-:W-:Y:S01]  /*10b0*/  LEA.HI.X R5, R2, c[0x0][0x16c], R3, 0x1, P0 ;  /* 0x00005b0002057a11 */ /* 0x000fe200000f0c03 */
[----:B------:R-:W-:-:S04]  /*10c0*/  IMAD.MOV.U32 R3, RZ, RZ, 0x2 ;  /* 0x00000002ff037424 */ /* 0x000fc800078e00ff */
[----:B------:R1:W2:Y:S01]  /*10d0*/  LDG.E.U16 R4, [R4.64] ;  /* 0x0000000604047981 */ /* 0x0002a2000c1e1500 */
[----:B------:R-:W-:-:S06]  /*10e0*/  IMAD.WIDE R2, R20, R3, c[0x0][0x198] ;  /* 0x0000660014027625 */ /* 0x000fcc00078e0203 */
[----:B------:R2:W3:Y:S01]  /*10f0*/  LDG.E.U16.CONSTANT R2, [R2.64] ;  /* 0x0000000602027981 */ /* 0x0004e2000c1e9500 */
[----:B------:R-:W-:-:S05]  /*1100*/  IMAD R9, R0, c[0x0][0x1a8], RZ ;  /* 0x00006a0000097a24 */ /* 0x000fca00078e02ff */
[----:B------:R-:W-:Y:S02]  /*1110*/  IADD3 R8, P0, R9, R20, RZ ;  /* 0x0000001409087210 */ /* 0x000fe40007f1e0ff */
[----:B------:R-:W-:Y:S02]  /*1120*/  IADD3 R20, R20, c[0x0][0x0], RZ ;  /* 0x0000000014147a10 */ /* 0x000fe40007ffe0ff */
[----:B-1----:R-:W-:Y:S02]  /*1130*/  IADD3.X R5, RZ, R21, RZ, P0, !PT ;  /* 0x00000015ff057210 */ /* 0x002fe400007fe4ff */
        /* <DEDUP_REMOVED lines=13> */
.L_x_806:
        /* <DEDUP_REMOVED lines=15> */
.L_x_1182:


//--------------------- .text._ZN4vllm15rms_norm_kernelIN3c108BFloat16ELi2ELi2EEEvPT_PKS3_lllllS6_fii --------------------------
	.section	.text._ZN4vllm15rms_norm_kernelIN3c108BFloat16ELi2ELi2EEEvPT_PKS3_lllllS6_fii,"ax",@progbits
	.sectioninfo	@"SHI_REGISTERS=26"
	.align	128
        .global         _ZN4vllm15rms_norm_kernelIN3c108BFloat16ELi2ELi2EEEvPT_PKS3_lllllS6_fii
        .type           _ZN4vllm15rms_norm_kernelIN3c108BFloat16ELi2ELi2EEEvPT_PKS3_lllllS6_fii,@function
        .size           _ZN4vllm15rms_norm_kernelIN3c108BFloat16ELi2ELi2EEEvPT_PKS3_lllllS6_fii,(.L_x_1183 - _ZN4vllm15rms_norm_kernelIN3c108BFloat16ELi2ELi2EEEvPT_PKS3_lllllS6_fii)
        .other          _ZN4vllm15rms_norm_kernelIN3c108BFloat16ELi2ELi2EEEvPT_PKS3_lllllS6_fii,@"STO_CUDA_ENTRY STV_DEFAULT"
_ZN4vllm15rms_norm_kernelIN3c108BFloat16ELi2ELi2EEEvPT_PKS3_lllllS6_fii:
.text._ZN4vllm15rms_norm_kernelIN3c108BFloat16ELi2ELi2EEEvPT_PKS3_lllllS6_fii:
[----:B------:R-:W-:Y:S02]  /*0000*/  MOV R1, c[0x0][0x28] ;  /* 0x00000a0000017a02 */ /* 0x000fe40000000f00 */
[----:B------:R-:W0:Y:S01]  /*0010*/  S2R R0, SR_CTAID.X ;  /* 0x0000000000007919 */ /* 0x000e220000002500 */
[----:B------:R-:W-:Y:S01]  /*0020*/  HFMA2.MMA R4, -RZ, RZ, 0, 5.9604644775390625e-08 ;  /* 0x00000001ff047435 */ /* 0x000fe200000001ff */
[----:B------:R-:W-:Y:S01]  /*0030*/  ULDC.64 UR6, c[0x0][0x118] ;  /* 0x0000460000067ab9 */ /* 0x000fe20000000a00 */
[----:B------:R-:W-:Y:S01]  /*0040*/  BSSY B0, `(.L_x_807) ;  /* 0x000004e000007945 */ /* 0x000fe20003800000 */
[----:B------:R-:W1:Y:S07]  /*0050*/  S2R R20, SR_TID.X ;  /* 0x0000000000147919 */ /* 0x000e6e0000002100 */
[----:B------:R-:W-:-:S04]  /*0060*/  LOP3.LUT R4, R4, c[0x0][0x1a8], RZ, 0xc0, !PT ;  /* 0x00006a0004047a12 */ /* 0x000fc800078ec0ff */
[----:B------:R-:W-:Y:S01]  /*0070*/  ISETP.NE.U32.AND P2, PT, R4, 0x1, PT ;  /* 0x000000010400780c */ /* 0x000fe20003f45070 */
[----:B0-----:R-:W-:-:S04]  /*0080*/  IMAD.WIDE.U32 R2, R0, c[0x0][0x170], RZ ;  /* 0x00005c0000027a25 */ /* 0x001fc800078e00ff */
[----:B------:R-:W-:Y:S01]  /*0090*/  IMAD R3, R0, c[0x0][0x174], R3 ;  /* 0x00005d0000037a24 */ /* 0x000fe200078e0203 */
[----:B------:R-:W-:-:S04]  /*00a0*/  LEA R22, P1, R2, c[0x0][0x168], 0x1 ;  /* 0x00005a0002167a11 */ /* 0x000fc800078208ff */
[----:B------:R-:W-:Y:S02]  /*00b0*/  LOP3.LUT P0, RZ, R22, 0x3, RZ, 0xc0, !PT ;  /* 0x0000000316ff7812 */ /* 0x000fe4000780c0ff */
[----:B------:R-:W-:-:S04]  /*00c0*/  SHF.L.U64.HI R2, R2, 0x1, R3 ;  /* 0x0000000102027819 */ /* 0x000fc80000010203 */
[----:B------:R-:W-:-:S07]  /*00d0*/  IADD3.X R23, R2, c[0x0][0x16c], RZ, P1, !PT ;  /* 0x00005b0002177a10 */ /* 0x000fce0000ffe4ff */
[----:B------:R-:W-:Y:S05]  /*00e0*/  @!P0 BRA P2, `(.L_x_808) ;  /* 0x0000032000008947 */ /* 0x000fea0001000000 */
[----:B-1----:R-:W-:Y:S01]  /*00f0*/  IMAD.MOV R7, RZ, RZ, -R22 ;  /* 0x000000ffff077224 */ /* 0x002fe200078e0a16 */
[----:B------:R-:W-:Y:S01]  /*0100*/  BSSY B1, `(.L_x_809) ;  /* 0x0000016000017945 */ /* 0x000fe20003800000 */
[----:B------:R-:W-:-:S03]  /*0110*/  MOV R4, RZ ;  /* 0x000000ff00047202 */ /* 0x000fc60000000f00 */
        /* <DEDUP_REMOVED lines=13> */
.L_x_811:
[----:B------:R-:W-:-:S06]  /*01f0*/  IMAD.WIDE R2, R6, 0x2, R22 ;  /* 0x0000000206027825 */ /* 0x000fcc00078e0216 */
[----:B------:R-:W2:Y:S01]  /*0200*/  LDG.E.U16 R2, [R2.64] ;  /* 0x0000000602027981 */ /* 0x000ea2000c1e1500 */
[----:B------:R-:W-:-:S04]  /*0210*/  IADD3 R6, R6, c[0x0][0x0], RZ ;  /* 0x0000000006067a10 */ /* 0x000fc80007ffe0ff */
[----:B------:R-:W-:Y:S02]  /*0220*/  ISETP.GE.AND P0, PT, R6, R7, PT ;  /* 0x000000070600720c */ /* 0x000fe40003f06270 */
[----:B--2---:R-:W-:-:S05]  /*0230*/  PRMT R3, RZ, 0x5410, R2 ;  /* 0x00005410ff037816 */ /* 0x004fca0000000002 */
[----:B------:R-:W-:-:S06]  /*0240*/  FFMA.FTZ R4, R3, R3, R4 ;  /* 0x0000000303047223 */ /* 0x000fcc0000010004 */
[----:B------:R-:W-:Y:S05]  /*0250*/  @!P0 BRA `(.L_x_811) ;  /* 0xffffff9000008947 */ /* 0x000fea000383ffff */
.L_x_810:
[----:B------:R-:W-:Y:S05]  /*0260*/  BSYNC B1 ;  /* 0x0000000000017941 */ /* 0x000fea0003800000 */
.L_x_809:
[----:B------:R-:W-:Y:S01]  /*0270*/  BSSY B1, `(.L_x_812) ;  /* 0x000000e000017945 */ /* 0x000fe20003800000 */
[----:B------:R-:W-:Y:S01]  /*0280*/  IMAD.WIDE R2, R7, 0x2, R22 ;  /* 0x0000000207027825 */ /* 0x000fe200078e0216 */
[----:B------:R-:W-:Y:S05]  /*0290*/  @P1 BRA `(.L_x_813) ;  /* 0x000000b000001947 */ /* 0x000fea0003800000 */
[----:B------:R-:W-:-:S05]  /*02a0*/  MOV R8, R20 ;  /* 0x0000001400087202 */ /* 0x000fca0000000f00 */
.L_x_814:
[----:B------:R-:W-:-:S05]  /*02b0*/  IMAD.WIDE R6, R8, 0x4, R2 ;  /* 0x0000000408067825 */ /* 0x000fca00078e0202 */
[----:B------:R-:W2:Y:S04]  /*02c0*/  LDG.E.U16 R10, [R6.64] ;  /* 0x00000006060a7981 */ /* 0x000ea8000c1e1500 */
[----:B------:R2:W3:Y:S01]  /*02d0*/  LDG.E.U16 R11, [R6.64+0x2] ;  /* 0x00000206060b7981 */ /* 0x0004e2000c1e1500 */
[----:B------:R-:W-:-:S04]  /*02e0*/  IADD3 R8, R8, c[0x0][0x0], RZ ;  /* 0x0000000008087a10 */ /* 0x000fc80007ffe0ff */
[----:B------:R-:W-:Y:S02]  /*02f0*/  ISETP.GE.AND P0, PT, R8, R9, PT ;  /* 0x000000090800720c */ /* 0x000fe40003f06270 */
[----:B--2---:R-:W-:Y:S02]  /*0300*/  PRMT R7, RZ, 0x5410, R10 ;  /* 0x00005410ff077816 */ /* 0x004fe4000000000a */
[----:B---3--:R-:W-:-:S03]  /*0310*/  PRMT R11, RZ, 0x5410, R11 ;  /* 0x00005410ff0b7816 */ /* 0x008fc6000000000b */
[----:B------:R-:W-:-:S04]  /*0320*/  FFMA.FTZ R4, R7, R7, R4 ;  /* 0x0000000707047223 */ /* 0x000fc80000010004 */
[----:B------:R-:W-:Y:S02]  /*0330*/  FFMA.FTZ R4, R11, R11, R4 ;  /* 0x0000000b0b047223 */ /* 0x000fe40000010004 */
[----:B------:R-:W-:Y:S05]  /*0340*/  @!P0 BRA `(.L_x_814) ;  /* 0xffffff6000008947 */ /* 0x000fea000383ffff */
.L_x_813:
[----:B------:R-:W-:Y:S05]  /*0350*/  BSYNC B1 ;  /* 0x0000000000017941 */ /* 0x000fea0003800000 */
.L_x_812:
[----:B------:R-:W-:Y:S01]  /*0360*/  BSSY B1, `(.L_x_815) ;  /* 0x0000009000017945 */ /* 0x000fe20003800000 */
[----:B------:R-:W-:Y:S05]  /*0370*/  @P2 BRA `(.L_x_816) ;  /* 0x0000007000002947 */ /* 0x000fea0003800000 */
.L_x_817:
[----:B------:R-:W-:-:S06]  /*0380*/  IMAD.WIDE R6, R12, 0x2, R2 ;  /* 0x000000020c067825 */ /* 0x000fcc00078e0202 */
[----:B------:R-:W2:Y:S01]  /*0390*/  LDG.E.U16 R6, [R6.64] ;  /* 0x0000000606067981 */ /* 0x000ea2000c1e1500 */
[----:B------:R-:W-:-:S04]  /*03a0*/  IADD3 R12, R12, c[0x0][0x0], RZ ;  /* 0x000000000c0c7a10 */ /* 0x000fc80007ffe0ff */
[----:B------:R-:W-:Y:S02]  /*03b0*/  ISETP.GE.AND P0, PT, R12, R5, PT ;  /* 0x000000050c00720c */ /* 0x000fe40003f06270 */
[----:B--2---:R-:W-:-:S05]  /*03c0*/  PRMT R7, RZ, 0x5410, R6 ;  /* 0x00005410ff077816 */ /* 0x004fca0000000006 */
[----:B------:R-:W-:-:S06]  /*03d0*/  FFMA.FTZ R4, R7, R7, R4 ;  /* 0x0000000707047223 */ /* 0x000fcc0000010004 */
[----:B------:R-:W-:Y:S05]  /*03e0*/  @!P0 BRA `(.L_x_817) ;  /* 0xffffff9000008947 */ /* 0x000fea000383ffff */
.L_x_816:
[----:B------:R-:W-:Y:S05]  /*03f0*/  BSYNC B1 ;  /* 0x0000000000017941 */ /* 0x000fea0003800000 */
.L_x_815:
[----:B------:R-:W-:Y:S05]  /*0400*/  BRA `(.L_x_818) ;  /* 0x0000011000007947 */ /* 0x000fea0003800000 */
.L_x_808:
[----:B-1----:R-:W-:Y:S01]  /*0410*/  ULDC UR4, c[0x0][0x1a8] ;  /* 0x00006a0000047ab9 */ /* 0x002fe20000000800 */
[----:B------:R-:W-:Y:S01]  /*0420*/  IMAD.MOV.U32 R4, RZ, RZ, RZ ;  /* 0x000000ffff047224 */ /* 0x000fe200078e00ff */
[----:B------:R-:W-:-:S04]  /*0430*/  ULEA.HI UR4, UR4, UR4, URZ, 0x1 ;  /* 0x0000000404047291 */ /* 0x000fc8000f8f083f */
[----:B------:R-:W-:-:S06]  /*0440*/  USHF.R.S32.HI UR4, URZ, 0x1, UR4 ;  /* 0x000000013f047899 */ /* 0x000fcc0008011404 */
[----:B------:R-:W-:-:S13]  /*0450*/  ISETP.GE.AND P0, PT, R20, UR4, PT ;  /* 0x0000000414007c0c */ /* 0x000fda000bf06270 */
[----:B------:R-:W-:Y:S05]  /*0460*/  @P0 BRA `(.L_x_818) ;  /* 0x000000b000000947 */ /* 0x000fea0003800000 */
[----:B------:R-:W-:Y:S01]  /*0470*/  HFMA2.MMA R4, -RZ, RZ, 0, 0 ;  /* 0x00000000ff047435 */ /* 0x000fe200000001ff */
[----:B------:R-:W-:-:S05]  /*0480*/  MOV R5, R20 ;  /* 0x0000001400057202 */ /* 0x000fca0000000f00 */
.L_x_819:
        /* <DEDUP_REMOVED lines=9> */
.L_x_818:
[----:B------:R-:W-:Y:S05]  /*0520*/  BSYNC B0 ;  /* 0x0000000000007941 */ /* 0x000fea0003800000 */
.L_x_807:
        /* <DEDUP_REMOVED lines=102> */
.L_x_821:
        /* <DEDUP_REMOVED lines=59> */
.L_x_822:
[----:B0-----:R-:W-:Y:S05]  /*0f40*/  BSYNC B0 ;  /* 0x0000000000007941 */ /* 0x001fea0003800000 */
.L_x_820:
        /* <DEDUP_REMOVED lines=12> */
[----:B------:R-:W-:Y:S01]  /*1010*/  HFMA2.MMA R3, -RZ, RZ, 0, 1.1920928955078125e-07 ;  /* 0x00000002ff037435 */ /* 0x000fe200000001ff */
[----:B------:R-:W-:-:S09]  /*1020*/  IMAD R2, R0, c[0x0][0x1a8], RZ ;  /* 0x00006a0000027a24 */ /* 0x000fd200078e02ff */
[----:B------:R-:W-:-:S04]  /*1030*/  IMAD.WIDE.U32 R2, R2, R3, c[0x0][0x160] ;  /* 0x0000580002027625 */ /* 0x000fc800078e0003 */
.L_x_823:
[----:B0-----:R-:W-:Y:S01]  /*1040*/  IMAD.WIDE R6, R20, 0x4, R22 ;  /* 0x0000000414067825 */ /* 0x001fe200078e0216 */
[----:B------:R-:W-:-:S05]  /*1050*/  MOV R9, 0x4 ;  /* 0x0000000400097802 */ /* 0x000fca0000000f00 */
[----:B------:R-:W2:Y:S01]  /*1060*/  LDG.E R7, [R6.64] ;  /* 0x0000000606077981 */ /* 0x000ea2000c1e1900 */
[----:B------:R-:W-:-:S06]  /*1070*/  IMAD.WIDE R8, R20, R9, c[0x0][0x198] ;  /* 0x0000660014087625 */ /* 0x000fcc00078e0209 */
[----:B------:R-:W3:Y:S01]  /*1080*/  LDG.E.CONSTANT R8, [R8.64] ;  /* 0x0000000608087981 */ /* 0x000ee2000c1e9900 */
[--C-:B--2---:R-:W-:Y:S02]  /*1090*/  PRMT R5, RZ, 0x5410, R7.reuse ;  /* 0x00005410ff057816 */ /* 0x104fe40000000007 */
[----:B------:R-:W-:-:S03]  /*10a0*/  PRMT R7, RZ, 0x7610, R7 ;  /* 0x00007610ff077816 */ /* 0x000fc60000000007 */
[C---:B0-----:R-:W-:Y:S02]  /*10b0*/  FMUL.FTZ R5, R4.reuse, R5 ;  /* 0x0000000504057220 */ /* 0x041fe40000410000 */
[----:B------:R-:W-:Y:S01]  /*10c0*/  FMUL.FTZ R0, R4, R7 ;  /* 0x0000000704007220 */ /* 0x000fe20000410000 */
[--C-:B---3--:R-:W-:Y:S02]  /*10d0*/  PRMT R6, RZ, 0x7610, R8.reuse ;  /* 0x00007610ff067816 */ /* 0x108fe40000000008 */
[----:B------:R-:W-:Y:S02]  /*10e0*/  F2FP.BF16.PACK_AB R5, RZ, R5 ;  /* 0x00000005ff05723e */ /* 0x000fe400000010ff */
[----:B------:R-:W-:Y:S02]  /*10f0*/  F2FP.BF16.PACK_AB R7, RZ, R0 ;  /* 0x00000000ff07723e */ /* 0x000fe400000010ff */
[----:B------:R-:W-:Y:S02]  /*1100*/  PRMT R0, RZ, 0x5410, R8 ;  /* 0x00005410ff007816 */ /* 0x000fe40000000008 */
[----:B------:R-:W-:-:S02]  /*1110*/  PRMT R5, RZ, 0x5410, R5 ;  /* 0x00005410ff057816 */ /* 0x000fc40000000005 */
[----:B------:R-:W-:-:S03]  /*1120*/  PRMT R7, RZ, 0x5410, R7 ;  /* 0x00005410ff077816 */ /* 0x000fc60000000007 */
[----:B------:R-:W-:Y:S02]  /*1130*/  FMUL.FTZ R0, R5, R0 ;  /* 0x0000000005007220 */ /* 0x000fe40000410000 */
[----:B------:R-:W-:Y:S02]  /*1140*/  FMUL.FTZ R5, R7, R6 ;  /* 0x0000000607057220 */ /* 0x000fe40000410000 */
[C---:B------:R-:W-:Y:S01]  /*1150*/  IMAD.WIDE R6, R20.reuse, 0x4, R2 ;  /* 0x0000000414067825 */ /* 0x040fe200078e0202 */
[----:B------:R-:W-:Y:S02]  /*1160*/  IADD3 R20, R20, c[0x0][0x0], RZ ;  /* 0x0000000014147a10 */ /* 0x000fe40007ffe0ff */
[----:B------:R-:W-:Y:S02]  /*1170*/  F2FP.BF16.PACK_AB R5, R5, R0 ;  /* 0x000000000505723e */ /* 0x000fe400000010ff */
[----:B------:R-:W-:-:S03]  /*1180*/  ISETP.GE.AND P0, PT, R20, UR4, PT ;  /* 0x0000000414007c0c */ /* 0x000fc6000bf06270 */
[----:B------:R0:W-:Y:S10]  /*1190*/  STG.E [R6.64], R5 ;  /* 0x0000000506007986 */ /* 0x0001f4000c101906 */
[----:B------:R-:W-:Y:S05]  /*11a0*/  @!P0 BRA `(.L_x_823) ;  /* 0xfffffe9000008947 */ /* 0x000fea000383ffff */
[----:B------:R-:W-:Y:S05]  /*11b0*/  EXIT ;  /* 0x000000000000794d */ /* 0x000fea0003800000 */
.L_x_824:
        /* <DEDUP_REMOVED lines=12> */
.L_x_1183:


//--------------------- .text._ZN4vllm15rms_norm_kernelIN3c108BFloat16ELi4ELi2EEEvPT_PKS3_lllllS6_fii --------------------------
	.section	.text._ZN4vllm15rms_norm_kernelIN3c108BFloat16ELi4ELi2EEEvPT_PKS3_lllllS6_fii,"ax",@progbits
	.sectioninfo	@"SHI_REGISTERS=26"
	.align	128
        .global         _ZN4vllm15rms_norm_kernelIN3c108BFloat16ELi4ELi2EEEvPT_PKS3_lllllS6_fii
        .type           _ZN4vllm15rms_norm_kernelIN3c108BFloat16ELi4ELi2EEEvPT_PKS3_lllllS6_fii,@function
        .size           _ZN4vllm15rms_norm_kernelIN3c108BFloat16ELi4ELi2EEEvPT_PKS3_lllllS6_fii,(.L_x_1184 - _ZN4vllm15rms_norm_kernelIN3c108BFloat16ELi4ELi2EEEvPT_PKS3_lllllS6_fii)
        .other          _ZN4vllm15rms_norm_kernelIN3c108BFloat16ELi4ELi2EEEvPT_PKS3_lllllS6_fii,@"STO_CUDA_ENTRY STV_DEFAULT"
_ZN4vllm15rms_norm_kernelIN3c108BFloat16ELi4ELi2EEEvPT_PKS3_lllllS6_fii:
.text._ZN4vllm15rms_norm_kernelIN3c108BFloat16ELi4ELi2EEEvPT_PKS3_lllllS6_fii:
[----:B------:R-:W-:Y:S02]  /*0000*/  IMAD.MOV.U32 R1, RZ, RZ, c[0x0][0x28] ;  /* 0x00000a00ff017624 */ /* 0x000fe400078e00ff */
[----:B------:R-:W0:Y:S01]  /*0010*/  S2R R0, SR_CTAID.X ;  /* 0x0000000000007919 */ /* 0x000e220000002500 */
[----:B------:R-:W-:Y:S01]  /*0020*/  IMAD.MOV.U32 R2, RZ, RZ, c[0x0][0x1a8] ;  /* 0x00006a00ff027624 */ /* 0x000fe200078e00ff */
[----:B------:R-:W-:Y:S01]  /*0030*/  ULDC.64 UR4, c[0x0][0x118] ;  /* 0x0000460000047ab9 */ /* 0x000fe20000000a00 */
[----:B------:R-:W-:Y:S01]  /*0040*/  BSSY B0, `(.L_x_825) ;  /* 0x0000059000007945 */ /* 0x000fe20003800000 */
[----:B------:R-:W1:Y:S02]  /*0050*/  S2R R3, SR_TID.X ;  /* 0x0000000000037919 */ /* 0x000e640000002100 */
[----:B------:R-:W-:Y:S01]  /*0060*/  LOP3.LUT P0, RZ, R2, 0x3, RZ, 0xc0, !PT ;  /* 0x0000000302ff7812 */ /* 0x000fe2000780c0ff */
[----:B0-----:R-:W-:-:S04]  /*0070*/  IMAD.WIDE.U32 R4, R0, c[0x0][0x170], RZ ;  /* 0x00005c0000047a25 */ /* 0x001fc800078e00ff */
[----:B------:R-:W-:Y:S01]  /*0080*/  IMAD R5, R0, c[0x0][0x174], R5 ;  /* 0x00005d0000057a24 */ /* 0x000fe200078e0205 */
[----:B------:R-:W-:-:S04]  /*0090*/  LEA R22, P1, R4, c[0x0][0x168], 0x1 ;  /* 0x00005a0004167a11 */ /* 0x000fc800078208ff */
[----:B------:R-:W-:Y:S02]  /*00a0*/  LOP3.LUT R6, R22, 0x7, RZ, 0xc0, !PT ;  /* 0x0000000716067812 */ /* 0x000fe400078ec0ff */
[----:B------:R-:W-:Y:S02]  /*00b0*/  SHF.L.U64.HI R4, R4, 0x1, R5 ;  /* 0x0000000104047819 */ /* 0x000fe40000010205 */
[----:B------:R-:W-:Y:S02]  /*00c0*/  ISETP.NE.AND P2, PT, R6, RZ, PT ;  /* 0x000000ff0600720c */ /* 0x000fe40003f45270 */
[----:B------:R-:W-:-:S11]  /*00d0*/  IADD3.X R23, R4, c[0x0][0x16c], RZ, P1, !PT ;  /* 0x00005b0004177a10 */ /* 0x000fd60000ffe4ff */
[----:B------:R-:W-:Y:S05]  /*00e0*/  @!P0 BRA !P2, `(.L_x_826) ;  /* 0x0000039000008947 */ /* 0x000fea0005000000 */
[----:B-1----:R-:W-:Y:S01]  /*00f0*/  IADD3 R9, -R22, RZ, RZ ;  /* 0x000000ff16097210 */ /* 0x002fe20007ffe1ff */
[----:B------:R-:W-:Y:S03]  /*0100*/  BSSY B1, `(.L_x_827) ;  /* 0x0000017000017945 */ /* 0x000fe60003800000 */
[----:B------:R-:W-:-:S04]  /*0110*/  LOP3.LUT R9, R9, 0x6, RZ, 0xc0, !PT ;  /* 0x0000000609097812 */ /* 0x000fc800078ec0ff */
[----:B------:R-:W-:-:S04]  /*0120*/  SHF.R.U64 R9, R9, 0x1, RZ ;  /* 0x0000000109097819 */ /* 0x000fc800000012ff */
[----:B------:R-:W-:-:S04]  /*0130*/  IMNMX R9, R9, c[0x0][0x1a8], PT ;  /* 0x00006a0009097a17 */ /* 0x000fc80003800200 */
[----:B------:R-:W-:Y:S02]  /*0140*/  IADD3 R5, -R9, c[0x0][0x1a8], RZ ;  /* 0x00006a0009057a10 */ /* 0x000fe40007ffe1ff */
[----:B------:R-:W-:Y:S02]  /*0150*/  ISETP.GE.AND P0, PT, R3, R9, PT ;  /* 0x000000090300720c */ /* 0x000fe40003f06270 */
[----:B------:R-:W-:-:S04]  /*0160*/  SHF.R.S32.HI R4, RZ, 0x1f, R5 ;  /* 0x0000001fff047819 */ /* 0x000fc80000011405 */
[----:B------:R-:W-:-:S04]  /*0170*/  LEA.HI R4, R4, R5, RZ, 0x2 ;  /* 0x0000000504047211 */ /* 0x000fc800078f10ff */
[----:B------:R-:W-:Y:S01]  /*0180*/  SHF.R.S32.HI R8, RZ, 0x2, R4 ;  /* 0x00000002ff087819 */ /* 0x000fe20000011404 */
[----:B------:R-:W-:-:S03]  /*0190*/  IMAD.MOV.U32 R4, RZ, RZ, RZ ;  /* 0x000000ffff047224 */ /* 0x000fc600078e00ff */
[----:B------:R-:W-:Y:S01]  /*01a0*/  ISETP.GE.AND P1, PT, R3, R8, PT ;  /* 0x000000080300720c */ /* 0x000fe20003f26270 */
[----:B------:R-:W-:-:S05]  /*01b0*/  IMAD R10, R8, 0x4, R3 ;  /* 0x00000004080a7824 */ /* 0x000fca00078e0203 */
[----:B------:R-:W-:Y:S01]  /*01c0*/  ISETP.GE.AND P2, PT, R10, R5, PT ;  /* 0x000000050a00720c */ /* 0x000fe20003f46270 */
[----:B------:R-:W-:Y:S07]  /*01d0*/  @P0 BRA `(.L_x_828) ;  /* 0x0000009000000947 */ /* 0x000fee0003800000 */
[----:B------:R-:W-:Y:S01]  /*01e0*/  HFMA2.MMA R4, -RZ, RZ, 0, 0 ;  /* 0x00000000ff047435 */ /* 0x000fe200000001ff */
[----:B------:R-:W-:-:S04]  /*01f0*/  IMAD.MOV.U32 R11, RZ, RZ, R3 ;  /* 0x000000ffff0b7224 */ /* 0x000fc800078e0003 */
.L_x_829:
[----:B------:R-:W-:-:S06]  /*0200*/  IMAD.WIDE R6, R11, 0x2, R22 ;  /* 0x000000020b067825 */ /* 0x000fcc00078e0216 */
[----:B------:R-:W2:Y:S01]  /*0210*/  LDG.E.U16 R6, [R6.64] ;  /* 0x0000000406067981 */ /* 0x000ea2000c1e1500 */
[----:B------:R-:W-:-:S04]  /*0220*/  IADD3 R11, R11, c[0x0][0x0], RZ ;  /* 0x000000000b0b7a10 */ /* 0x000fc80007ffe0ff */
[----:B------:R-:W-:Y:S02]  /*0230*/  ISETP.GE.AND P0, PT, R11, R9, PT ;  /* 0x000000090b00720c */ /* 0x000fe40003f06270 */
[----:B--2---:R-:W-:-:S05]  /*0240*/  PRMT R7, RZ, 0x5410, R6 ;  /* 0x00005410ff077816 */ /* 0x004fca0000000006 */
[----:B------:R-:W-:-:S06]  /*0250*/  FFMA.FTZ R4, R7, R7, R4 ;  /* 0x0000000707047223 */ /* 0x000fcc0000010004 */
[----:B------:R-:W-:Y:S05]  /*0260*/  @!P0 BRA `(.L_x_829) ;  /* 0xffffff9000008947 */ /* 0x000fea000383ffff */
.L_x_828:
[----:B------:R-:W-:Y:S05]  /*0270*/  BSYNC B1 ;  /* 0x0000000000017941 */ /* 0x000fea0003800000 */
.L_x_827:
[----:B------:R-:W-:Y:S01]  /*0280*/  BSSY B1, `(.L_x_830) ;  /* 0x0000014000017945 */ /* 0x000fe20003800000 */
[----:B------:R-:W-:Y:S01]  /*0290*/  IMAD.WIDE R6, R9, 0x2, R22 ;  /* 0x0000000209067825 */ /* 0x000fe200078e0216 */
[----:B------:R-:W-:Y:S05]  /*02a0*/  @P1 BRA `(.L_x_831) ;  /* 0x0000011000001947 */ /* 0x000fea0003800000 */
[----:B------:R-:W-:-:S04]  /*02b0*/  IMAD.MOV.U32 R9, RZ, RZ, R3 ;  /* 0x000000ffff097224 */ /* 0x000fc800078e0003 */
.L_x_832:
[----:B------:R-:W-:-:S05]  /*02c0*/  IMAD.WIDE R12, R9, 0x8, R6 ;  /* 0x00000008090c7825 */ /* 0x000fca00078e0206 */
[----:B------:R-:W2:Y:S04]  /*02d0*/  LDG.E.U16 R11, [R12.64] ;  /* 0x000000040c0b7981 */ /* 0x000ea8000c1e1500 */
[----:B------:R-:W3:Y:S04]  /*02e0*/  LDG.E.U16 R14, [R12.64+0x2] ;  /* 0x000002040c0e7981 */ /* 0x000ee8000c1e1500 */
[----:B------:R-:W4:Y:S04]  /*02f0*/  LDG.E.U16 R15, [R12.64+0x4] ;  /* 0x000004040c0f7981 */ /* 0x000f28000c1e1500 */
[----:B------:R-:W5:Y:S01]  /*0300*/  LDG.E.U16 R16, [R12.64+0x6] ;  /* 0x000006040c107981 */ /* 0x000f62000c1e1500 */
[----:B------:R-:W-:-:S04]  /*0310*/  IADD3 R9, R9, c[0x0][0x0], RZ ;  /* 0x0000000009097a10 */ /* 0x000fc80007ffe0ff */
[----:B------:R-:W-:Y:S02]  /*0320*/  ISETP.GE.AND P0, PT, R9, R8, PT ;  /* 0x000000080900720c */ /* 0x000fe40003f06270 */
[----:B--2---:R-:W-:-:S05]  /*0330*/  PRMT R11, RZ, 0x5410, R11 ;  /* 0x00005410ff0b7816 */ /* 0x004fca000000000b */
[----:B------:R-:W-:Y:S01]  /*0340*/  FFMA.FTZ R4, R11, R11, R4 ;  /* 0x0000000b0b047223 */ /* 0x000fe20000010004 */
[----:B---3--:R-:W-:Y:S02]  /*0350*/  PRMT R11, RZ, 0x5410, R14 ;  /* 0x00005410ff0b7816 */ /* 0x008fe4000000000e */
[----:B----4-:R-:W-:-:S03]  /*0360*/  PRMT R15, RZ, 0x5410, R15 ;  /* 0x00005410ff0f7816 */ /* 0x010fc6000000000f */
[----:B------:R-:W-:Y:S01]  /*0370*/  FFMA.FTZ R4, R11, R11, R4 ;  /* 0x0000000b0b047223 */ /* 0x000fe20000010004 */
[----:B-----5:R-:W-:-:S03]  /*0380*/  PRMT R11, RZ, 0x5410, R16 ;  /* 0x00005410ff0b7816 */ /* 0x020fc60000000010 */
[----:B------:R-:W-:-:S04]  /*0390*/  FFMA.FTZ R4, R15, R15, R4 ;  /* 0x0000000f0f047223 */ /* 0x000fc80000010004 */
[----:B------:R-:W-:Y:S01]  /*03a0*/  FFMA.FTZ R4, R11, R11, R4 ;  /* 0x0000000b0b047223 */ /* 0x000fe20000010004 */
[----:B------:R-:W-:Y:S05]  /*03b0*/  @!P0 BRA `(.L_x_832) ;  /* 0xffffff0000008947 */ /* 0x000fea000383ffff */
.L_x_831:
[----:B------:R-:W-:Y:S05]  /*03c0*/  BSYNC B1 ;  /* 0x0000000000017941 */ /* 0x000fea0003800000 */
.L_x_830:
[----:B------:R-:W-:Y:S01]  /*03d0*/  BSSY B1, `(.L_x_833) ;  /* 0x0000009000017945 */ /* 0x000fe20003800000 */
[----:B------:R-:W-:Y:S05]  /*03e0*/  @P2 BRA `(.L_x_834) ;  /* 0x0000007000002947 */ /* 0x000fea0003800000 */
.L_x_835:
[----:B------:R-:W-:-:S06]  /*03f0*/  IMAD.WIDE R8, R10, 0x2, R6 ;  /* 0x000000020a087825 */ /* 0x000fcc00078e0206 */
[----:B------:R-:W2:Y:S01]  /*0400*/  LDG.E.U16 R8, [R8.64] ;  /* 0x0000000408087981 */ /* 0x000ea2000c1e1500 */
[----:B------:R-:W-:-:S04]  /*0410*/  IADD3 R10, R10, c[0x0][0x0], RZ ;  /* 0x000000000a0a7a10 */ /* 0x000fc80007ffe0ff */
[----:B------:R-:W-:Y:S02]  /*0420*/  ISETP.GE.AND P0, PT, R10, R5, PT ;  /* 0x000000050a00720c */ /* 0x000fe40003f06270 */
[----:B--2---:R-:W-:-:S05]  /*0430*/  PRMT R9, RZ, 0x5410, R8 ;  /* 0x00005410ff097816 */ /* 0x004fca0000000008 */
[----:B------:R-:W-:-:S06]  /*0440*/  FFMA.FTZ R4, R9, R9, R4 ;  /* 0x0000000909047223 */ /* 0x000fcc0000010004 */
[----:B------:R-:W-:Y:S05]  /*0450*/  @!P0 BRA `(.L_x_835) ;  /* 0xffffff9000008947 */ /* 0x000fea000383ffff */
.L_x_834:
[----:B------:R-:W-:Y:S05]  /*0460*/  BSYNC B1 ;  /* 0x0000000000017941 */ /* 0x000fea0003800000 */
.L_x_833:
[----:B------:R-:W-:Y:S05]  /*0470*/  BRA `(.L_x_836) ;  /* 0x0000015000007947 */ /* 0x000fea0003800000 */
.L_x_826:
[----:B-1----:R-:W-:-:S04]  /*0480*/  SHF.R.S32.HI R4, RZ, 0x1f, R2 ;  /* 0x0000001fff047819 */ /* 0x002fc80000011402 */
[----:B------:R-:W-:-:S04]  /*0490*/  LEA.HI R4, R4, c[0x0][0x1a8], RZ, 0x2 ;  /* 0x00006a0004047a11 */ /* 0x000fc800078f10ff */
[----:B------:R-:W-:Y:S02]  /*04a0*/  SHF.R.S32.HI R8, RZ, 0x2, R4 ;  /* 0x00000002ff087819 */ /* 0x000fe40000011404 */
[----:B------:R-:W-:Y:S02]  /*04b0*/  MOV R4, RZ ;  /* 0x000000ff00047202 */ /* 0x000fe40000000f00 */
[----:B------:R-:W-:-:S13]  /*04c0*/  ISETP.GE.AND P0, PT, R3, R8, PT ;  /* 0x000000080300720c */ /* 0x000fda0003f06270 */
[----:B------:R-:W-:Y:S05]  /*04d0*/  @P0 BRA `(.L_x_836) ;  /* 0x000000f000000947 */ /* 0x000fea0003800000 */
[----:B------:R-:W-:Y:S02]  /*04e0*/  IMAD.MOV.U32 R4, RZ, RZ, RZ ;  /* 0x000000ffff047224 */ /* 0x000fe400078e00ff */
[----:B------:R-:W-:-:S04]  /*04f0*/  IMAD.MOV.U32 R5, RZ, RZ, R3 ;  /* 0x000000ffff057224 */ /* 0x000fc800078e0003 */
.L_x_837:
        /* <DEDUP_REMOVED lines=13> */
.L_x_836:
[----:B------:R-:W-:Y:S05]  /*05d0*/  BSYNC B0 ;  /* 0x0000000000007941 */ /* 0x000fea0003800000 */
.L_x_825:
        /* <DEDUP_REMOVED lines=102> */
.L_x_839:
        /* <DEDUP_REMOVED lines=59> */
.L_x_840:
[----:B0-----:R-:W-:Y:S05]  /*0ff0*/  BSYNC B0 ;  /* 0x0000000000007941 */ /* 0x001fea0003800000 */
.L_x_838:
        /* <DEDUP_REMOVED lines=12> */
[----:B------:R-:W-:-:S02]  /*10c0*/  IMAD.MOV.U32 R5, RZ, RZ, 0x2 ;  /* 0x00000002ff057424 */ /* 0x000fc400078e00ff */
[----:B------:R-:W-:-:S04]  /*10d0*/  IMAD R4, R0, c[0x0][0x1a8], RZ ;  /* 0x00006a0000047a24 */ /* 0x000fc800078e02ff */
[----:B------:R-:W-:-:S04]  /*10e0*/  IMAD.WIDE.U32 R4, R4, R5, c[0x0][0x160] ;  /* 0x0000580004047625 */ /* 0x000fc800078e0005 */
.L_x_841:
        /* <DEDUP_REMOVED lines=37> */
.L_x_842:
        /* <DEDUP_REMOVED lines=12> */
.L_x_1184:


//--------------------- .text._ZN4vllm15rms_norm_kernelIN3c108BFloat16ELi8ELi2EEEvPT_PKS3_lllllS6_fii --------------------------
	.section	.text._ZN4vllm15rms_norm_kernelIN3c108BFloat16ELi8ELi2EEEvPT_PKS3_lllllS6_fii,"ax",@progbits
	.sectioninfo	@"SHI_REGISTERS=28"
	.align	128
        .global         _ZN4vllm15rms_norm_kernelIN3c108BFloat16ELi8ELi2EEEvPT_PKS3_lllllS6_fii
        .type           _ZN4vllm15rms_norm_kernelIN3c108BFloat16ELi8ELi2EEEvPT_PKS3_lllllS6_fii,@function
        .size           _ZN4vllm15rms_norm_kernelIN3c108BFloat16ELi8ELi2EEEvPT_PKS3_lllllS6_fii,(.L_x_1185 - _ZN4vllm15rms_norm_kernelIN3c108BFloat16ELi8ELi2EEEvPT_PKS3_lllllS6_fii)
        .other          _ZN4vllm15rms_norm_kernelIN3c108BFloat16ELi8ELi2EEEvPT_PKS3_lllllS6_fii,@"STO_CUDA_ENTRY STV_DEFAULT"
_ZN4vllm15rms_norm_kernelIN3c108BFloat16ELi8ELi2EEEvPT_PKS3_lllllS6_fii:
.text._ZN4vllm15rms_norm_kernelIN3c108BFloat16ELi8ELi2EEEvPT_PKS3_lllllS6_fii:
        /* <DEDUP_REMOVED lines=15> */
[----:B-1----:R-:W-:Y:S01]  /*00f0*/  IMAD.MOV R8, RZ, RZ, -R22 ;  /* 0x000000ffff087224 */ /* 0x002fe200078e0a16 */
        /* <DEDUP_REMOVED lines=16> */
.L_x_847:
[----:B------:R-:W-:-:S06]  /*0200*/  IMAD.WIDE R4, R9, 0x2, R22 ;  /* 0x0000000209047825 */ /* 0x000fcc00078e0216 */
[----:B------:R-:W2:Y:S01]  /*0210*/  LDG.E.U16 R4, [R4.64] ;  /* 0x0000000404047981 */ /* 0x000ea2000c1e1500 */
[----:B------:R-:W-:-:S04]  /*0220*/  IADD3 R9, R9, c[0x0][0x0], RZ ;  /* 0x0000000009097a10 */ /* 0x000fc80007ffe0ff */
[----:B------:R-:W-:Y:S02]  /*0230*/  ISETP.GE.AND P0, PT, R9, R8, PT ;  /* 0x000000080900720c */ /* 0x000fe40003f06270 */
[----:B--2---:R-:W-:-:S05]  /*0240*/  PRMT R5, RZ, 0x5410, R4 ;  /* 0x00005410ff057816 */ /* 0x004fca0000000004 */
[----:B------:R-:W-:-:S06]  /*0250*/  FFMA.FTZ R6, R5, R5, R6 ;  /* 0x0000000505067223 */ /* 0x000fcc0000010006 */
[----:B------:R-:W-:Y:S05]  /*0260*/  @!P0 BRA `(.L_x_847) ;  /* 0xffffff9000008947 */ /* 0x000fea000383ffff */
.L_x_846:
[----:B------:R-:W-:Y:S05]  /*0270*/  BSYNC B1 ;  /* 0x0000000000017941 */ /* 0x000fea0003800000 */
.L_x_845:
[----:B------:R-:W-:Y:S01]  /*0280*/  BSSY B1, `(.L_x_848) ;  /* 0x0000020000017945 */ /* 0x000fe20003800000 */
[----:B------:R-:W-:Y:S01]  /*0290*/  IMAD.WIDE R4, R8, 0x2, R22 ;  /* 0x0000000208047825 */ /* 0x000fe200078e0216 */
[----:B------:R-:W-:Y:S05]  /*02a0*/  @P1 BRA `(.L_x_849) ;  /* 0x000001d000001947 */ /* 0x000fea0003800000 */
[----:B------:R-:W-:-:S04]  /*02b0*/  IMAD.MOV.U32 R15, RZ, RZ, R3 ;  /* 0x000000ffff0f7224 */ /* 0x000fc800078e0003 */
.L_x_850:
[----:B------:R-:W-:-:S05]  /*02c0*/  IMAD.WIDE R8, R15, 0x10, R4 ;  /* 0x000000100f087825 */ /* 0x000fca00078e0204 */
[----:B------:R-:W2:Y:S04]  /*02d0*/  LDG.E.U16 R17, [R8.64] ;  /* 0x0000000408117981 */ /* 0x000ea8000c1e1500 */
[----:B------:R-:W3:Y:S04]  /*02e0*/  LDG.E.U16 R18, [R8.64+0x2] ;  /* 0x0000020408127981 */ /* 0x000ee8000c1e1500 */
        /* <DEDUP_REMOVED lines=22> */
[----:B------:R-:W-:-:S04]  /*0450*/  FFMA.FTZ R6, R13, R13, R6 ;  /* 0x0000000d0d067223 */ /* 0x000fc80000010006 */
[----:B------:R-:W-:Y:S01]  /*0460*/  FFMA.FTZ R6, R9, R9, R6 ;  /* 0x0000000909067223 */ /* 0x000fe20000010006 */
[----:B------:R-:W-:Y:S05]  /*0470*/  @!P0 BRA `(.L_x_850) ;  /* 0xfffffe4000008947 */ /* 0x000fea000383ffff */
.L_x_849:
[----:B------:R-:W-:Y:S05]  /*0480*/  BSYNC B1 ;  /* 0x0000000000017941 */ /* 0x000fea0003800000 */
.L_x_848:
[----:B------:R-:W-:Y:S01]  /*0490*/  BSSY B1, `(.L_x_851) ;  /* 0x0000009000017945 */ /* 0x000fe20003800000 */
[----:B------:R-:W-:Y:S05]  /*04a0*/  @P2 BRA `(.L_x_852) ;  /* 0x0000007000002947 */ /* 0x000fea0003800000 */
.L_x_853:
[----:B------:R-:W-:-:S06]  /*04b0*/  IMAD.WIDE R8, R12, 0x2, R4 ;  /* 0x000000020c087825 */ /* 0x000fcc00078e0204 */
[----:B------:R-:W2:Y:S01]  /*04c0*/  LDG.E.U16 R8, [R8.64] ;  /* 0x0000000408087981 */ /* 0x000ea2000c1e1500 */
[----:B------:R-:W-:-:S04]  /*04d0*/  IADD3 R12, R12, c[0x0][0x0], RZ ;  /* 0x000000000c0c7a10 */ /* 0x000fc80007ffe0ff */
[----:B------:R-:W-:Y:S02]  /*04e0*/  ISETP.GE.AND P0, PT, R12, R7, PT ;  /* 0x000000070c00720c */ /* 0x000fe40003f06270 */
[----:B--2---:R-:W-:-:S05]  /*04f0*/  PRMT R9, RZ, 0x5410, R8 ;  /* 0x00005410ff097816 */ /* 0x004fca0000000008 */
[----:B------:R-:W-:-:S06]  /*0500*/  FFMA.FTZ R6, R9, R9, R6 ;  /* 0x0000000909067223 */ /* 0x000fcc0000010006 */
[----:B------:R-:W-:Y:S05]  /*0510*/  @!P0 BRA `(.L_x_853) ;  /* 0xffffff9000008947 */ /* 0x000fea000383ffff */
.L_x_852:
[----:B------:R-:W-:Y:S05]  /*0520*/  BSYNC B1 ;  /* 0x0000000000017941 */ /* 0x000fea0003800000 */
.L_x_851:
[----:B------:R-:W-:Y:S05]  /*0530*/  BRA `(.L_x_854) ;  /* 0x000001d000007947 */ /* 0x000fea0003800000 */
.L_x_844:
[----:B-1----:R-:W-:Y:S01]  /*0540*/  SHF.R.S32.HI R4, RZ, 0x1f, R2 ;  /* 0x0000001fff047819 */ /* 0x002fe20000011402 */
[----:B------:R-:W-:-:S03]  /*0550*/  IMAD.MOV.U32 R6, RZ, RZ, RZ ;  /* 0x000000ffff067224 */ /* 0x000fc600078e00ff */
[----:B------:R-:W-:-:S04]  /*0560*/  LEA.HI R4, R4, c[0x0][0x1a8], RZ, 0x3 ;  /* 0x00006a0004047a11 */ /* 0x000fc800078f18ff */
[----:B------:R-:W-:-:S04]  /*0570*/  SHF.R.S32.HI R4, RZ, 0x3, R4 ;  /* 0x00000003ff047819 */ /* 0x000fc80000011404 */
[----:B------:R-:W-:-:S13]  /*0580*/  ISETP.GE.AND P0, PT, R3, R4, PT ;  /* 0x000000040300720c */ /* 0x000fda0003f06270 */
[----:B------:R-:W-:Y:S05]  /*0590*/  @P0 BRA `(.L_x_854) ;  /* 0x0000017000000947 */ /* 0x000fea0003800000 */
[----:B------:R-:W-:Y:S02]  /*05a0*/  IMAD.MOV.U32 R6, RZ, RZ, RZ ;  /* 0x000000ffff067224 */ /* 0x000fe400078e00ff */
[----:B------:R-:W-:-:S04]  /*05b0*/  IMAD.MOV.U32 R5, RZ, RZ, R3 ;  /* 0x000000ffff057224 */ /* 0x000fc800078e0003 */
.L_x_855:
        /* <DEDUP_REMOVED lines=21> */
.L_x_854:
[----:B------:R-:W-:Y:S05]  /*0710*/  BSYNC B0 ;  /* 0x0000000000007941 */ /* 0x000fea0003800000 */
.L_x_843:
        /* <DEDUP_REMOVED lines=102> */
.L_x_857:
        /* <DEDUP_REMOVED lines=59> */
.L_x_858:
[----:B0-----:R-:W-:Y:S05]  /*1130*/  BSYNC B0 ;  /* 0x0000000000007941 */ /* 0x001fea0003800000 */
.L_x_856:
        /* <DEDUP_REMOVED lines=15> */
.L_x_859:
[----:B0-----:R-:W-:-:S04]  /*1230*/  IMAD.WIDE R4, R3, 0x10, R22 ;  /* 0x0000001003047825 */ /* 0x001fc800078e0216 */
[----:B------:R-:W-:Y:S02]  /*1240*/  IMAD.MOV.U32 R8, RZ, RZ, 0x10 ;  /* 0x00000010ff087424 */ /* 0x000fe400078e00ff */
[----:B------:R-:W2:Y:S02]  /*1250*/  LDG.E.128 R4, [R4.64] ;  /* 0x0000000404047981 */ /* 0x000ea4000c1e1d00 */
[----:B------:R-:W-:-:S06]  /*1260*/  IMAD.WIDE R8, R3, R8, c[0x0][0x198] ;  /* 0x0000660003087625 */ /* 0x000fcc00078e0208 */
[----:B------:R-:W3:Y:S01]  /*1270*/  LDG.E.128.CONSTANT R8, [R8.64] ;  /* 0x0000000408087981 */ /* 0x000ee2000c1e9d00 */
[--C-:B--2---:R-:W-:Y:S02]  /*1280*/  PRMT R15, RZ, 0x5410, R4.reuse ;  /* 0x00005410ff0f7816 */ /* 0x104fe40000000004 */
[----:B------:R-:W-:Y:S02]  /*1290*/  PRMT R25, RZ, 0x7610, R4 ;  /* 0x00007610ff197816 */ /* 0x000fe40000000004 */
[--C-:B------:R-:W-:Y:S01]  /*12a0*/  PRMT R19, RZ, 0x5410, R5.reuse ;  /* 0x00005410ff137816 */ /* 0x100fe20000000005 */
[C---:B0-----:R-:W-:Y:S01]  /*12b0*/  FMUL.FTZ R18, R14.reuse, R15 ;  /* 0x0000000f0e127220 */ /* 0x041fe20000410000 */
[----:B------:R-:W-:Y:S01]  /*12c0*/  PRMT R21, RZ, 0x7610, R5 ;  /* 0x00007610ff157816 */ /* 0x000fe20000000005 */
[C---:B------:R-:W-:Y:S01]  /*12d0*/  FMUL.FTZ R25, R14.reuse, R25 ;  /* 0x000000190e197220 */ /* 0x040fe20000410000 */
[----:B---3--:R-:W-:Y:S01]  /*12e0*/  PRMT R16, RZ, 0x5410, R8 ;  /* 0x00005410ff107816 */ /* 0x008fe20000000008 */
[C---:B------:R-:W-:Y:S01]  /*12f0*/  FMUL.FTZ R20, R14.reuse, R19 ;  /* 0x000000130e147220 */ /* 0x040fe20000410000 */
[----:B------:R-:W-:Y:S01]  /*1300*/  F2FP.BF16.PACK_AB R18, RZ, R18 ;  /* 0x00000012ff12723e */ /* 0x000fe200000010ff */
[----:B------:R-:W-:Y:S01]  /*1310*/  FMUL.FTZ R21, R14, R21 ;  /* 0x000000150e157220 */ /* 0x000fe20000410000 */
[----:B------:R-:W-:-:S02]  /*1320*/  F2FP.BF16.PACK_AB R25, RZ, R25 ;  /* 0x00000019ff19723e */ /* 0x000fc400000010ff */
[----:B------:R-:W-:Y:S02]  /*1330*/  PRMT R19, RZ, 0x5410, R18 ;  /* 0x00005410ff137816 */ /* 0x000fe40000000012 */
[----:B------:R-:W-:Y:S02]  /*1340*/  PRMT R5, RZ, 0x5410, R6 ;  /* 0x00005410ff057816 */ /* 0x000fe40000000006 */
[----:B------:R-:W-:Y:S01]  /*1350*/  PRMT R8, RZ, 0x7610, R8 ;  /* 0x00007610ff087816 */ /* 0x000fe20000000008 */
[----:B------:R-:W-:Y:S01]  /*1360*/  FMUL.FTZ R16, R19, R16 ;  /* 0x0000001013107220 */ /* 0x000fe20000410000 */
[----:B------:R-:W-:Y:S01]  /*1370*/  PRMT R19, RZ, 0x5410, R25 ;  /* 0x00005410ff137816 */ /* 0x000fe20000000019 */
[----:B------:R-:W-:Y:S01]  /*1380*/  FMUL.FTZ R18, R14, R5 ;  /* 0x000000050e127220 */ /* 0x000fe20000410000 */
[----:B------:R-:W-:Y:S02]  /*1390*/  F2FP.BF16.PACK_AB R20, RZ, R20 ;  /* 0x00000014ff14723e */ /* 0x000fe400000010ff */
[----:B------:R-:W-:Y:S01]  /*13a0*/  F2FP.BF16.PACK_AB R21, RZ, R21 ;  /* 0x00000015ff15723e */ /* 0x000fe200000010ff */
[----:B------:R-:W-:Y:S01]  /*13b0*/  FMUL.FTZ R19, R19, R8 ;  /* 0x0000000813137220 */ /* 0x000fe20000410000 */
[----:B------:R-:W-:-:S02]  /*13c0*/  PRMT R0, RZ, 0x5410, R9 ;  /* 0x00005410ff007816 */ /* 0x000fc40000000009 */
[----:B------:R-:W-:Y:S02]  /*13d0*/  PRMT R5, RZ, 0x5410, R20 ;  /* 0x00005410ff057816 */ /* 0x000fe40000000014 */
[----:B------:R-:W-:Y:S02]  /*13e0*/  PRMT R17, RZ, 0x7610, R6 ;  /* 0x00007610ff117816 */ /* 0x000fe40000000006 */
[----:B------:R-:W-:Y:S01]  /*13f0*/  PRMT R15, RZ, 0x5410, R7 ;  /* 0x00005410ff0f7816 */ /* 0x000fe20000000007 */
[----:B------:R-:W-:Y:S01]  /*1400*/  FMUL.FTZ R0, R5, R0 ;  /* 0x0000000005007220 */ /* 0x000fe20000410000 */
[----:B------:R-:W-:Y:S01]  /*1410*/  PRMT R9, RZ, 0x7610, R9 ;  /* 0x00007610ff097816 */ /* 0x000fe20000000009 */
[C---:B------:R-:W-:Y:S01]  /*1420*/  FMUL.FTZ R17, R14.reuse, R17 ;  /* 0x000000110e117220 */ /* 0x040fe20000410000 */
[----:B------:R-:W-:Y:S01]  /*1430*/  PRMT R8, RZ, 0x5410, R21 ;  /* 0x00005410ff087816 */ /* 0x000fe20000000015 */
[----:B------:R-:W-:Y:S01]  /*1440*/  FMUL.FTZ R15, R14, R15 ;  /* 0x0000000f0e0f7220 */ /* 0x000fe20000410000 */
[----:B------:R-:W-:-:S02]  /*1450*/  PRMT R7, RZ, 0x7610, R7 ;  /* 0x00007610ff077816 */ /* 0x000fc40000000007 */
[----:B------:R-:W-:Y:S01]  /*1460*/  F2FP.BF16.PACK_AB R18, RZ, R18 ;  /* 0x00000012ff12723e */ /* 0x000fe200000010ff */
[----:B------:R-:W-:Y:S01]  /*1470*/  FMUL.FTZ R5, R8, R9 ;  /* 0x0000000908057220 */ /* 0x000fe20000410000 */
[----:B------:R-:W-:Y:S01]  /*1480*/  F2FP.BF16.PACK_AB R17, RZ, R17 ;  /* 0x00000011ff11723e */ /* 0x000fe200000010ff */
[----:B------:R-:W-:Y:S01]  /*1490*/  FMUL.FTZ R8, R14, R7 ;  /* 0x000000070e087220 */ /* 0x000fe20000410000 */
[----:B------:R-:W-:Y:S02]  /*14a0*/  F2FP.BF16.PACK_AB R15, RZ, R15 ;  /* 0x0000000fff0f723e */ /* 0x000fe400000010ff */
[--C-:B------:R-:W-:Y:S02]  /*14b0*/  PRMT R4, RZ, 0x5410, R10.reuse ;  /* 0x00005410ff047816 */ /* 0x100fe4000000000a */
[----:B------:R-:W-:Y:S02]  /*14c0*/  F2FP.BF16.PACK_AB R8, RZ, R8 ;  /* 0x00000008ff08723e */ /* 0x000fe400000010ff */
[----:B------:R-:W-:-:S02]  /*14d0*/  PRMT R10, RZ, 0x7610, R10 ;  /* 0x00007610ff0a7816 */ /* 0x000fc4000000000a */
[----:B------:R-:W-:Y:S02]  /*14e0*/  PRMT R6, RZ, 0x5410, R11 ;  /* 0x00005410ff067816 */ /* 0x000fe4000000000b */
[----:B------:R-:W-:Y:S02]  /*14f0*/  PRMT R7, RZ, 0x5410, R18 ;  /* 0x00005410ff077816 */ /* 0x000fe40000000012 */
[----:B------:R-:W-:Y:S02]  /*1500*/  PRMT R17, RZ, 0x5410, R17 ;  /* 0x00005410ff117816 */ /* 0x000fe40000000011 */
[----:B------:R-:W-:Y:S01]  /*1510*/  PRMT R11, RZ, 0x7610, R11 ;  /* 0x00007610ff0b7816 */ /* 0x000fe2000000000b */
[----:B------:R-:W-:Y:S01]  /*1520*/  FMUL.FTZ R7, R7, R4 ;  /* 0x0000000407077220 */ /* 0x000fe20000410000 */
[----:B------:R-:W-:Y:S01]  /*1530*/  PRMT R15, RZ, 0x5410, R15 ;  /* 0x00005410ff0f7816 */ /* 0x000fe2000000000f */
[----:B------:R-:W-:Y:S01]  /*1540*/  FMUL.FTZ R10, R17, R10 ;  /* 0x0000000a110a7220 */ /* 0x000fe20000410000 */
[----:B------:R-:W-:-:S02]  /*1550*/  PRMT R8, RZ, 0x5410, R8 ;  /* 0x00005410ff087816 */ /* 0x000fc40000000008 */
[----:B------:R-:W-:Y:S01]  /*1560*/  F2FP.BF16.PACK_AB R4, R19, R16 ;  /* 0x000000101304723e */ /* 0x000fe200000010ff */
[----:B------:R-:W-:Y:S01]  /*1570*/  FMUL.FTZ R15, R15, R6 ;  /* 0x000000060f0f7220 */ /* 0x000fe20000410000 */
[----:B------:R-:W-:Y:S01]  /*1580*/  F2FP.BF16.PACK_AB R6, R10, R7 ;  /* 0x000000070a06723e */ /* 0x000fe200000010ff */
[----:B------:R-:W-:Y:S01]  /*1590*/  FMUL.FTZ R8, R8, R11 ;  /* 0x0000000b08087220 */ /* 0x000fe20000410000 */
[----:B------:R-:W-:-:S04]  /*15a0*/  F2FP.BF16.PACK_AB R5, R5, R0 ;  /* 0x000000000505723e */ /* 0x000fc800000010ff */
[----:B------:R-:W-:Y:S01]  /*15b0*/  F2FP.BF16.PACK_AB R7, R8, R15 ;  /* 0x0000000f0807723e */ /* 0x000fe200000010ff */
[C---:B------:R-:W-:Y:S01]  /*15c0*/  IMAD.WIDE R8, R3.reuse, 0x10, R12 ;  /* 0x0000001003087825 */ /* 0x040fe200078e020c */
[----:B------:R-:W-:-:S04]  /*15d0*/  IADD3 R3, R3, c[0x0][0x0], RZ ;  /* 0x0000000003037a10 */ /* 0x000fc80007ffe0ff */
[----:B------:R0:W-:Y:S01]  /*15e0*/  STG.E.128 [R8.64], R4 ;  /* 0x0000000408007986 */ /* 0x0001e2000c101d04 */
[----:B------:R-:W-:-:S13]  /*15f0*/  ISETP.GE.AND P0, PT, R3, R2, PT ;  /* 0x000000020300720c */ /* 0x000fda0003f06270 */
[----:B------:R-:W-:Y:S05]  /*1600*/  @!P0 BRA `(.L_x_859) ;  /* 0xfffffc2000008947 */ /* 0x000fea000383ffff */
[----:B------:R-:W-:Y:S05]  /*1610*/  EXIT ;  /* 0x000000000000794d */ /* 0x000fea0003800000 */
.L_x_860:
        /* <DEDUP_REMOVED lines=14> */
.L_x_1185:


//--------------------- .text._ZN4vllm15rms_norm_kernelIN3c108BFloat16ELi16ELi2EEEvPT_PKS3_lllllS6_fii --------------------------
	.section	.text._ZN4vllm15rms_norm_kernelIN3c108BFloat16ELi16ELi2EEEvPT_PKS3_lllllS6_fii,"ax",@progbits
	.sectioninfo	@"SHI_REGISTERS=32"
	.align	128
        .global         _ZN4vllm15rms_norm_kernelIN3c108BFloat16ELi16ELi2EEEvPT_PKS3_lllllS6_fii
        .type           _ZN4vllm15rms_norm_kernelIN3c108BFloat16ELi16ELi2EEEvPT_PKS3_lllllS6_fii,@function
        .size           _ZN4vllm15rms_norm_kernelIN3c108BFloat16ELi16ELi2EEEvPT_PKS3_lllllS6_fii,(.L_x_1186 - _ZN4vllm15rms_norm_kernelIN3c108BFloat16ELi16ELi2EEEvPT_PKS3_lllllS6_fii)
        .other          _ZN4vllm15rms_norm_kernelIN3c108BFloat16ELi16ELi2EEEvPT_PKS3_lllllS6_fii,@"STO_CUDA_ENTRY STV_DEFAULT"
_ZN4vllm15rms_norm_kernelIN3c108BFloat16ELi16ELi2EEEvPT_PKS3_lllllS6_fii:
.text._ZN4vllm15rms_norm_kernelIN3c108BFloat16ELi16ELi2EEEvPT_PKS3_lllllS6_fii:
        /* <DEDUP_REMOVED lines=32> */
.L_x_865:
[----:B------:R-:W-:-:S06]  /*0200*/  IMAD.WIDE R4, R7, 0x2, R22 ;  /* 0x0000000207047825 */ /* 0x000fcc00078e0216 */
[----:B------:R-:W2:Y:S01]  /*0210*/  LDG.E.U16 R4, [R4.64] ;  /* 0x0000000404047981 */ /* 0x000ea2000c1e1500 */
[----:B------:R-:W-:-:S04]  /*0220*/  IADD3 R7, R7, c[0x0][0x0], RZ ;  /* 0x0000000007077a10 */ /* 0x000fc80007ffe0ff */
[----:B------:R-:W-:Y:S02]  /*0230*/  ISETP.GE.AND P0, PT, R7, R6, PT ;  /* 0x000000060700720c */ /* 0x000fe40003f06270 */
[----:B--2---:R-:W-:-:S05]  /*0240*/  PRMT R5, RZ, 0x5410, R4 ;  /* 0x00005410ff057816 */ /* 0x004fca0000000004 */
[----:B------:R-:W-:-:S06]  /*0250*/  FFMA.FTZ R12, R5, R5, R12 ;  /* 0x00000005050c7223 */ /* 0x000fcc000001000c */
[----:B------:R-:W-:Y:S05]  /*0260*/  @!P0 BRA `(.L_x_865) ;  /* 0xffffff9000008947 */ /* 0x000fea000383ffff */
.L_x_864:
[----:B------:R-:W-:Y:S05]  /*0270*/  BSYNC B1 ;  /* 0x0000000000017941 */ /* 0x000fea0003800000 */
.L_x_863:
[----:B------:R-:W-:Y:S01]  /*0280*/  BSSY B1, `(.L_x_866) ;  /* 0x0000038000017945 */ /* 0x000fe20003800000 */
[----:B------:R-:W-:Y:S01]  /*0290*/  IMAD.WIDE R4, R6, 0x2, R22 ;  /* 0x0000000206047825 */ /* 0x000fe200078e0216 */
[----:B------:R-:W-:Y:S05]  /*02a0*/  @P1 BRA `(.L_x_867) ;  /* 0x0000035000001947 */ /* 0x000fea0003800000 */
[----:B------:R-:W-:-:S04]  /*02b0*/  IMAD.MOV.U32 R15, RZ, RZ, R3 ;  /* 0x000000ffff0f7224 */ /* 0x000fc800078e0003 */
.L_x_868:
[----:B------:R-:W-:-:S05]  /*02c0*/  IMAD.WIDE R6, R15, 0x20, R4 ;  /* 0x000000200f067825 */ /* 0x000fca00078e0204 */
[----:B------:R-:W2:Y:S04]  /*02d0*/  LDG.E.U16 R24, [R6.64] ;  /* 0x0000000406187981 */ /* 0x000ea8000c1e1500 */
[----:B------:R-:W3:Y:S04]  /*02e0*/  LDG.E.U16 R26, [R6.64+0x2] ;  /* 0x00000204061a7981 */ /* 0x000ee8000c1e1500 */
[----:B------:R-:W4:Y:S04]  /*02f0*/  LDG.E.U16 R21, [R6.64+0x4] ;  /* 0x0000040406157981 */ /* 0x000f28000c1e1500 */
[----:B------:R-:W5:Y:S04]  /*0300*/  LDG.E.U16 R13, [R6.64+0x6] ;  /* 0x00000604060d7981 */ /* 0x000f68000c1e1500 */
[----:B------:R5:W5:Y:S04]  /*0310*/  LDG.E.U16 R11, [R6.64+0x8] ;  /* 0x00000804060b7981 */ /* 0x000b68000c1e1500 */
        /* <DEDUP_REMOVED lines=8> */
[----:B------:R-:W-:Y:S01]  /*03a0*/  FFMA.FTZ R25, R25, R25, R12 ;  /* 0x0000001919197223 */ /* 0x000fe2000001000c */
[----:B---3--:R-:W-:Y:S01]  /*03b0*/  PRMT R26, RZ, 0x5410, R26 ;  /* 0x00005410ff1a7816 */ /* 0x008fe2000000001a */
[----:B------:R5:W3:Y:S04]  /*03c0*/  LDG.E.U16 R12, [R6.64+0x16] ;  /* 0x00001604060c7981 */ /* 0x000ae8000c1e1500 */
[----:B------:R-:W-:Y:S01]  /*03d0*/  FFMA.FTZ R25, R26, R26, R25 ;  /* 0x0000001a1a197223 */ /* 0x000fe20000010019 */
[----:B----4-:R-:W-:Y:S02]  /*03e0*/  PRMT R26, RZ, 0x5410, R21 ;  /* 0x00005410ff1a7816 */ /* 0x010fe40000000015 */
[----:B------:R5:W4:Y:S03]  /*03f0*/  LDG.E.U16 R21, [R6.64+0x1a] ;  /* 0x00001a0406157981 */ /* 0x000b26000c1e1500 */
[----:B------:R-:W-:-:S02]  /*0400*/  FFMA.FTZ R27, R26, R26, R25 ;  /* 0x0000001a1a1b7223 */ /* 0x000fc40000010019 */
[----:B------:R5:W4:Y:S04]  /*0410*/  LDG.E.U16 R25, [R6.64+0x1c] ;  /* 0x00001c0406197981 */ /* 0x000b28000c1e1500 */
[----:B------:R5:W4:Y:S02]  /*0420*/  LDG.E.U16 R26, [R6.64+0x1e] ;  /* 0x00001e04061a7981 */ /* 0x000b24000c1e1500 */
[----:B-----5:R-:W-:-:S05]  /*0430*/  PRMT R6, RZ, 0x5410, R13 ;  /* 0x00005410ff067816 */ /* 0x020fca000000000d */
        /* <DEDUP_REMOVED lines=14> */
[----:B------:R-:W-:-:S03]  /*0520*/  IADD3 R15, R15, c[0x0][0x0], RZ ;  /* 0x000000000f0f7a10 */ /* 0x000fc60007ffe0ff */
[----:B------:R-:W-:Y:S01]  /*0530*/  FFMA.FTZ R27, R14, R14, R27 ;  /* 0x0000000e0e1b7223 */ /* 0x000fe2000001001b */
[----:B------:R-:W-:Y:S02]  /*0540*/  ISETP.GE.AND P0, PT, R15, R10, PT ;  /* 0x0000000a0f00720c */ /* 0x000fe40003f06270 */
[----:B--2---:R-:W-:Y:S02]  /*0550*/  PRMT R24, RZ, 0x5410, R24 ;  /* 0x00005410ff187816 */ /* 0x004fe40000000018 */
[----:B---3--:R-:W-:-:S05]  /*0560*/  PRMT R12, RZ, 0x5410, R12 ;  /* 0x00005410ff0c7816 */ /* 0x008fca000000000c */
[----:B------:R-:W-:Y:S01]  /*0570*/  FFMA.FTZ R27, R12, R12, R27 ;  /* 0x0000000c0c1b7223 */ /* 0x000fe2000001001b */
[----:B----4-:R-:W-:-:S03]  /*0580*/  PRMT R6, RZ, 0x5410, R21 ;  /* 0x00005410ff067816 */ /* 0x010fc60000000015 */
[----:B------:R-:W-:-:S04]  /*0590*/  FFMA.FTZ R27, R24, R24, R27 ;  /* 0x00000018181b7223 */ /* 0x000fc8000001001b */
[----:B------:R-:W-:Y:S01]  /*05a0*/  FFMA.FTZ R27, R6, R6, R27 ;  /* 0x00000006061b7223 */ /* 0x000fe2000001001b */
[----:B------:R-:W-:Y:S02]  /*05b0*/  PRMT R6, RZ, 0x5410, R25 ;  /* 0x00005410ff067816 */ /* 0x000fe40000000019 */
[----:B------:R-:W-:-:S03]  /*05c0*/  PRMT R26, RZ, 0x5410, R26 ;  /* 0x00005410ff1a7816 */ /* 0x000fc6000000001a */
[----:B------:R-:W-:-:S04]  /*05d0*/  FFMA.FTZ R27, R6, R6, R27 ;  /* 0x00000006061b7223 */ /* 0x000fc8000001001b */
[----:B------:R-:W-:Y:S01]  /*05e0*/  FFMA.FTZ R12, R26, R26, R27 ;  /* 0x0000001a1a0c7223 */ /* 0x000fe2000001001b */
[----:B------:R-:W-:Y:S05]  /*05f0*/  @!P0 BRA `(.L_x_868) ;  /* 0xfffffcc000008947 */ /* 0x000fea000383ffff */
.L_x_867:
[----:B------:R-:W-:Y:S05]  /*0600*/  BSYNC B1 ;  /* 0x0000000000017941 */ /* 0x000fea0003800000 */
.L_x_866:
[----:B------:R-:W-:Y:S01]  /*0610*/  BSSY B1, `(.L_x_869) ;  /* 0x0000009000017945 */ /* 0x000fe20003800000 */
[----:B------:R-:W-:Y:S05]  /*0620*/  @P2 BRA `(.L_x_870) ;  /* 0x0000007000002947 */ /* 0x000fea0003800000 */
.L_x_871:
[----:B------:R-:W-:-:S06]  /*0630*/  IMAD.WIDE R6, R9, 0x2, R4 ;  /* 0x0000000209067825 */ /* 0x000fcc00078e0204 */
[----:B------:R-:W2:Y:S01]  /*0640*/  LDG.E.U16 R6, [R6.64] ;  /* 0x0000000406067981 */ /* 0x000ea2000c1e1500 */
[----:B------:R-:W-:-:S04]  /*0650*/  IADD3 R9, R9, c[0x0][0x0], RZ ;  /* 0x0000000009097a10 */ /* 0x000fc80007ffe0ff */
[----:B------:R-:W-:Y:S02]  /*0660*/  ISETP.GE.AND P0, PT, R9, R8, PT ;  /* 0x000000080900720c */ /* 0x000fe40003f06270 */
[----:B--2---:R-:W-:-:S05]  /*0670*/  PRMT R7, RZ, 0x5410, R6 ;  /* 0x00005410ff077816 */ /* 0x004fca0000000006 */
[----:B------:R-:W-:-:S06]  /*0680*/  FFMA.FTZ R12, R7, R7, R12 ;  /* 0x00000007070c7223 */ /* 0x000fcc000001000c */
[----:B------:R-:W-:Y:S05]  /*0690*/  @!P0 BRA `(.L_x_871) ;  /* 0xffffff9000008947 */ /* 0x000fea000383ffff */
.L_x_870:
[----:B------:R-:W-:Y:S05]  /*06a0*/  BSYNC B1 ;  /* 0x0000000000017941 */ /* 0x000fea0003800000 */
.L_x_869:
[----:B------:R-:W-:Y:S05]  /*06b0*/  BRA `(.L_x_872) ;  /* 0x000002e000007947 */ /* 0x000fea0003800000 */
.L_x_862:
        /* <DEDUP_REMOVED lines=8> */
.L_x_873:
        /* <DEDUP_REMOVED lines=38> */
.L_x_872:
[----:B------:R-:W-:Y:S05]  /*09a0*/  BSYNC B0 ;  /* 0x0000000000007941 */ /* 0x000fea0003800000 */
.L_x_861:
        /* <DEDUP_REMOVED lines=102> */
.L_x_875:
        /* <DEDUP_REMOVED lines=59> */
.L_x_876:
[----:B0-----:R-:W-:Y:S05]  /*13c0*/  BSYNC B0 ;  /* 0x0000000000007941 */ /* 0x001fea0003800000 */
.L_x_874:
        /* <DEDUP_REMOVED lines=15> */
.L_x_877:
        /* <DEDUP_REMOVED lines=118> */
.L_x_878:
        /* <DEDUP_REMOVED lines=14> */
.L_x_1186:


//--------------------- .text._ZN4vllm15rms_norm_kernelIN3c104HalfELi1ELi2EEEvPT_PKS3_lllllS6_fii --------------------------
	.section	.text._ZN4vllm15rms_norm_kernelIN3c104HalfELi1ELi2EEEvPT_PKS3_lllllS6_fii,"ax",@progbits
	.sectioninfo	@"SHI_REGISTERS=24"
	.align	128
        .global         _ZN4vllm15rms_norm_kernelIN3c104HalfELi1ELi2EEEvPT_PKS3_lllllS6_fii
        .type           _ZN4vllm15rms_norm_kernelIN3c104HalfELi1ELi2EEEvPT_PKS3_lllllS6_fii,@function
        .size           _ZN4vllm15rms_norm_kernelIN3c104HalfELi1ELi2EEEvPT_PKS3_lllllS6_fii,(.L_x_1187 - _ZN4vllm15rms_norm_kernelIN3c104HalfELi1ELi2EEEvPT_PKS3_lllllS6_fii)
        .other          _ZN4vllm15rms_norm_kernelIN3c104HalfELi1ELi2EEEvPT_PKS3_lllllS6_fii,@"STO_CUDA_ENTRY STV_DEFAULT"
_ZN4vllm15rms_norm_kernelIN3c104HalfELi1ELi2EEEvPT_PKS3_lllllS6_fii:
.text._ZN4vllm15rms_norm_kernelIN3c104HalfELi1ELi2EEEvPT_PKS3_lllllS6_fii:
[----:B------:R-:W-:Y:S02]  /*0000*/  MOV R1, c[0x0][0x28] ;  /* 0x00000a0000017a02 */ /* 0x000fe40000000f00 */
        /* <DEDUP_REMOVED lines=16> */
[----:B------:R-:W-:Y:S01]  /*0110*/  IMAD.MOV.U32 R4, RZ, RZ, RZ ;  /* 0x000000ffff047224 */ /* 0x000fe200078e00ff */
[----:B------:R-:W-:-:S04]  /*0120*/  MOV R5, R20 ;  /* 0x0000001400057202 */ /* 0x000fc80000000f00 */
.L_x_883:
        /* <DEDUP_REMOVED lines=12> */
.L_x_882:
[----:B------:R-:W-:Y:S05]  /*01f0*/  BSYNC B1 ;  /* 0x0000000000017941 */ /* 0x000fea0003800000 */
.L_x_881:
        /* <DEDUP_REMOVED lines=8> */
[----:B------:R-:W-:Y:S01]  /*0280*/  IMAD.U32 R3, RZ, RZ, UR8 ;  /* 0x00000008ff037e24 */ /* 0x000fe2000f8e00ff */
[----:B------:R-:W-:-:S03]  /*0290*/  MOV R5, R20 ;  /* 0x0000001400057202 */ /* 0x000fc60000000f00 */
[----:B------:R-:W-:-:S04]  /*02a0*/  IMAD.WIDE.U32 R2, R0, c[0x0][0x170], R2 ;  /* 0x00005c0000027a25 */ /* 0x000fc800078e0002 */
[----:B------:R-:W-:Y:S02]  /*02b0*/  IMAD R10, R0, c[0x0][0x174], R3 ;  /* 0x00005d00000a7a24 */ /* 0x000fe400078e0203 */
.L_x_886:
        /* <DEDUP_REMOVED lines=10> */
.L_x_885:
[----:B------:R-:W-:Y:S05]  /*0360*/  BSYNC B1 ;  /* 0x0000000000017941 */ /* 0x000fea0003800000 */
.L_x_884:
[----:B------:R-:W-:Y:S05]  /*0370*/  @P1 BRA `(.L_x_887) ;  /* 0x0000023000001947 */ /* 0x000fea0003800000 */
[----:B------:R-:W-:Y:S01]  /*0380*/  MOV R3, UR8 ;  /* 0x0000000800037c02 */ /* 0x000fe20008000f00 */
[----:B------:R-:W-:Y:S01]  /*0390*/  IMAD.U32 R2, RZ, RZ, UR4 ;  /* 0x00000004ff027e24 */ /* 0x000fe2000f8e00ff */
[----:B------:R-:W-:Y:S01]  /*03a0*/  BSSY B1, `(.L_x_888) ;  /* 0x000000e000017945 */ /* 0x000fe20003800000 */
[----:B------:R-:W-:Y:S02]  /*03b0*/  IADD3 R5, R20, UR5, RZ ;  /* 0x0000000514057c10 */ /* 0x000fe4000fffe0ff */
[----:B------:R-:W-:-:S04]  /*03c0*/  IMAD.WIDE.U32 R6, R0, c[0x0][0x170], R2 ;  /* 0x00005c0000067a25 */ /* 0x000fc800078e0002 */
[----:B------:R-:W-:Y:S02]  /*03d0*/  IMAD R10, R0, c[0x0][0x174], R7 ;  /* 0x00005d00000a7a24 */ /* 0x000fe400078e0207 */
.L_x_889:
        /* <DEDUP_REMOVED lines=11> */
.L_x_888:
[----:B------:R-:W-:Y:S05]  /*0490*/  BRA `(.L_x_887) ;  /* 0x0000011000007947 */ /* 0x000fea0003800000 */
.L_x_880:
[----:B01----:R-:W-:Y:S01]  /*04a0*/  ISETP.GE.AND P0, PT, R20, c[0x0][0x1a8], PT ;  /* 0x00006a0014007a0c */ /* 0x003fe20003f06270 */
[----:B------:R-:W-:-:S12]  /*04b0*/  IMAD.MOV.U32 R4, RZ, RZ, RZ ;  /* 0x000000ffff047224 */ /* 0x000fd800078e00ff */
[----:B------:R-:W-:Y:S05]  /*04c0*/  @P0 BRA `(.L_x_887) ;  /* 0x000000e000000947 */ /* 0x000fea0003800000 */
[----:B------:R-:W-:Y:S01]  /*04d0*/  HFMA2.MMA R4, -RZ, RZ, 0, 0 ;  /* 0x00000000ff047435 */ /* 0x000fe200000001ff */
[----:B------:R-:W-:-:S05]  /*04e0*/  IMAD.MOV.U32 R5, RZ, RZ, R20 ;  /* 0x000000ffff057224 */ /* 0x000fca00078e0014 */
.L_x_890:
        /* <DEDUP_REMOVED lines=12> */
.L_x_887:
[----:B------:R-:W-:Y:S05]  /*05b0*/  BSYNC B0 ;  /* 0x0000000000007941 */ /* 0x000fea0003800000 */
.L_x_879:
        /* <DEDUP_REMOVED lines=102> */
.L_x_892:
        /* <DEDUP_REMOVED lines=59> */
.L_x_893:
[----:B0-----:R-:W-:Y:S05]  /*0fd0*/  BSYNC B0 ;  /* 0x0000000000007941 */ /* 0x001fea0003800000 */
.L_x_891:
        /* <DEDUP_REMOVED lines=9> */
.L_x_894:
[----:B------:R-:W-:-:S05]  /*1070*/  SHF.R.S32.HI R21, RZ, 0x1f, R20 ;  /* 0x0000001fff157819 */ /* 0x000fca0000011414 */
[----:B------:R-:W-:-:S04]  /*1080*/  IMAD.WIDE.U32 R2, R0, c[0x0][0x170], R20 ;  /* 0x00005c0000027a25 */ /* 0x000fc800078e0014 */
[----:B------:R-:W-:Y:S01]  /*1090*/  IMAD R3, R0, c[0x0][0x174], R3 ;  /* 0x00005d0000037a24 */ /* 0x000fe200078e0203 */
[----:B0-----:R-:W-:-:S04]  /*10a0*/  LEA R4, P0, R2, c[0x0][0x168], 0x1 ;  /* 0x00005a0002047a11 */ /* 0x001fc800078008ff */
[----:B------:R-:W-:-:S05]  /*10b0*/  LEA.HI.X R5, R2, c[0x0][0x16c], R3, 0x1, P0 ;  /* 0x00005b0002057a11 */ /* 0x000fca00000f0c03 */
[----:B------:R-:W2:Y:S01]  /*10c0*/  LDG.E.U16 R4, [R4.64] ;  /* 0x0000000604047981 */ /* 0x000ea2000c1e1500 */
[----:B------:R-:W-:-:S05]  /*10d0*/  MOV R3, 0x2 ;  /* 0x0000000200037802 */ /* 0x000fca0000000f00 */
[----:B------:R-:W-:-:S06]  /*10e0*/  IMAD.WIDE R2, R20, R3, c[0x0][0x198] ;  /* 0x0000660014027625 */ /* 0x000fcc00078e0203 */
[----:B------:R-:W3:Y:S01]  /*10f0*/  LDG.E.U16.CONSTANT R2, [R2.64] ;  /* 0x0000000602027981 */ /* 0x000ee2000c1e9500 */
[----:B------:R-:W-:-:S05]  /*1100*/  IMAD R9, R0, c[0x0][0x1a8], RZ ;  /* 0x00006a0000097a24 */ /* 0x000fca00078e02ff */
[----:B------:R-:W-:Y:S02]  /*1110*/  IADD3 R9, P0, R9, R20, RZ ;  /* 0x0000001409097210 */ /* 0x000fe40007f1e0ff */
[----:B------:R-:W-:Y:S01]  /*1120*/  IADD3 R20, R20, c[0x0][0x0], RZ ;  /* 0x0000000014147a10 */ /* 0x000fe20007ffe0ff */
[----:B--2---:R-:W-:-:S05]  /*1130*/  HADD2.F32 R7, -RZ, R4.H0_H0 ;  /* 0x20000004ff077230 */ /* 0x004fca0000004100 */
[----:B0-----:R-:W-:-:S05]  /*1140*/  FMUL.FTZ R7, R6, R7 ;  /* 0x0000000706077220 */ /* 0x001fca0000410000 */
[----:B------:R-:W-:Y:S01]  /*1150*/  F2FP.PACK_AB R7, RZ, R7 ;  /* 0x00000007ff07723e */ /* 0x000fe200000000ff */
[----:B---3--:R-:W-:-:S04]  /*1160*/  HADD2.F32 R8, -RZ, R2.H0_H0 ;  /* 0x20000002ff087230 */ /* 0x008fc80000004100 */
[----:B------:R-:W-:-:S05]  /*1170*/  HADD2.F32 R7, -RZ, R7.H0_H0 ;  /* 0x20000007ff077230 */ /* 0x000fca0000004100 */
[----:B------:R-:W-:Y:S01]  /*1180*/  FMUL.FTZ R7, R7, R8 ;  /* 0x0000000807077220 */ /* 0x000fe20000410000 */
[----:B------:R-:W-:Y:S02]  /*1190*/  IADD3.X R8, RZ, R21, RZ, P0, !PT ;  /* 0x00000015ff087210 */ /* 0x000fe400007fe4ff */
[C---:B------:R-:W-:Y:S02]  /*11a0*/  LEA R4, P0, R9.reuse, c[0x0][0x160], 0x1 ;  /* 0x0000580009047a11 */ /* 0x040fe400078008ff */
[----:B------:R-:W-:Y:S02]  /*11b0*/  F2FP.PACK_AB R7, RZ, R7 ;  /* 0x00000007ff07723e */ /* 0x000fe400000000ff */
[----:B------:R-:W-:Y:S02]  /*11c0*/  LEA.HI.X R5, R9, c[0x0][0x164], R8, 0x1, P0 ;  /* 0x0000590009057a11 */ /* 0x000fe400000f0c08 */
[----:B------:R-:W-:-:S03]  /*11d0*/  ISETP.GE.AND P0, PT, R20, c[0x0][0x1a8], PT ;  /* 0x00006a0014007a0c */ /* 0x000fc60003f06270 */
[----:B------:R0:W-:Y:S10]  /*11e0*/  STG.E.U16 [R4.64], R7 ;  /* 0x0000000704007986 */ /* 0x0001f4000c101506 */
[----:B------:R-:W-:Y:S05]  /*11f0*/  @!P0 BRA `(.L_x_894) ;  /* 0xfffffe7000008947 */ /* 0x000fea000383ffff */
[----:B------:R-:W-:Y:S05]  /*1200*/  EXIT ;  /* 0x000000000000794d */ /* 0x000fea0003800000 */
.L_x_895:
        /* <DEDUP_REMOVED lines=15> */
.L_x_1187:


//--------------------- .text._ZN4vllm15rms_norm_kernelIN3c104HalfELi2ELi2EEEvPT_PKS3_lllllS6_fii --------------------------
	.section	.text._ZN4vllm15rms_norm_kernelIN3c104HalfELi2ELi2EEEvPT_PKS3_lllllS6_fii,"ax",@progbits
	.sectioninfo	@"SHI_REGISTERS=26"
	.align	128
        .global         _ZN4vllm15rms_norm_kernelIN3c104HalfELi2ELi2EEEvPT_PKS3_lllllS6_fii
        .type           _ZN4vllm15rms_norm_kernelIN3c104HalfELi2ELi2EEEvPT_PKS3_lllllS6_fii,@function
        .size           _ZN4vllm15rms_norm_kernelIN3c104HalfELi2ELi2EEEvPT_PKS3_lllllS6_fii,(.L_x_1188 - _ZN4vllm15rms_norm_kernelIN3c104HalfELi2ELi2EEEvPT_PKS3_lllllS6_fii)
        .other          _ZN4vllm15rms_norm_kernelIN3c104HalfELi2ELi2EEEvPT_PKS3_lllllS6_fii,@"STO_CUDA_ENTRY STV_DEFAULT"
_ZN4vllm15rms_norm_kernelIN3c104HalfELi2ELi2EEEvPT_PKS3_lllllS6_fii:
.text._ZN4vllm15rms_norm_kernelIN3c104HalfELi2ELi2EEEvPT_PKS3_lllllS6_fii:
        /* <DEDUP_REMOVED lines=15> */
[----:B-1----:R-:W-:Y:S01]  /*00f0*/  IADD3 R7, -R22, RZ, RZ ;  /* 0x000000ff16077210 */ /* 0x002fe20007ffe1ff */
        /* <DEDUP_REMOVED lines=14> */
[----:B------:R-:W-:-:S05]  /*01e0*/  MOV R6, R20 ;  /* 0x0000001400067202 */ /* 0x000fca0000000f00 */
.L_x_900:
[----:B------:R-:W-:-:S06]  /*01f0*/  IMAD.WIDE R2, R6, 0x2, R22 ;  /* 0x0000000206027825 */ /* 0x000fcc00078e0216 */
[----:B------:R-:W2:Y:S01]  /*0200*/  LDG.E.U16 R2, [R2.64] ;  /* 0x0000000602027981 */ /* 0x000ea2000c1e1500 */
[----:B------:R-:W-:-:S04]  /*0210*/  IADD3 R6, R6, c[0x0][0x0], RZ ;  /* 0x0000000006067a10 */ /* 0x000fc80007ffe0ff */
[----:B------:R-:W-:Y:S01]  /*0220*/  ISETP.GE.AND P0, PT, R6, R7, PT ;  /* 0x000000070600720c */ /* 0x000fe20003f06270 */
[----:B--2---:R-:W-:-:S05]  /*0230*/  HADD2.F32 R9, -RZ, R2.H0_H0 ;  /* 0x20000002ff097230 */ /* 0x004fca0000004100 */
[----:B------:R-:W-:-:S07]  /*0240*/  FFMA.FTZ R4, R9, R9, R4 ;  /* 0x0000000909047223 */ /* 0x000fce0000010004 */
[----:B------:R-:W-:Y:S05]  /*0250*/  @!P0 BRA `(.L_x_900) ;  /* 0xffffff9000008947 */ /* 0x000fea000383ffff */
.L_x_899:
[----:B------:R-:W-:Y:S05]  /*0260*/  BSYNC B1 ;  /* 0x0000000000017941 */ /* 0x000fea0003800000 */
.L_x_898:
[----:B------:R-:W-:Y:S01]  /*0270*/  BSSY B1, `(.L_x_901) ;  /* 0x000000e000017945 */ /* 0x000fe20003800000 */
[----:B------:R-:W-:Y:S01]  /*0280*/  IMAD.WIDE R2, R7, 0x2, R22 ;  /* 0x0000000207027825 */ /* 0x000fe200078e0216 */
[----:B------:R-:W-:Y:S05]  /*0290*/  @P1 BRA `(.L_x_902) ;  /* 0x000000b000001947 */ /* 0x000fea0003800000 */
[----:B------:R-:W-:-:S05]  /*02a0*/  MOV R8, R20 ;  /* 0x0000001400087202 */ /* 0x000fca0000000f00 */
.L_x_903:
        /* <DEDUP_REMOVED lines=10> */
.L_x_902:
[----:B------:R-:W-:Y:S05]  /*0350*/  BSYNC B1 ;  /* 0x0000000000017941 */ /* 0x000fea0003800000 */
.L_x_901:
[----:B------:R-:W-:Y:S01]  /*0360*/  BSSY B1, `(.L_x_904) ;  /* 0x0000009000017945 */ /* 0x000fe20003800000 */
[----:B------:R-:W-:Y:S05]  /*0370*/  @P2 BRA `(.L_x_905) ;  /* 0x0000007000002947 */ /* 0x000fea0003800000 */
.L_x_906:
[----:B------:R-:W-:-:S06]  /*0380*/  IMAD.WIDE R6, R12, 0x2, R2 ;  /* 0x000000020c067825 */ /* 0x000fcc00078e0202 */
[----:B------:R-:W2:Y:S01]  /*0390*/  LDG.E.U16 R6, [R6.64] ;  /* 0x0000000606067981 */ /* 0x000ea2000c1e1500 */
[----:B------:R-:W-:-:S04]  /*03a0*/  IADD3 R12, R12, c[0x0][0x0], RZ ;  /* 0x000000000c0c7a10 */ /* 0x000fc80007ffe0ff */
[----:B------:R-:W-:Y:S01]  /*03b0*/  ISETP.GE.AND P0, PT, R12, R5, PT ;  /* 0x000000050c00720c */ /* 0x000fe20003f06270 */
[----:B--2---:R-:W-:-:S05]  /*03c0*/  HADD2.F32 R9, -RZ, R6.H0_H0 ;  /* 0x20000006ff097230 */ /* 0x004fca0000004100 */
[----:B------:R-:W-:-:S07]  /*03d0*/  FFMA.FTZ R4, R9, R9, R4 ;  /* 0x0000000909047223 */ /* 0x000fce0000010004 */
[----:B------:R-:W-:Y:S05]  /*03e0*/  @!P0 BRA `(.L_x_906) ;  /* 0xffffff9000008947 */ /* 0x000fea000383ffff */
.L_x_905:
[----:B------:R-:W-:Y:S05]  /*03f0*/  BSYNC B1 ;  /* 0x0000000000017941 */ /* 0x000fea0003800000 */
.L_x_904:
[----:B------:R-:W-:Y:S05]  /*0400*/  BRA `(.L_x_907) ;  /* 0x0000011000007947 */ /* 0x000fea0003800000 */
.L_x_897:
[----:B-1----:R-:W-:Y:S01]  /*0410*/  ULDC UR4, c[0x0][0x1a8] ;  /* 0x00006a0000047ab9 */ /* 0x002fe20000000800 */
[----:B------:R-:W-:Y:S01]  /*0420*/  MOV R4, RZ ;  /* 0x000000ff00047202 */ /* 0x000fe20000000f00 */
[----:B------:R-:W-:-:S04]  /*0430*/  ULEA.HI UR4, UR4, UR4, URZ, 0x1 ;  /* 0x0000000404047291 */ /* 0x000fc8000f8f083f */
[----:B------:R-:W-:-:S06]  /*0440*/  USHF.R.S32.HI UR4, URZ, 0x1, UR4 ;  /* 0x000000013f047899 */ /* 0x000fcc0008011404 */
[----:B------:R-:W-:-:S13]  /*0450*/  ISETP.GE.AND P0, PT, R20, UR4, PT ;  /* 0x0000000414007c0c */ /* 0x000fda000bf06270 */
[----:B------:R-:W-:Y:S05]  /*0460*/  @P0 BRA `(.L_x_907) ;  /* 0x000000b000000947 */ /* 0x000fea0003800000 */
[----:B------:R-:W-:Y:S01]  /*0470*/  HFMA2.MMA R4, -RZ, RZ, 0, 0 ;  /* 0x00000000ff047435 */ /* 0x000fe200000001ff */
[----:B------:R-:W-:-:S05]  /*0480*/  MOV R5, R20 ;  /* 0x0000001400057202 */ /* 0x000fca0000000f00 */
.L_x_908:
        /* <DEDUP_REMOVED lines=9> */
.L_x_907:
[----:B------:R-:W-:Y:S05]  /*0520*/  BSYNC B0 ;  /* 0x0000000000007941 */ /* 0x000fea0003800000 */
.L_x_896:
        /* <DEDUP_REMOVED lines=102> */
.L_x_910:
        /* <DEDUP_REMOVED lines=59> */
.L_x_911:
[----:B0-----:R-:W-:Y:S05]  /*0f40*/  BSYNC B0 ;  /* 0x0000000000007941 */ /* 0x001fea0003800000 */
.L_x_909:
        /* <DEDUP_REMOVED lines=15> */
.L_x_912:
[----:B0-----:R-:W-:Y:S01]  /*1040*/  IMAD.WIDE R6, R20, 0x4, R22 ;  /* 0x0000000414067825 */ /* 0x001fe200078e0216 */
[----:B------:R-:W-:-:S05]  /*1050*/  MOV R9, 0x4 ;  /* 0x0000000400097802 */ /* 0x000fca0000000f00 */
[----:B------:R-:W2:Y:S01]  /*1060*/  LDG.E R6, [R6.64] ;  /* 0x0000000606067981 */ /* 0x000ea2000c1e1900 */
[----:B------:R-:W-:-:S06]  /*1070*/  IMAD.WIDE R8, R20, R9, c[0x0][0x198] ;  /* 0x0000660014087625 */ /* 0x000fcc00078e0209 */
[----:B------:R-:W3:Y:S01]  /*1080*/  LDG.E.CONSTANT R8, [R8.64] ;  /* 0x0000000608087981 */ /* 0x000ee2000c1e9900 */
[--C-:B--2---:R-:W-:Y:S02]  /*1090*/  HADD2.F32 R5, -RZ, R6.reuse.H0_H0 ;  /* 0x20000006ff057230 */ /* 0x104fe40000004100 */
[----:B------:R-:W-:-:S03]  /*10a0*/  HADD2.F32 R11, -RZ, R6.H1_H1 ;  /* 0x30000006ff0b7230 */ /* 0x000fc60000004100 */
[C---:B0-----:R-:W-:Y:S02]  /*10b0*/  FMUL.FTZ R5, R4.reuse, R5 ;  /* 0x0000000504057220 */ /* 0x041fe40000410000 */
[----:B------:R-:W-:Y:S01]  /*10c0*/  FMUL.FTZ R11, R4, R11 ;  /* 0x0000000b040b7220 */ /* 0x000fe20000410000 */
[--C-:B---3--:R-:W-:Y:S02]  /*10d0*/  HADD2.F32 R0, -RZ, R8.reuse.H0_H0 ;  /* 0x20000008ff007230 */ /* 0x108fe40000004100 */
[----:B------:R-:W-:Y:S01]  /*10e0*/  F2FP.PACK_AB R5, RZ, R5 ;  /* 0x00000005ff05723e */ /* 0x000fe200000000ff */
[----:B------:R-:W-:Y:S01]  /*10f0*/  HADD2.F32 R6, -RZ, R8.H1_H1 ;  /* 0x30000008ff067230 */ /* 0x000fe20000004100 */
[----:B------:R-:W-:-:S03]  /*1100*/  F2FP.PACK_AB R11, RZ, R11 ;  /* 0x0000000bff0b723e */ /* 0x000fc600000000ff */
        /* <DEDUP_REMOVED lines=11> */
.L_x_913:
        /* <DEDUP_REMOVED lines=12> */
.L_x_1188:


//--------------------- .text._ZN4vllm15rms_norm_kernelIN3c104HalfELi4ELi2EEEvPT_PKS3_lllllS6_fii --------------------------
	.section	.text._ZN4vllm15rms_norm_kernelIN3c104HalfELi4ELi2EEEvPT_PKS3_lllllS6_fii,"ax",@progbits
	.sectioninfo	@"SHI_REGISTERS=26"
	.align	128
        .global         _ZN4vllm15rms_norm_kernelIN3c104HalfELi4ELi2EEEvPT_PKS3_lllllS6_fii
        .type           _ZN4vllm15rms_norm_kernelIN3c104HalfELi4ELi2EEEvPT_PKS3_lllllS6_fii,@function
        .size           _ZN4vllm15rms_norm_kernelIN3c104HalfELi4ELi2EEEvPT_PKS3_lllllS6_fii,(.L_x_1189 - _ZN4vllm15rms_norm_kernelIN3c104HalfELi4ELi2EEEvPT_PKS3_lllllS6_fii)
        .other          _ZN4vllm15rms_norm_kernelIN3c104HalfELi4ELi2EEEvPT_PKS3_lllllS6_fii,@"STO_CUDA_ENTRY STV_DEFAULT"
_ZN4vllm15rms_norm_kernelIN3c104HalfELi4ELi2EEEvPT_PKS3_lllllS6_fii:
.text._ZN4vllm15rms_norm_kernelIN3c104HalfELi4ELi2EEEvPT_PKS3_lllllS6_fii:
[----:B------:R-:W-:Y:S02]  /*0000*/  MOV R1, c[0x0][0x28] ;  /* 0x00000a0000017a02 */ /* 0x000fe40000000f00 */
[----:B------:R-:W0:Y:S01]  /*0010*/  S2R R0, SR_CTAID.X ;  /* 0x0000000000007919 */ /* 0x000e220000002500 */
[----:B------:R-:W-:Y:S01]  /*0020*/  MOV R2, c[0x0][0x1a8] ;  /* 0x00006a0000027a02 */ /* 0x000fe20000000f00 */
[----:B------:R-:W-:Y:S01]  /*0030*/  ULDC.64 UR4, c[0x0][0x118] ;  /* 0x0000460000047ab9 */ /* 0x000fe20000000a00 */
[----:B------:R-:W-:Y:S01]  /*0040*/  BSSY B0, `(.L_x_914) ;  /* 0x0000059000007945 */ /* 0x000fe20003800000 */
[----:B------:R-:W1:Y:S01]  /*0050*/  S2R R3, SR_TID.X ;  /* 0x0000000000037919 */ /* 0x000e620000002100 */
        /* <DEDUP_REMOVED lines=19> */
[----:B------:R-:W-:-:S03]  /*0190*/  HFMA2.MMA R4, -RZ, RZ, 0, 0 ;  /* 0x00000000ff047435 */ /* 0x000fc600000001ff */
[----:B------:R-:W-:Y:S02]  /*01a0*/  LEA R10, R8, R3, 0x2 ;  /* 0x00000003080a7211 */ /* 0x000fe400078e10ff */
[----:B------:R-:W-:Y:S02]  /*01b0*/  ISETP.GE.AND P1, PT, R3, R8, PT ;  /* 0x000000080300720c */ /* 0x000fe40003f26270 */
[----:B------:R-:W-:Y:S01]  /*01c0*/  ISETP.GE.AND P2, PT, R10, R5, PT ;  /* 0x000000050a00720c */ /* 0x000fe20003f46270 */
[----:B------:R-:W-:Y:S07]  /*01d0*/  @P0 BRA `(.L_x_917) ;  /* 0x0000009000000947 */ /* 0x000fee0003800000 */
[----:B------:R-:W-:Y:S02]  /*01e0*/  MOV R4, RZ ;  /* 0x000000ff00047202 */ /* 0x000fe40000000f00 */
[----:B------:R-:W-:-:S05]  /*01f0*/  MOV R11, R3 ;  /* 0x00000003000b7202 */ /* 0x000fca0000000f00 */
.L_x_918:
[----:B------:R-:W-:-:S06]  /*0200*/  IMAD.WIDE R6, R11, 0x2, R22 ;  /* 0x000000020b067825 */ /* 0x000fcc00078e0216 */
[----:B------:R-:W2:Y:S01]  /*0210*/  LDG.E.U16 R6, [R6.64] ;  /* 0x0000000406067981 */ /* 0x000ea2000c1e1500 */
[----:B------:R-:W-:-:S04]  /*0220*/  IADD3 R11, R11, c[0x0][0x0], RZ ;  /* 0x000000000b0b7a10 */ /* 0x000fc80007ffe0ff */
[----:B------:R-:W-:Y:S01]  /*0230*/  ISETP.GE.AND P0, PT, R11, R9, PT ;  /* 0x000000090b00720c */ /* 0x000fe20003f06270 */
[----:B--2---:R-:W-:-:S05]  /*0240*/  HADD2.F32 R13, -RZ, R6.H0_H0 ;  /* 0x20000006ff0d7230 */ /* 0x004fca0000004100 */
[----:B------:R-:W-:-:S07]  /*0250*/  FFMA.FTZ R4, R13, R13, R4 ;  /* 0x0000000d0d047223 */ /* 0x000fce0000010004 */
[----:B------:R-:W-:Y:S05]  /*0260*/  @!P0 BRA `(.L_x_918) ;  /* 0xffffff9000008947 */ /* 0x000fea000383ffff */
.L_x_917:
[----:B------:R-:W-:Y:S05]  /*0270*/  BSYNC B1 ;  /* 0x0000000000017941 */ /* 0x000fea0003800000 */
.L_x_916:
[----:B------:R-:W-:Y:S01]  /*0280*/  BSSY B1, `(.L_x_919) ;  /* 0x0000014000017945 */ /* 0x000fe20003800000 */
[----:B------:R-:W-:Y:S01]  /*0290*/  IMAD.WIDE R6, R9, 0x2, R22 ;  /* 0x0000000209067825 */ /* 0x000fe200078e0216 */
[----:B------:R-:W-:Y:S05]  /*02a0*/  @P1 BRA `(.L_x_920) ;  /* 0x0000011000001947 */ /* 0x000fea0003800000 */
[----:B------:R-:W-:-:S05]  /*02b0*/  MOV R9, R3 ;  /* 0x0000000300097202 */ /* 0x000fca0000000f00 */
.L_x_921:
        /* <DEDUP_REMOVED lines=16> */
.L_x_920:
[----:B------:R-:W-:Y:S05]  /*03c0*/  BSYNC B1 ;  /* 0x0000000000017941 */ /* 0x000fea0003800000 */
.L_x_919:
[----:B------:R-:W-:Y:S01]  /*03d0*/  BSSY B1, `(.L_x_922) ;  /* 0x0000009000017945 */ /* 0x000fe20003800000 */
[----:B------:R-:W-:Y:S05]  /*03e0*/  @P2 BRA `(.L_x_923) ;  /* 0x0000007000002947 */ /* 0x000fea0003800000 */
.L_x_924:
[----:B------:R-:W-:-:S06]  /*03f0*/  IMAD.WIDE R8, R10, 0x2, R6 ;  /* 0x000000020a087825 */ /* 0x000fcc00078e0206 */
[----:B------:R-:W2:Y:S01]  /*0400*/  LDG.E.U16 R8, [R8.64] ;  /* 0x0000000408087981 */ /* 0x000ea2000c1e1500 */
[----:B------:R-:W-:-:S04]  /*0410*/  IADD3 R10, R10, c[0x0][0x0], RZ ;  /* 0x000000000a0a7a10 */ /* 0x000fc80007ffe0ff */
[----:B------:R-:W-:Y:S01]  /*0420*/  ISETP.GE.AND P0, PT, R10, R5, PT ;  /* 0x000000050a00720c */ /* 0x000fe20003f06270 */
[----:B--2---:R-:W-:-:S05]  /*0430*/  HADD2.F32 R11, -RZ, R8.H0_H0 ;  /* 0x20000008ff0b7230 */ /* 0x004fca0000004100 */
[----:B------:R-:W-:-:S07]  /*0440*/  FFMA.FTZ R4, R11, R11, R4 ;  /* 0x0000000b0b047223 */ /* 0x000fce0000010004 */
[----:B------:R-:W-:Y:S05]  /*0450*/  @!P0 BRA `(.L_x_924) ;  /* 0xffffff9000008947 */ /* 0x000fea000383ffff */
.L_x_923:
[----:B------:R-:W-:Y:S05]  /*0460*/  BSYNC B1 ;  /* 0x0000000000017941 */ /* 0x000fea0003800000 */
.L_x_922:
[----:B------:R-:W-:Y:S05]  /*0470*/  BRA `(.L_x_925) ;  /* 0x0000015000007947 */ /* 0x000fea0003800000 */
.L_x_915:
[----:B-1----:R-:W-:-:S04]  /*0480*/  SHF.R.S32.HI R4, RZ, 0x1f, R2 ;  /* 0x0000001fff047819 */ /* 0x002fc80000011402 */
[----:B------:R-:W-:-:S04]  /*0490*/  LEA.HI R4, R4, c[0x0][0x1a8], RZ, 0x2 ;  /* 0x00006a0004047a11 */ /* 0x000fc800078f10ff */
[----:B------:R-:W-:Y:S01]  /*04a0*/  SHF.R.S32.HI R8, RZ, 0x2, R4 ;  /* 0x00000002ff087819 */ /* 0x000fe20000011404 */
[----:B------:R-:W-:-:S03]  /*04b0*/  HFMA2.MMA R4, -RZ, RZ, 0, 0 ;  /* 0x00000000ff047435 */ /* 0x000fc600000001ff */
[----:B------:R-:W-:-:S13]  /*04c0*/  ISETP.GE.AND P0, PT, R3, R8, PT ;  /* 0x000000080300720c */ /* 0x000fda0003f06270 */
[----:B------:R-:W-:Y:S05]  /*04d0*/  @P0 BRA `(.L_x_925) ;  /* 0x000000f000000947 */ /* 0x000fea0003800000 */
[----:B------:R-:W-:Y:S02]  /*04e0*/  MOV R4, RZ ;  /* 0x000000ff00047202 */ /* 0x000fe40000000f00 */
[----:B------:R-:W-:-:S05]  /*04f0*/  MOV R5, R3 ;  /* 0x0000000300057202 */ /* 0x000fca0000000f00 */
.L_x_926:
        /* <DEDUP_REMOVED lines=13> */
.L_x_925:
[----:B------:R-:W-:Y:S05]  /*05d0*/  BSYNC B0 ;  /* 0x0000000000007941 */ /* 0x000fea0003800000 */
.L_x_914:
        /* <DEDUP_REMOVED lines=102> */
.L_x_928:
        /* <DEDUP_REMOVED lines=59> */
.L_x_929:
[----:B0-----:R-:W-:Y:S05]  /*0ff0*/  BSYNC B0 ;  /* 0x0000000000007941 */ /* 0x001fea0003800000 */
.L_x_927:
        /* <DEDUP_REMOVED lines=15> */
.L_x_930:
[----:B------:R-:W-:Y:S01]  /*10f0*/  IMAD.WIDE R10, R3, 0x8, R22 ;  /* 0x00000008030a7825 */ /* 0x000fe200078e0216 */
[----:B0-----:R-:W-:-:S05]  /*1100*/  MOV R6, 0x8 ;  /* 0x0000000800067802 */ /* 0x001fca0000000f00 */
[----:B------:R-:W2:Y:S01]  /*1110*/  LDG.E.64 R10, [R10.64] ;  /* 0x000000040a0a7981 */ /* 0x000ea2000c1e1b00 */
[----:B------:R-:W-:-:S06]  /*1120*/  IMAD.WIDE R6, R3, R6, c[0x0][0x198] ;  /* 0x0000660003067625 */ /* 0x000fcc00078e0206 */
[----:B------:R-:W3:Y:S01]  /*1130*/  LDG.E.64.CONSTANT R6, [R6.64] ;  /* 0x0000000406067981 */ /* 0x000ee2000c1e9b00 */
[--C-:B--2---:R-:W-:Y:S02]  /*1140*/  HADD2.F32 R9, -RZ, R10.reuse.H0_H0 ;  /* 0x2000000aff097230 */ /* 0x104fe40000004100 */
[----:B------:R-:W-:Y:S02]  /*1150*/  HADD2.F32 R13, -RZ, R10.H1_H1 ;  /* 0x3000000aff0d7230 */ /* 0x000fe40000004100 */
[--C-:B------:R-:W-:Y:S01]  /*1160*/  HADD2.F32 R15, -RZ, R11.reuse.H0_H0 ;  /* 0x2000000bff0f7230 */ /* 0x100fe20000004100 */
[C---:B0-----:R-:W-:Y:S01]  /*1170*/  FMUL.FTZ R9, R8.reuse, R9 ;  /* 0x0000000908097220 */ /* 0x041fe20000410000 */
[----:B------:R-:W-:Y:S01]  /*1180*/  HADD2.F32 R17, -RZ, R11.H1_H1 ;  /* 0x3000000bff117230 */ /* 0x000fe20000004100 */
[C---:B------:R-:W-:Y:S01]  /*1190*/  FMUL.FTZ R13, R8.reuse, R13 ;  /* 0x0000000d080d7220 */ /* 0x040fe20000410000 */
[--C-:B---3--:R-:W-:Y:S01]  /*11a0*/  HADD2.F32 R0, -RZ, R6.reuse.H0_H0 ;  /* 0x20000006ff007230 */ /* 0x108fe20000004100 */
[C---:B------:R-:W-:Y:S01]  /*11b0*/  FMUL.FTZ R15, R8.reuse, R15 ;  /* 0x0000000f080f7220 */ /* 0x040fe20000410000 */
[----:B------:R-:W-:Y:S01]  /*11c0*/  F2FP.PACK_AB R9, RZ, R9 ;  /* 0x00000009ff09723e */ /* 0x000fe200000000ff */
[----:B------:R-:W-:Y:S01]  /*11d0*/  FMUL.FTZ R17, R8, R17 ;  /* 0x0000001108117220 */ /* 0x000fe20000410000 */
[----:B------:R-:W-:Y:S01]  /*11e0*/  F2FP.PACK_AB R13, RZ, R13 ;  /* 0x0000000dff0d723e */ /* 0x000fe200000000ff */
[----:B------:R-:W-:Y:S01]  /*11f0*/  HADD2.F32 R6, -RZ, R6.H1_H1 ;  /* 0x30000006ff067230 */ /* 0x000fe20000004100 */
[----:B------:R-:W-:Y:S01]  /*1200*/  F2FP.PACK_AB R15, RZ, R15 ;  /* 0x0000000fff0f723e */ /* 0x000fe200000000ff */
[----:B------:R-:W-:Y:S01]  /*1210*/  HADD2.F32 R9, -RZ, R9.H0_H0 ;  /* 0x20000009ff097230 */ /* 0x000fe20000004100 */
[----:B------:R-:W-:Y:S01]  /*1220*/  F2FP.PACK_AB R17, RZ, R17 ;  /* 0x00000011ff11723e */ /* 0x000fe200000000ff */
[----:B------:R-:W-:-:S02]  /*1230*/  HADD2.F32 R13, -RZ, R13.H0_H0 ;  /* 0x2000000dff0d7230 */ /* 0x000fc40000004100 */
[----:B------:R-:W-:Y:S01]  /*1240*/  HADD2.F32 R15, -RZ, R15.H0_H0 ;  /* 0x2000000fff0f7230 */ /* 0x000fe20000004100 */
[----:B------:R-:W-:Y:S01]  /*1250*/  FMUL.FTZ R0, R9, R0 ;  /* 0x0000000009007220 */ /* 0x000fe20000410000 */
[----:B------:R-:W-:Y:S01]  /*1260*/  HADD2.F32 R17, -RZ, R17.H0_H0 ;  /* 0x20000011ff117230 */ /* 0x000fe20000004100 */
[----:B------:R-:W-:Y:S01]  /*1270*/  FMUL.FTZ R13, R13, R6 ;  /* 0x000000060d0d7220 */ /* 0x000fe20000410000 */
[--C-:B------:R-:W-:Y:S02]  /*1280*/  HADD2.F32 R10, -RZ, R7.reuse.H0_H0 ;  /* 0x20000007ff0a7230 */ /* 0x100fe40000004100 */
[----:B------:R-:W-:Y:S01]  /*1290*/  HADD2.F32 R12, -RZ, R7.H1_H1 ;  /* 0x30000007ff0c7230 */ /* 0x000fe20000004100 */
[----:B------:R-:W-:Y:S01]  /*12a0*/  IMAD.WIDE R6, R3, 0x8, R4 ;  /* 0x0000000803067825 */ /* 0x000fe200078e0204 */
[----:B------:R-:W-:Y:S02]  /*12b0*/  F2FP.PACK_AB R16, R13, R0 ;  /* 0x000000000d10723e */ /* 0x000fe400000000ff */
[----:B------:R-:W-:Y:S01]  /*12c0*/  IADD3 R3, R3, c[0x0][0x0], RZ ;  /* 0x0000000003037a10 */ /* 0x000fe20007ffe0ff */
[----:B------:R-:W-:-:S02]  /*12d0*/  FMUL.FTZ R10, R15, R10 ;  /* 0x0000000a0f0a7220 */ /* 0x000fc40000410000 */
[----:B------:R-:W-:Y:S01]  /*12e0*/  FMUL.FTZ R17, R17, R12 ;  /* 0x0000000c11117220 */ /* 0x000fe20000410000 */
[----:B------:R-:W-:-:S04]  /*12f0*/  ISETP.GE.AND P0, PT, R3, R2, PT ;  /* 0x000000020300720c */ /* 0x000fc80003f06270 */
[----:B------:R-:W-:-:S05]  /*1300*/  F2FP.PACK_AB R17, R17, R10 ;  /* 0x0000000a1111723e */ /* 0x000fca00000000ff */
[----:B------:R0:W-:Y:S04]  /*1310*/  STG.E.64 [R6.64], R16 ;  /* 0x0000001006007986 */ /* 0x0001e8000c101b04 */
[----:B------:R-:W-:Y:S05]  /*1320*/  @!P0 BRA `(.L_x_930) ;  /* 0xfffffdc000008947 */ /* 0x000fea000383ffff */
[----:B------:R-:W-:Y:S05]  /*1330*/  EXIT ;  /* 0x000000000000794d */ /* 0x000fea0003800000 */
.L_x_931:
        /* <DEDUP_REMOVED lines=12> */
.L_x_1189:


//--------------------- .text._ZN4vllm15rms_norm_kernelIN3c104HalfELi8ELi2EEEvPT_PKS3_lllllS6_fii --------------------------
	.section	.text._ZN4vllm15rms_norm_kernelIN3c104HalfELi8ELi2EEEvPT_PKS3_lllllS6_fii,"ax",@progbits
	.sectioninfo	@"SHI_REGISTERS=30"
	.align	128
        .global         _ZN4vllm15rms_norm_kernelIN3c104HalfELi8ELi2EEEvPT_PKS3_lllllS6_fii
        .type           _ZN4vllm15rms_norm_kernelIN3c104HalfELi8ELi2EEEvPT_PKS3_lllllS6_fii,@function
        .size           _ZN4vllm15rms_norm_kernelIN3c104HalfELi8ELi2EEEvPT_PKS3_lllllS6_fii,(.L_x_1190 - _ZN4vllm15rms_norm_kernelIN3c104HalfELi8ELi2EEEvPT_PKS3_lllllS6_fii)
        .other          _ZN4vllm15rms_norm_kernelIN3c104HalfELi8ELi2EEEvPT_PKS3_lllllS6_fii,@"STO_CUDA_ENTRY STV_DEFAULT"
_ZN4vllm15rms_norm_kernelIN3c104HalfELi8ELi2EEEvPT_PKS3_lllllS6_fii:
.text._ZN4vllm15rms_norm_kernelIN3c104HalfELi8ELi2EEEvPT_PKS3_lllllS6_fii:
        /* <DEDUP_REMOVED lines=32> */
.L_x_936:
[----:B------:R-:W-:-:S06]  /*0200*/  IMAD.WIDE R4, R10, 0x2, R22 ;  /* 0x000000020a047825 */ /* 0x000fcc00078e0216 */
[----:B------:R-:W2:Y:S01]  /*0210*/  LDG.E.U16 R4, [R4.64] ;  /* 0x0000000404047981 */ /* 0x000ea2000c1e1500 */
[----:B------:R-:W-:-:S04]  /*0220*/  IADD3 R10, R10, c[0x0][0x0], RZ ;  /* 0x000000000a0a7a10 */ /* 0x000fc80007ffe0ff */
[----:B------:R-:W-:Y:S01]  /*0230*/  ISETP.GE.AND P0, PT, R10, R9, PT ;  /* 0x000000090a00720c */ /* 0x000fe20003f06270 */
[----:B--2---:R-:W-:-:S05]  /*0240*/  HADD2.F32 R11, -RZ, R4.H0_H0 ;  /* 0x20000004ff0b7230 */ /* 0x004fca0000004100 */
[----:B------:R-:W-:-:S07]  /*0250*/  FFMA.FTZ R8, R11, R11, R8 ;  /* 0x0000000b0b087223 */ /* 0x000fce0000010008 */
[----:B------:R-:W-:Y:S05]  /*0260*/  @!P0 BRA `(.L_x_936) ;  /* 0xffffff9000008947 */ /* 0x000fea000383ffff */
.L_x_935:
[----:B------:R-:W-:Y:S05]  /*0270*/  BSYNC B1 ;  /* 0x0000000000017941 */ /* 0x000fea0003800000 */
.L_x_934:
[----:B------:R-:W-:Y:S01]  /*0280*/  BSSY B1, `(.L_x_937) ;  /* 0x0000020000017945 */ /* 0x000fe20003800000 */
[----:B------:R-:W-:Y:S01]  /*0290*/  IMAD.WIDE R4, R9, 0x2, R22 ;  /* 0x0000000209047825 */ /* 0x000fe200078e0216 */
[----:B------:R-:W-:Y:S05]  /*02a0*/  @P1 BRA `(.L_x_938) ;  /* 0x000001d000001947 */ /* 0x000fea0003800000 */
[----:B------:R-:W-:-:S05]  /*02b0*/  MOV R9, R3 ;  /* 0x0000000300097202 */ /* 0x000fca0000000f00 */
.L_x_939:
        /* <DEDUP_REMOVED lines=28> */
.L_x_938:
[----:B------:R-:W-:Y:S05]  /*0480*/  BSYNC B1 ;  /* 0x0000000000017941 */ /* 0x000fea0003800000 */
.L_x_937:
[----:B------:R-:W-:Y:S01]  /*0490*/  BSSY B1, `(.L_x_940) ;  /* 0x0000009000017945 */ /* 0x000fe20003800000 */
[----:B------:R-:W-:Y:S05]  /*04a0*/  @P2 BRA `(.L_x_941) ;  /* 0x0000007000002947 */ /* 0x000fea0003800000 */
.L_x_942:
[----:B------:R-:W-:-:S06]  /*04b0*/  IMAD.WIDE R10, R7, 0x2, R4 ;  /* 0x00000002070a7825 */ /* 0x000fcc00078e0204 */
[----:B------:R-:W2:Y:S01]  /*04c0*/  LDG.E.U16 R10, [R10.64] ;  /* 0x000000040a0a7981 */ /* 0x000ea2000c1e1500 */
[----:B------:R-:W-:-:S04]  /*04d0*/  IADD3 R7, R7, c[0x0][0x0], RZ ;  /* 0x0000000007077a10 */ /* 0x000fc80007ffe0ff */
[----:B------:R-:W-:Y:S01]  /*04e0*/  ISETP.GE.AND P0, PT, R7, R6, PT ;  /* 0x000000060700720c */ /* 0x000fe20003f06270 */
[----:B--2---:R-:W-:-:S05]  /*04f0*/  HADD2.F32 R9, -RZ, R10.H0_H0 ;  /* 0x2000000aff097230 */ /* 0x004fca0000004100 */
[----:B------:R-:W-:-:S07]  /*0500*/  FFMA.FTZ R8, R9, R9, R8 ;  /* 0x0000000909087223 */ /* 0x000fce0000010008 */
[----:B------:R-:W-:Y:S05]  /*0510*/  @!P0 BRA `(.L_x_942) ;  /* 0xffffff9000008947 */ /* 0x000fea000383ffff */
.L_x_941:
[----:B------:R-:W-:Y:S05]  /*0520*/  BSYNC B1 ;  /* 0x0000000000017941 */ /* 0x000fea0003800000 */
.L_x_940:
[----:B------:R-:W-:Y:S05]  /*0530*/  BRA `(.L_x_943) ;  /* 0x000001d000007947 */ /* 0x000fea0003800000 */
.L_x_933:
[----:B-1----:R-:W-:Y:S01]  /*0540*/  SHF.R.S32.HI R4, RZ, 0x1f, R2 ;  /* 0x0000001fff047819 */ /* 0x002fe20000011402 */
[----:B------:R-:W-:-:S03]  /*0550*/  HFMA2.MMA R8, -RZ, RZ, 0, 0 ;  /* 0x00000000ff087435 */ /* 0x000fc600000001ff */
[----:B------:R-:W-:-:S04]  /*0560*/  LEA.HI R4, R4, c[0x0][0x1a8], RZ, 0x3 ;  /* 0x00006a0004047a11 */ /* 0x000fc800078f18ff */
[----:B------:R-:W-:-:S04]  /*0570*/  SHF.R.S32.HI R10, RZ, 0x3, R4 ;  /* 0x00000003ff0a7819 */ /* 0x000fc80000011404 */
[----:B------:R-:W-:-:S13]  /*0580*/  ISETP.GE.AND P0, PT, R3, R10, PT ;  /* 0x0000000a0300720c */ /* 0x000fda0003f06270 */
[----:B------:R-:W-:Y:S05]  /*0590*/  @P0 BRA `(.L_x_943) ;  /* 0x0000017000000947 */ /* 0x000fea0003800000 */
[----:B------:R-:W-:Y:S02]  /*05a0*/  MOV R8, RZ ;  /* 0x000000ff00087202 */ /* 0x000fe40000000f00 */
[----:B------:R-:W-:-:S05]  /*05b0*/  MOV R9, R3 ;  /* 0x0000000300097202 */ /* 0x000fca0000000f00 */
.L_x_944:
        /* <DEDUP_REMOVED lines=21> */
.L_x_943:
[----:B------:R-:W-:Y:S05]  /*0710*/  BSYNC B0 ;  /* 0x0000000000007941 */ /* 0x000fea0003800000 */
.L_x_932:
        /* <DEDUP_REMOVED lines=102> */
.L_x_946:
        /* <DEDUP_REMOVED lines=59> */
.L_x_947:
[----:B0-----:R-:W-:Y:S05]  /*1130*/  BSYNC B0 ;  /* 0x0000000000007941 */ /* 0x001fea0003800000 */
.L_x_945:
        /* <DEDUP_REMOVED lines=15> */
.L_x_948:
        /* <DEDUP_REMOVED lines=27> */
[----:B------:R-:W-:Y:S01]  /*13e0*/  HADD2.F32 R25, -RZ, R8.H1_H1 ;  /* 0x30000008ff197230 */ /* 0x000fe20000004100 */
[----:B------:R-:W-:Y:S01]  /*13f0*/  F2FP.PACK_AB R5, RZ, R5 ;  /* 0x00000005ff05723e */ /* 0x000fe200000000ff */
[----:B------:R-:W-:Y:S01]  /*1400*/  HADD2.F32 R18, -RZ, R18.H0_H0 ;  /* 0x20000012ff127230 */ /* 0x000fe20000004100 */
[----:B------:R-:W-:Y:S01]  /*1410*/  F2FP.PACK_AB R15, RZ, R15 ;  /* 0x0000000fff0f723e */ /* 0x000fe200000000ff */
[--C-:B------:R-:W-:Y:S01]  /*1420*/  HADD2.F32 R27, -RZ, R9.reuse.H0_H0 ;  /* 0x20000009ff1b7230 */ /* 0x100fe20000004100 */
[----:B------:R-:W-:Y:S01]  /*1430*/  F2FP.PACK_AB R19, RZ, R19 ;  /* 0x00000013ff13723e */ /* 0x000fe200000000ff */
[----:B------:R-:W-:Y:S01]  /*1440*/  FMUL.FTZ R6, R6, R21 ;  /* 0x0000001506067220 */ /* 0x000fe20000410000 */
[----:B------:R-:W-:Y:S01]  /*1450*/  F2FP.PACK_AB R17, RZ, R17 ;  /* 0x00000011ff11723e */ /* 0x000fe200000000ff */
[----:B------:R-:W-:Y:S01]  /*1460*/  FMUL.FTZ R21, R16, R25 ;  /* 0x0000001910157220 */ /* 0x000fe20000410000 */
[----:B------:R-:W-:Y:S01]  /*1470*/  F2FP.PACK_AB R7, RZ, R7 ;  /* 0x00000007ff07723e */ /* 0x000fe200000000ff */
[----:B------:R-:W-:Y:S01]  /*1480*/  HADD2.F32 R9, -RZ, R9.H1_H1 ;  /* 0x30000009ff097230 */ /* 0x000fe20000004100 */
[----:B------:R-:W-:Y:S01]  /*1490*/  FMUL.FTZ R8, R18, R27 ;  /* 0x0000001b12087220 */ /* 0x000fe20000410000 */
[----:B------:R-:W-:-:S02]  /*14a0*/  HADD2.F32 R0, -RZ, R10.H0_H0 ;  /* 0x2000000aff007230 */ /* 0x000fc40000004100 */
[----:B------:R-:W-:Y:S02]  /*14b0*/  HADD2.F32 R4, -RZ, R11.H0_H0 ;  /* 0x2000000bff047230 */ /* 0x000fe40000004100 */
[----:B------:R-:W-:Y:S02]  /*14c0*/  HADD2.F32 R16, -RZ, R5.H0_H0 ;  /* 0x20000005ff107230 */ /* 0x000fe40000004100 */
[----:B------:R-:W-:Y:S02]  /*14d0*/  HADD2.F32 R10, -RZ, R10.H1_H1 ;  /* 0x3000000aff0a7230 */ /* 0x000fe40000004100 */
[----:B------:R-:W-:Y:S01]  /*14e0*/  HADD2.F32 R11, -RZ, R11.H1_H1 ;  /* 0x3000000bff0b7230 */ /* 0x000fe20000004100 */
[----:B------:R-:W-:Y:S01]  /*14f0*/  FMUL.FTZ R5, R16, R9 ;  /* 0x0000000910057220 */ /* 0x000fe20000410000 */
[----:B------:R-:W-:Y:S02]  /*1500*/  HADD2.F32 R15, -RZ, R15.H0_H0 ;  /* 0x2000000fff0f7230 */ /* 0x000fe40000004100 */
[----:B------:R-:W-:-:S02]  /*1510*/  HADD2.F32 R19, -RZ, R19.H0_H0 ;  /* 0x20000013ff137230 */ /* 0x000fc40000004100 */
        /* <DEDUP_REMOVED lines=16> */
.L_x_949:
        /* <DEDUP_REMOVED lines=14> */
.L_x_1190:


//--------------------- .text._ZN4vllm15rms_norm_kernelIN3c104HalfELi16ELi2EEEvPT_PKS3_lllllS6_fii --------------------------
	.section	.text._ZN4vllm15rms_norm_kernelIN3c104HalfELi16ELi2EEEvPT_PKS3_lllllS6_fii,"ax",@progbits
	.sectioninfo	@"SHI_REGISTERS=32"
	.align	128
        .global         _ZN4vllm15rms_norm_kernelIN3c104HalfELi16ELi2EEEvPT_PKS3_lllllS6_fii
        .type           _ZN4vllm15rms_norm_kernelIN3c104HalfELi16ELi2EEEvPT_PKS3_lllllS6_fii,@function
        .size           _ZN4vllm15rms_norm_kernelIN3c104HalfELi16ELi2EEEvPT_PKS3_lllllS6_fii,(.L_x_1191 - _ZN4vllm15rms_norm_kernelIN3c104HalfELi16ELi2EEEvPT_PKS3_lllllS6_fii)
        .other          _ZN4vllm15rms_norm_kernelIN3c104HalfELi16ELi2EEEvPT_PKS3_lllllS6_fii,@"STO_CUDA_ENTRY STV_DEFAULT"
_ZN4vllm15rms_norm_kernelIN3c104HalfELi16ELi2EEEvPT_PKS3_lllllS6_fii:
.text._ZN4vllm15rms_norm_kernelIN3c104HalfELi16ELi2EEEvPT_PKS3_lllllS6_fii:
        /* <DEDUP_REMOVED lines=32> */
.L_x_954:
[----:B------:R-:W-:-:S06]  /*0200*/  IMAD.WIDE R4, R7, 0x2, R22 ;  /* 0x0000000207047825 */ /* 0x000fcc00078e0216 */
[----:B------:R-:W2:Y:S01]  /*0210*/  LDG.E.U16 R4, [R4.64] ;  /* 0x0000000404047981 */ /* 0x000ea2000c1e1500 */
[----:B------:R-:W-:-:S04]  /*0220*/  IADD3 R7, R7, c[0x0][0x0], RZ ;  /* 0x0000000007077a10 */ /* 0x000fc80007ffe0ff */
[----:B------:R-:W-:Y:S01]  /*0230*/  ISETP.GE.AND P0, PT, R7, R6, PT ;  /* 0x000000060700720c */ /* 0x000fe20003f06270 */
[----:B--2---:R-:W-:-:S05]  /*0240*/  HADD2.F32 R11, -RZ, R4.H0_H0 ;  /* 0x20000004ff0b7230 */ /* 0x004fca0000004100 */
[----:B------:R-:W-:-:S07]  /*0250*/  FFMA.FTZ R12, R11, R11, R12 ;  /* 0x0000000b0b0c7223 */ /* 0x000fce000001000c */
[----:B------:R-:W-:Y:S05]  /*0260*/  @!P0 BRA `(.L_x_954) ;  /* 0xffffff9000008947 */ /* 0x000fea000383ffff */
.L_x_953:
[----:B------:R-:W-:Y:S05]  /*0270*/  BSYNC B1 ;  /* 0x0000000000017941 */ /* 0x000fea0003800000 */
.L_x_952:
[----:B------:R-:W-:Y:S01]  /*0280*/  BSSY B1, `(.L_x_955) ;  /* 0x0000038000017945 */ /* 0x000fe20003800000 */
[----:B------:R-:W-:Y:S01]  /*0290*/  IMAD.WIDE R6, R6, 0x2, R22 ;  /* 0x0000000206067825 */ /* 0x000fe200078e0216 */
[----:B------:R-:W-:Y:S05]  /*02a0*/  @P1 BRA `(.L_x_956) ;  /* 0x0000035000001947 */ /* 0x000fea0003800000 */
[----:B------:R-:W-:-:S05]  /*02b0*/  MOV R13, R3 ;  /* 0x00000003000d7202 */ /* 0x000fca0000000f00 */
.L_x_957:
        /* <DEDUP_REMOVED lines=8> */
[----:B------:R-:W5:Y:S04]  /*0340*/  LDG.E.U16 R17, [R4.64+0xe] ;  /* 0x00000e0404117981 */ /* 0x000f68000c1e1500 */
[----:B------:R-:W5:Y:S04]  /*0350*/  LDG.E.U16 R16, [R4.64+0x10] ;  /* 0x0000100404107981 */ /* 0x000f68000c1e1500 */
[----:B------:R-:W5:Y:S01]  /*0360*/  LDG.E.U16 R26, [R4.64+0x1e] ;  /* 0x00001e04041a7981 */ /* 0x000f62000c1e1500 */
[----:B--2---:R-:W-:-:S03]  /*0370*/  HADD2.F32 R21, -RZ, R19.H0_H0 ;  /* 0x20000013ff157230 */ /* 0x004fc60000004100 */
[----:B------:R-:W2:Y:S01]  /*0380*/  LDG.E.U16 R19, [R4.64+0x12] ;  /* 0x0000120404137981 */ /* 0x000ea2000c1e1500 */
[----:B---3--:R-:W-:Y:S01]  /*0390*/  HADD2.F32 R24, -RZ, R24.H0_H0 ;  /* 0x20000018ff187230 */ /* 0x008fe20000004100 */
[----:B------:R-:W-:Y:S02]  /*03a0*/  FFMA.FTZ R21, R21, R21, R12 ;  /* 0x0000001515157223 */ /* 0x000fe4000001000c */
[----:B------:R2:W3:Y:S02]  /*03b0*/  LDG.E.U16 R12, [R4.64+0x14] ;  /* 0x00001404040c7981 */ /* 0x0004e4000c1e1500 */
[----:B------:R-:W-:Y:S02]  /*03c0*/  FFMA.FTZ R24, R24, R24, R21 ;  /* 0x0000001818187223 */ /* 0x000fe40000010015 */
[----:B------:R2:W3:Y:S01]  /*03d0*/  LDG.E.U16 R21, [R4.64+0x16] ;  /* 0x0000160404157981 */ /* 0x0004e2000c1e1500 */
[----:B----4-:R-:W-:-:S03]  /*03e0*/  HADD2.F32 R25, -RZ, R20.H0_H0 ;  /* 0x20000014ff197230 */ /* 0x010fc60000004100 */
[----:B------:R2:W4:Y:S02]  /*03f0*/  LDG.E.U16 R20, [R4.64+0x18] ;  /* 0x0000180404147981 */ /* 0x000524000c1e1500 */
[----:B------:R-:W-:Y:S02]  /*0400*/  FFMA.FTZ R27, R25, R25, R24 ;  /* 0x00000019191b7223 */ /* 0x000fe40000010018 */
[----:B------:R2:W4:Y:S04]  /*0410*/  LDG.E.U16 R25, [R4.64+0x1a] ;  /* 0x00001a0404197981 */ /* 0x000528000c1e1500 */
[----:B------:R2:W4:Y:S01]  /*0420*/  LDG.E.U16 R24, [R4.64+0x1c] ;  /* 0x00001c0404187981 */ /* 0x000522000c1e1500 */
[----:B-----5:R-:W-:-:S05]  /*0430*/  HADD2.F32 R28, -RZ, R11.H0_H0 ;  /* 0x2000000bff1c7230 */ /* 0x020fca0000004100 */
[----:B------:R-:W-:Y:S01]  /*0440*/  FFMA.FTZ R27, R28, R28, R27 ;  /* 0x0000001c1c1b7223 */ /* 0x000fe2000001001b */
[----:B------:R-:W-:Y:S02]  /*0450*/  HADD2.F32 R28, -RZ, R15.H0_H0 ;  /* 0x2000000fff1c7230 */ /* 0x000fe40000004100 */
[----:B------:R-:W-:-:S03]  /*0460*/  HADD2.F32 R14, -RZ, R14.H0_H0 ;  /* 0x2000000eff0e7230 */ /* 0x000fc60000004100 */
[----:B------:R-:W-:Y:S01]  /*0470*/  FFMA.FTZ R27, R28, R28, R27 ;  /* 0x0000001c1c1b7223 */ /* 0x000fe2000001001b */
[----:B------:R-:W-:-:S03]  /*0480*/  HADD2.F32 R18, -RZ, R18.H0_H0 ;  /* 0x20000012ff127230 */ /* 0x000fc60000004100 */
[----:B------:R-:W-:Y:S01]  /*0490*/  FFMA.FTZ R27, R14, R14, R27 ;  /* 0x0000000e0e1b7223 */ /* 0x000fe2000001001b */
[----:B------:R-:W-:-:S03]  /*04a0*/  HADD2.F32 R14, -RZ, R17.H0_H0 ;  /* 0x20000011ff0e7230 */ /* 0x000fc60000004100 */
[----:B------:R-:W-:Y:S01]  /*04b0*/  FFMA.FTZ R27, R18, R18, R27 ;  /* 0x00000012121b7223 */ /* 0x000fe2000001001b */
[----:B------:R-:W-:-:S03]  /*04c0*/  HADD2.F32 R16, -RZ, R16.H0_H0 ;  /* 0x20000010ff107230 */ /* 0x000fc60000004100 */
[----:B------:R-:W-:-:S04]  /*04d0*/  FFMA.FTZ R27, R14, R14, R27 ;  /* 0x0000000e0e1b7223 */ /* 0x000fc8000001001b */
[----:B------:R-:W-:Y:S01]  /*04e0*/  FFMA.FTZ R27, R16, R16, R27 ;  /* 0x00000010101b7223 */ /* 0x000fe2000001001b */
[----:B------:R-:W-:-:S04]  /*04f0*/  IADD3 R13, R13, c[0x0][0x0], RZ ;  /* 0x000000000d0d7a10 */ /* 0x000fc80007ffe0ff */
[----:B------:R-:W-:Y:S01]  /*0500*/  ISETP.GE.AND P0, PT, R13, R10, PT ;  /* 0x0000000a0d00720c */ /* 0x000fe20003f06270 */
[----:B------:R-:W-:Y:S02]  /*0510*/  HADD2.F32 R26, -RZ, R26.H0_H0 ;  /* 0x2000001aff1a7230 */ /* 0x000fe40000004100 */
[----:B--2---:R-:W-:Y:S02]  /*0520*/  HADD2.F32 R4, -RZ, R19.H0_H0 ;  /* 0x20000013ff047230 */ /* 0x004fe40000004100 */
[----:B---3--:R-:W-:-:S03]  /*0530*/  HADD2.F32 R12, -RZ, R12.H0_H0 ;  /* 0x2000000cff0c7230 */ /* 0x008fc60000004100 */
[----:B------:R-:W-:Y:S01]  /*0540*/  FFMA.FTZ R27, R4, R4, R27 ;  /* 0x00000004041b7223 */ /* 0x000fe2000001001b */
[----:B------:R-:W-:-:S03]  /*0550*/  HADD2.F32 R4, -RZ, R21.H0_H0 ;  /* 0x20000015ff047230 */ /* 0x000fc60000004100 */
[----:B------:R-:W-:Y:S01]  /*0560*/  FFMA.FTZ R27, R12, R12, R27 ;  /* 0x0000000c0c1b7223 */ /* 0x000fe2000001001b */
[----:B----4-:R-:W-:-:S03]  /*0570*/  HADD2.F32 R20, -RZ, R20.H0_H0 ;  /* 0x20000014ff147230 */ /* 0x010fc60000004100 */
        /* <DEDUP_REMOVED lines=8> */
.L_x_956:
[----:B------:R-:W-:Y:S05]  /*0600*/  BSYNC B1 ;  /* 0x0000000000017941 */ /* 0x000fea0003800000 */
.L_x_955:
[----:B------:R-:W-:Y:S01]  /*0610*/  BSSY B1, `(.L_x_958) ;  /* 0x0000009000017945 */ /* 0x000fe20003800000 */
[----:B------:R-:W-:Y:S05]  /*0620*/  @P2 BRA `(.L_x_959) ;  /* 0x0000007000002947 */ /* 0x000fea0003800000 */
.L_x_960:
[----:B------:R-:W-:-:S06]  /*0630*/  IMAD.WIDE R4, R9, 0x2, R6 ;  /* 0x0000000209047825 */ /* 0x000fcc00078e0206 */
[----:B------:R-:W2:Y:S01]  /*0640*/  LDG.E.U16 R4, [R4.64] ;  /* 0x0000000404047981 */ /* 0x000ea2000c1e1500 */
[----:B------:R-:W-:-:S04]  /*0650*/  IADD3 R9, R9, c[0x0][0x0], RZ ;  /* 0x0000000009097a10 */ /* 0x000fc80007ffe0ff */
[----:B------:R-:W-:Y:S01]  /*0660*/  ISETP.GE.AND P0, PT, R9, R8, PT ;  /* 0x000000080900720c */ /* 0x000fe20003f06270 */
[----:B--2---:R-:W-:-:S05]  /*0670*/  HADD2.F32 R11, -RZ, R4.H0_H0 ;  /* 0x20000004ff0b7230 */ /* 0x004fca0000004100 */
[----:B------:R-:W-:-:S07]  /*0680*/  FFMA.FTZ R12, R11, R11, R12 ;  /* 0x0000000b0b0c7223 */ /* 0x000fce000001000c */
[----:B------:R-:W-:Y:S05]  /*0690*/  @!P0 BRA `(.L_x_960) ;  /* 0xffffff9000008947 */ /* 0x000fea000383ffff */
.L_x_959:
[----:B------:R-:W-:Y:S05]  /*06a0*/  BSYNC B1 ;  /* 0x0000000000017941 */ /* 0x000fea0003800000 */
.L_x_958:
[----:B------:R-:W-:Y:S05]  /*06b0*/  BRA `(.L_x_961) ;  /* 0x000002e000007947 */ /* 0x000fea0003800000 */
.L_x_951:
        /* <DEDUP_REMOVED lines=8> */
.L_x_962:
        /* <DEDUP_REMOVED lines=38> */
.L_x_961:
[----:B------:R-:W-:Y:S05]  /*09a0*/  BSYNC B0 ;  /* 0x0000000000007941 */ /* 0x000fea0003800000 */
.L_x_950:
        /* <DEDUP_REMOVED lines=102> */
.L_x_964:
        /* <DEDUP_REMOVED lines=59> */
.L_x_965:
[----:B0-----:R-:W-:Y:S05]  /*13c0*/  BSYNC B0 ;  /* 0x0000000000007941 */ /* 0x001fea0003800000 */
.L_x_963:
        /* <DEDUP_REMOVED lines=15> */
.L_x_966:
        /* <DEDUP_REMOVED lines=118> */
.L_x_967:
        /* <DEDUP_REMOVED lines=14> */
.L_x_1191:


//--------------------- .text._ZN4vllm15rms_norm_kernelIfLi1ELi2EEEvPT_PKS1_lllllS4_fii --------------------------
	.section	.text._ZN4vllm15rms_norm_kernelIfLi1ELi2EEEvPT_PKS1_lllllS4_fii,"ax",@progbits
	.sectioninfo	@"SHI_REGISTERS=24"
	.align	128
        .global         _ZN4vllm15rms_norm_kernelIfLi1ELi2EEEvPT_PKS1_lllllS4_fii
        .type           _ZN4vllm15rms_norm_kernelIfLi1ELi2EEEvPT_PKS1_lllllS4_fii,@function
        .size           _ZN4vllm15rms_norm_kernelIfLi1ELi2EEEvPT_PKS1_lllllS4_fii,(.L_x_1192 - _ZN4vllm15rms_norm_kernelIfLi1ELi2EEEvPT_PKS1_lllllS4_fii)
        .other          _ZN4vllm15rms_norm_kernelIfLi1ELi2EEEvPT_PKS1_lllllS4_fii,@"STO_CUDA_ENTRY STV_DEFAULT"
_ZN4vllm15rms_norm_kernelIfLi1ELi2EEEvPT_PKS1_lllllS4_fii:
.text._ZN4vllm15rms_norm_kernelIfLi1ELi2EEEvPT_PKS1_lllllS4_fii:
[----:B------:R-:W-:Y:S02]  /*0000*/  IMAD.MOV.U32 R1, RZ, RZ, c[0x0][0x28] ;  /* 0x00000a00ff017624 */ /* 0x000fe400078e00ff */
[----:B------:R-:W0:Y:S01]  /*0010*/  S2R R0, SR_CTAID.X ;  /* 0x0000000000007919 */ /* 0x000e220000002500 */
[----:B------:R-:W-:Y:S01]  /*0020*/  IMAD.MOV.U32 R2, RZ, RZ, c[0x0][0x168] ;  /* 0x00005a00ff027624 */ /* 0x000fe200078e00ff */
[----:B------:R-:W-:Y:S01]  /*0030*/  ULDC.64 UR6, c[0x0][0x118] ;  /* 0x0000460000067ab9 */ /* 0x000fe20000000a00 */
[----:B------:R-:W-:Y:S01]  /*0040*/  BSSY B0, `(.L_x_968) ;  /* 0x000013d000007945 */ /* 0x000fe20003800000 */
[----:B------:R-:W1:Y:S02]  /*0050*/  S2R R20, SR_TID.X ;  /* 0x0000000000147919 */ /* 0x000e640000002100 */
[----:B------:R-:W-:-:S13]  /*0060*/  LOP3.LUT P0, RZ, R2, 0x3, RZ, 0xc0, !PT ;  /* 0x0000000302ff7812 */ /* 0x000fda000780c0ff */
[----:B------:R-:W-:Y:S05]  /*0070*/  @!P0 BRA `(.L_x_969) ;  /* 0x00000f2000008947 */ /* 0x000fea0003800000 */
[----:B------:R-:W-:Y:S01]  /*0080*/  ULDC UR4, c[0x0][0x1a8] ;  /* 0x00006a0000047ab9 */ /* 0x000fe20000000800 */
[----:B------:R-:W-:Y:S01]  /*0090*/  BSSY B1, `(.L_x_970) ;  /* 0x000004b000017945 */ /* 0x000fe20003800000 */
[----:B------:R-:W-:Y:S01]  /*00a0*/  UISETP.LT.AND UP0, UPT, URZ, UR4, UPT ;  /* 0x000000043f00728c */ /* 0x000fe2000bf01270 */
[----:B------:R-:W-:-:S03]  /*00b0*/  IMAD.MOV.U32 R4, RZ, RZ, RZ ;  /* 0x000000ffff047224 */ /* 0x000fc600078e00ff */
[----:B------:R-:W-:-:S06]  /*00c0*/  USEL UR4, URZ, UR4, UP0 ;  /* 0x000000043f047287 */ /* 0x000fcc0008000000 */
[----:B-1----:R-:W-:-:S13]  /*00d0*/  ISETP.GE.AND P0, PT, R20, UR4, PT ;  /* 0x0000000414007c0c */ /* 0x002fda000bf06270 */
[----:B------:R-:W-:Y:S05]  /*00e0*/  @P0 BRA `(.L_x_971) ;  /* 0x0000045000000947 */ /* 0x000fea0003800000 */
[----:B------:R-:W1:Y:S01]  /*00f0*/  I2F.U32.RP R4, c[0x0][0x0] ;  /* 0x0000000000047b06 */ /* 0x000e620000209000 */
[----:B------:R-:W-:Y:S01]  /*0100*/  LOP3.LUT R2, RZ, c[0x0][0x1a8], RZ, 0x33, !PT ;  /* 0x00006a00ff027a12 */ /* 0x000fe200078e33ff */
[----:B------:R-:W-:Y:S01]  /*0110*/  BSSY B2, `(.L_x_972) ;  /* 0x000002b000027945 */ /* 0x000fe20003800000 */
[----:B------:R-:W-:Y:S02]  /*0120*/  ISETP.NE.U32.AND P2, PT, RZ, c[0x0][0x0], PT ;  /* 0x00000000ff007a0c */ /* 0x000fe40003f45070 */
[----:B------:R-:W-:Y:S01]  /*0130*/  IMNMX R5, R2, -0x1, !PT ;  /* 0xffffffff02057817 */ /* 0x000fe20007800200 */
[----:B------:R-:W-:-:S03]  /*0140*/  IMAD.MOV.U32 R2, RZ, RZ, RZ ;  /* 0x000000ffff027224 */ /* 0x000fc600078e00ff */
[----:B------:R-:W-:Y:S01]  /*0150*/  IADD3 R5, -R20, -0x2, -R5 ;  /* 0xfffffffe14057810 */ /* 0x000fe20007ffe905 */
[----:B-1----:R-:W1:Y:S02]  /*0160*/  MUFU.RCP R4, R4 ;  /* 0x0000000400047308 */ /* 0x002e640000001000 */
[----:B-1----:R-:W-:-:S06]  /*0170*/  IADD3 R3, R4, 0xffffffe, RZ ;  /* 0x0ffffffe04037810 */ /* 0x002fcc0007ffe0ff */
[----:B------:R-:W1:Y:S02]  /*0180*/  F2I.FTZ.U32.TRUNC.NTZ R3, R3 ;  /* 0x0000000300037305 */ /* 0x000e64000021f000 */
[----:B-1----:R-:W-:-:S05]  /*0190*/  IADD3 R7, RZ, -R3, RZ ;  /* 0x80000003ff077210 */ /* 0x002fca0007ffe0ff */
        /* <DEDUP_REMOVED lines=17> */
[----:B------:R-:W-:Y:S01]  /*02b0*/  SHF.R.S32.HI R21, RZ, 0x1f, R20 ;  /* 0x0000001fff157819 */ /* 0x000fe20000011414 */
[----:B------:R-:W-:-:S04]  /*02c0*/  IMAD.MOV.U32 R4, RZ, RZ, RZ ;  /* 0x000000ffff047224 */ /* 0x000fc800078e00ff */
[----:B0-----:R-:W-:-:S04]  /*02d0*/  IMAD.WIDE.U32 R2, R0, c[0x0][0x170], R20 ;  /* 0x00005c0000027a25 */ /* 0x001fc800078e0014 */
[----:B------:R-:W-:Y:S01]  /*02e0*/  IMAD R7, R0, c[0x0][0x174], R3 ;  /* 0x00005d0000077a24 */ /* 0x000fe200078e0203 */
[----:B------:R-:W-:-:S04]  /*02f0*/  LEA R6, P0, R2, c[0x0][0x168], 0x2 ;  /* 0x00005a0002067a11 */ /* 0x000fc800078010ff */
[----:B------:R-:W-:Y:S01]  /*0300*/  LEA.HI.X R7, R2, c[0x0][0x16c], R7, 0x2, P0 ;  /* 0x00005b0002077a11 */ /* 0x000fe200000f1407 */
[----:B------:R-:W-:-:S03]  /*0310*/  IMAD.MOV.U32 R2, RZ, RZ, R20 ;  /* 0x000000ffff027224 */ /* 0x000fc600078e0014 */
.L_x_974:
        /* <DEDUP_REMOVED lines=10> */
.L_x_973:
[----:B------:R-:W-:Y:S05]  /*03c0*/  BSYNC B2 ;  /* 0x0000000000027941 */ /* 0x000fea0003800000 */
.L_x_972:
[----:B------:R-:W-:Y:S05]  /*03d0*/  @!P1 BRA `(.L_x_971) ;  /* 0x0000016000009947 */ /* 0x000fea0003800000 */
.L_x_975:
[----:B------:R-:W-:Y:S02]  /*03e0*/  SHF.R.S32.HI R3, RZ, 0x1f, R2 ;  /* 0x0000001fff037819 */ /* 0x000fe40000011402 */
[----:B------:R-:W-:-:S03]  /*03f0*/  MOV R13, c[0x0][0x0] ;  /* 0x00000000000d7a02 */ /* 0x000fc60000000f00 */
[----:B0-----:R-:W-:-:S04]  /*0400*/  IMAD.WIDE.U32 R8, R0, c[0x0][0x170], R2 ;  /* 0x00005c0000087a25 */ /* 0x001fc800078e0002 */
[----:B------:R-:W-:Y:S01]  /*0410*/  IMAD R3, R0, c[0x0][0x174], R9 ;  /* 0x00005d0000037a24 */ /* 0x000fe200078e0209 */
        /* <DEDUP_REMOVED lines=18> */
.L_x_971:
[----:B------:R-:W-:Y:S05]  /*0540*/  BSYNC B1 ;  /* 0x0000000000017941 */ /* 0x000fea0003800000 */
.L_x_970:
[----:B------:R-:W-:Y:S01]  /*0550*/  ULDC UR5, c[0x0][0x1a8] ;  /* 0x00006a0000057ab9 */ /* 0x000fe20000000800 */
[----:B------:R-:W-:Y:S01]  /*0560*/  BSSY B1, `(.L_x_976) ;  /* 0x000004e000017945 */ /* 0x000fe20003800000 */
[----:B------:R-:W-:Y:S02]  /*0570*/  UIADD3 UR5, -UR4, UR5, URZ ;  /* 0x0000000504057290 */ /* 0x000fe4000fffe13f */
[----:B------:R-:W-:-:S04]  /*0580*/  USHF.R.S32.HI UR8, URZ, 0x1f, UR4 ;  /* 0x0000001f3f087899 */ /* 0x000fc80008011404 */
[----:B------:R-:W-:-:S13]  /*0590*/  ISETP.GE.AND P0, PT, R20, UR5, PT ;  /* 0x0000000514007c0c */ /* 0x000fda000bf06270 */
[----:B------:R-:W-:Y:S05]  /*05a0*/  @P0 BRA `(.L_x_977) ;  /* 0x0000049000000947 */ /* 0x000fea0003800000 */
[----:B------:R-:W1:Y:S01]  /*05b0*/  I2F.U32.RP R6, c[0x0][0x0] ;  /* 0x0000000000067b06 */ /* 0x000e620000209000 */
[----:B------:R-:W-:Y:S01]  /*05c0*/  LOP3.LUT R2, RZ, c[0x0][0x1a8], RZ, 0x33, !PT ;  /* 0x00006a00ff027a12 */ /* 0x000fe200078e33ff */
[----:B------:R-:W-:Y:S01]  /*05d0*/  BSSY B2, `(.L_x_978) ;  /* 0x000002c000027945 */ /* 0x000fe20003800000 */
[----:B------:R-:W-:Y:S02]  /*05e0*/  ISETP.NE.U32.AND P2, PT, RZ, c[0x0][0x0], PT ;  /* 0x00000000ff007a0c */ /* 0x000fe40003f45070 */
[----:B------:R-:W-:Y:S01]  /*05f0*/  IMNMX R5, R2, -0x1, !PT ;  /* 0xffffffff02057817 */ /* 0x000fe20007800200 */
[----:B------:R-:W-:Y:S02]  /*0600*/  IMAD.MOV.U32 R2, RZ, RZ, RZ ;  /* 0x000000ffff027224 */ /* 0x000fe400078e00ff */
[----:B-1----:R-:W1:Y:S02]  /*0610*/  MUFU.RCP R6, R6 ;  /* 0x0000000600067308 */ /* 0x002e640000001000 */
[----:B-1----:R-:W-:-:S06]  /*0620*/  IADD3 R7, R6, 0xffffffe, RZ ;  /* 0x0ffffffe06077810 */ /* 0x002fcc0007ffe0ff */
[----:B------:R-:W1:Y:S02]  /*0630*/  F2I.FTZ.U32.TRUNC.NTZ R3, R7 ;  /* 0x0000000700037305 */ /* 0x000e64000021f000 */
[----:B-1----:R-:W-:-:S04]  /*0640*/  IMAD.MOV R9, RZ, RZ, -R3 ;  /* 0x000000ffff097224 */ /* 0x002fc800078e0a03 */
[----:B------:R-:W-:-:S04]  /*0650*/  IMAD R9, R9, c[0x0][0x0], RZ ;  /* 0x0000000009097a24 */ /* 0x000fc800078e02ff */
[----:B------:R-:W-:Y:S01]  /*0660*/  IMAD.HI.U32 R3, R3, R9, R2 ;  /* 0x0000000903037227 */ /* 0x000fe200078e0002 */
[----:B------:R-:W-:-:S05]  /*0670*/  IADD3 R2, -R20, c[0x0][0x1a8], R5 ;  /* 0x00006a0014027a10 */ /* 0x000fca0007ffe105 */
        /* <DEDUP_REMOVED lines=14> */
[----:B------:R-:W-:Y:S01]  /*0760*/  SHF.R.S32.HI R21, RZ, 0x1f, R20 ;  /* 0x0000001fff157819 */ /* 0x000fe20000011414 */
[----:B------:R-:W-:Y:S01]  /*0770*/  IMAD.MOV.U32 R8, RZ, RZ, R6 ;  /* 0x000000ffff087224 */ /* 0x000fe200078e0006 */
[----:B------:R-:W-:-:S03]  /*0780*/  MOV R5, R20 ;  /* 0x0000001400057202 */ /* 0x000fc60000000f00 */
[----:B0-----:R-:W-:-:S04]  /*0790*/  IMAD.WIDE.U32 R2, R0, c[0x0][0x170], R20 ;  /* 0x00005c0000027a25 */ /* 0x001fc800078e0014 */
[----:B------:R-:W-:Y:S01]  /*07a0*/  IMAD R10, R0, c[0x0][0x174], R3 ;  /* 0x00005d00000a7a24 */ /* 0x000fe200078e0203 */
[----:B------:R-:W-:-:S04]  /*07b0*/  IADD3 R7, P0, R2, UR4, RZ ;  /* 0x0000000402077c10 */ /* 0x000fc8000ff1e0ff */
[----:B------:R-:W-:Y:S02]  /*07c0*/  LEA R2, P2, R7, c[0x0][0x168], 0x2 ;  /* 0x00005a0007027a11 */ /* 0x000fe400078410ff */
[----:B------:R-:W-:-:S04]  /*07d0*/  IADD3.X R10, R10, UR8, RZ, P0, !PT ;  /* 0x000000080a0a7c10 */ /* 0x000fc800087fe4ff */
[----:B------:R-:W-:-:S03]  /*07e0*/  LEA.HI.X R3, R7, c[0x0][0x16c], R10, 0x2, P2 ;  /* 0x00005b0007037a11 */ /* 0x000fc600010f140a */
.L_x_980:
        /* <DEDUP_REMOVED lines=10> */
.L_x_979:
[----:B------:R-:W-:Y:S05]  /*0890*/  BSYNC B2 ;  /* 0x0000000000027941 */ /* 0x000fea0003800000 */
.L_x_978:
[----:B------:R-:W-:Y:S05]  /*08a0*/  @!P1 BRA `(.L_x_977) ;  /* 0x0000019000009947 */ /* 0x000fea0003800000 */
[----:B------:R-:W-:Y:S02]  /*08b0*/  IMAD.U32 R2, RZ, RZ, UR4 ;  /* 0x00000004ff027e24 */ /* 0x000fe4000f8e00ff */
[----:B------:R-:W-:-:S04]  /*08c0*/  IMAD.U32 R3, RZ, RZ, UR8 ;  /* 0x00000008ff037e24 */ /* 0x000fc8000f8e00ff */
[----:B0-----:R-:W-:-:S04]  /*08d0*/  IMAD.WIDE.U32 R2, R0, c[0x0][0x170], R2 ;  /* 0x00005c0000027a25 */ /* 0x001fc800078e0002 */
[----:B------:R-:W-:Y:S02]  /*08e0*/  IMAD R14, R0, c[0x0][0x174], R3 ;  /* 0x00005d00000e7a24 */ /* 0x000fe400078e0203 */
.L_x_981:
        /* <DEDUP_REMOVED lines=21> */
.L_x_977:
[----:B------:R-:W-:Y:S05]  /*0a40*/  BSYNC B1 ;  /* 0x0000000000017941 */ /* 0x000fea0003800000 */
.L_x_976:
[----:B------:R-:W-:-:S13]  /*0a50*/  ISETP.GT.AND P0, PT, R20, -0x1, PT ;  /* 0xffffffff1400780c */ /* 0x000fda0003f04270 */
[----:B------:R-:W-:Y:S05]  /*0a60*/  @P0 BRA `(.L_x_982) ;  /* 0x000009a000000947 */ /* 0x000fea0003800000 */
[----:B------:R-:W1:Y:S01]  /*0a70*/  I2F.U32.RP R6, c[0x0][0x0] ;  /* 0x0000000000067b06 */ /* 0x000e620000209000 */
        /* <DEDUP_REMOVED lines=9> */
[----:B-1----:R-:W1:Y:S03]  /*0b10*/  MUFU.RCP R6, R6 ;  /* 0x0000000600067308 */ /* 0x002e660000001000 */
[----:B------:R-:W-:Y:S01]  /*0b20*/  IMNMX R7, R2, R7, !PT ;  /* 0x0000000702077217 */ /* 0x000fe20007800200 */
[----:B------:R-:W-:Y:S01]  /*0b30*/  HFMA2.MMA R2, -RZ, RZ, 0, 0 ;  /* 0x00000000ff027435 */ /* 0x000fe200000001ff */
[----:B-1----:R-:W-:Y:S01]  /*0b40*/  IADD3 R3, R6, 0xffffffe, RZ ;  /* 0x0ffffffe06037810 */ /* 0x002fe20007ffe0ff */
[----:B------:R-:W-:-:S05]  /*0b50*/  IMAD.IADD R6, R20, 0x1, R5 ;  /* 0x0000000114067824 */ /* 0x000fca00078e0205 */
[----:B------:R-:W1:Y:S01]  /*0b60*/  F2I.FTZ.U32.TRUNC.NTZ R3, R3 ;  /* 0x0000000300037305 */ /* 0x000e62000021f000 */
[----:B------:R-:W-:Y:S01]  /*0b70*/  IADD3 R6, -R6, -0x2, R7 ;  /* 0xfffffffe06067810 */ /* 0x000fe20007ffe107 */
        /* <DEDUP_REMOVED lines=17> */
[----:B------:R-:W-:-:S04]  /*0c90*/  IADD3 R6, R9, c[0x0][0x1a8], R20 ;  /* 0x00006a0009067a10 */ /* 0x000fc80007ffe014 */
[----:B------:R-:W-:-:S04]  /*0ca0*/  IADD3 R6, R6, 0x1, RZ ;  /* 0x0000000106067810 */ /* 0x000fc80007ffe0ff */
[----:B------:R-:W-:-:S05]  /*0cb0*/  SHF.R.S32.HI R7, RZ, 0x1f, R6 ;  /* 0x0000001fff077819 */ /* 0x000fca0000011406 */
[----:B0-----:R-:W-:-:S04]  /*0cc0*/  IMAD.WIDE.U32 R6, R0, c[0x0][0x170], R6 ;  /* 0x00005c0000067a25 */ /* 0x001fc800078e0006 */
[----:B------:R-:W-:Y:S01]  /*0cd0*/  IMAD R8, R0, c[0x0][0x174], R7 ;  /* 0x00005d0000087a24 */ /* 0x000fe200078e0207 */
[----:B------:R-:W-:-:S04]  /*0ce0*/  IADD3 R5, P0, R6, UR4, RZ ;  /* 0x0000000406057c10 */ /* 0x000fc8000ff1e0ff */
[----:B------:R-:W-:Y:S02]  /*0cf0*/  LEA R6, P2, R5, c[0x0][0x168], 0x2 ;  /* 0x00005a0005067a11 */ /* 0x000fe400078410ff */
[----:B------:R-:W-:-:S04]  /*0d00*/  IADD3.X R8, R8, UR8, RZ, P0, !PT ;  /* 0x0000000808087c10 */ /* 0x000fc800087fe4ff */
[----:B------:R-:W-:-:S03]  /*0d10*/  LEA.HI.X R7, R5, c[0x0][0x16c], R8, 0x2, P2 ;  /* 0x00005b0005077a11 */ /* 0x000fc600010f1408 */
.L_x_985:
        /* <DEDUP_REMOVED lines=10> */
.L_x_984:
[----:B------:R-:W-:Y:S05]  /*0dc0*/  BSYNC B1 ;  /* 0x0000000000017941 */ /* 0x000fea0003800000 */
.L_x_983:
[----:B------:R-:W-:Y:S05]  /*0dd0*/  @!P1 BRA `(.L_x_982) ;  /* 0x0000063000009947 */ /* 0x000fea0003800000 */
[----:B------:R-:W-:Y:S01]  /*0de0*/  MOV R7, UR8 ;  /* 0x0000000800077c02 */ /* 0x000fe20008000f00 */
[----:B------:R-:W-:Y:S01]  /*0df0*/  IMAD.U32 R6, RZ, RZ, UR4 ;  /* 0x00000004ff067e24 */ /* 0x000fe2000f8e00ff */
[----:B------:R-:W-:Y:S03]  /*0e00*/  BSSY B1, `(.L_x_986) ;  /* 0x0000018000017945 */ /* 0x000fe60003800000 */
[----:B0-----:R-:W-:-:S04]  /*0e10*/  IMAD.WIDE.U32 R6, R0, c[0x0][0x170], R6 ;  /* 0x00005c0000067a25 */ /* 0x001fc800078e0006 */
[----:B------:R-:W-:Y:S02]  /*0e20*/  IMAD R5, R0, c[0x0][0x174], R7 ;  /* 0x00005d0000057a24 */ /* 0x000fe400078e0207 */
.L_x_987:
        /* <DEDUP_REMOVED lines=21> */
[----:B------:R-:W-:Y:S05]  /*0f80*/  BSYNC B1 ;  /* 0x0000000000017941 */ /* 0x000fea0003800000 */
.L_x_986:
[----:B------:R-:W-:Y:S05]  /*0f90*/  BRA `(.L_x_982) ;  /* 0x0000047000007947 */ /* 0x000fea0003800000 */
.L_x_969:
[----:B-1----:R-:W-:Y:S01]  /*0fa0*/  ISETP.GE.AND P0, PT, R20, c[0x0][0x1a8], PT ;  /* 0x00006a0014007a0c */ /* 0x002fe20003f06270 */
[----:B------:R-:W-:-:S12]  /*0fb0*/  IMAD.MOV.U32 R4, RZ, RZ, RZ ;  /* 0x000000ffff047224 */ /* 0x000fd800078e00ff */
[----:B------:R-:W-:Y:S05]  /*0fc0*/  @P0 BRA `(.L_x_982) ;  /* 0x0000044000000947 */ /* 0x000fea0003800000 */
[----:B------:R-:W1:Y:S01]  /*0fd0*/  I2F.U32.RP R5, c[0x0][0x0] ;  /* 0x0000000000057b06 */ /* 0x000e620000209000 */
[----:B------:R-:W-:Y:S01]  /*0fe0*/  IMAD.MOV.U32 R2, RZ, RZ, RZ ;  /* 0x000000ffff027224 */ /* 0x000fe200078e00ff */
[----:B------:R-:W-:Y:S01]  /*0ff0*/  LOP3.LUT R4, RZ, R20, RZ, 0x33, !PT ;  /* 0x00000014ff047212 */ /* 0x000fe200078e33ff */
[----:B------:R-:W-:Y:S01]  /*1000*/  BSSY B1, `(.L_x_988) ;  /* 0x0000029000017945 */ /* 0x000fe20003800000 */
[----:B------:R-:W-:Y:S02]  /*1010*/  ISETP.NE.U32.AND P2, PT, RZ, c[0x0][0x0], PT ;  /* 0x00000000ff007a0c */ /* 0x000fe40003f45070 */
[----:B------:R-:W-:Y:S02]  /*1020*/  IADD3 R4, R4, c[0x0][0x1a8], RZ ;  /* 0x00006a0004047a10 */ /* 0x000fe40007ffe0ff */
        /* <DEDUP_REMOVED lines=12> */
[----:B------:R-:W-:Y:S01]  /*10f0*/  ISETP.GE.U32.AND P1, PT, R4, c[0x0][0x0], PT ;  /* 0x0000000004007a0c */ /* 0x000fe20003f26070 */
[----:B------:R-:W-:-:S12]  /*1100*/  HFMA2.MMA R4, -RZ, RZ, 0, 0 ;  /* 0x00000000ff047435 */ /* 0x000fd800000001ff */
[----:B------:R-:W-:Y:S02]  /*1110*/  @P1 IADD3 R2, R2, 0x1, RZ ;  /* 0x0000000102021810 */ /* 0x000fe40007ffe0ff */
[----:B------:R-:W-:-:S04]  /*1120*/  @!P2 LOP3.LUT R2, RZ, c[0x0][0x0], RZ, 0x33, !PT ;  /* 0x00000000ff02aa12 */ /* 0x000fc800078e33ff */
[C---:B------:R-:W-:Y:S02]  /*1130*/  IADD3 R3, R2.reuse, 0x1, RZ ;  /* 0x0000000102037810 */ /* 0x040fe40007ffe0ff */
[----:B------:R-:W-:Y:S01]  /*1140*/  ISETP.GE.U32.AND P1, PT, R2, 0x3, PT ;  /* 0x000000030200780c */ /* 0x000fe20003f26070 */
[----:B------:R-:W-:Y:S01]  /*1150*/  IMAD.MOV.U32 R2, RZ, RZ, R20 ;  /* 0x000000ffff027224 */ /* 0x000fe200078e0014 */
[----:B------:R-:W-:-:S13]  /*1160*/  LOP3.LUT P0, R5, R3, 0x3, RZ, 0xc0, !PT ;  /* 0x0000000303057812 */ /* 0x000fda000780c0ff */
[----:B------:R-:W-:Y:S05]  /*1170*/  @!P0 BRA `(.L_x_989) ;  /* 0x0000011000008947 */ /* 0x000fea0003800000 */
[----:B------:R-:W-:Y:S01]  /*1180*/  SHF.R.S32.HI R21, RZ, 0x1f, R20 ;  /* 0x0000001fff157819 */ /* 0x000fe20000011414 */
[----:B------:R-:W-:-:S04]  /*1190*/  IMAD.MOV.U32 R4, RZ, RZ, RZ ;  /* 0x000000ffff047224 */ /* 0x000fc800078e00ff */
[----:B0-----:R-:W-:-:S04]  /*11a0*/  IMAD.WIDE.U32 R2, R0, c[0x0][0x170], R20 ;  /* 0x00005c0000027a25 */ /* 0x001fc800078e0014 */
[----:B------:R-:W-:Y:S01]  /*11b0*/  IMAD R7, R0, c[0x0][0x174], R3 ;  /* 0x00005d0000077a24 */ /* 0x000fe200078e0203 */
[----:B------:R-:W-:-:S04]  /*11c0*/  LEA R6, P0, R2, c[0x0][0x168], 0x2 ;  /* 0x00005a0002067a11 */ /* 0x000fc800078010ff */
[----:B------:R-:W-:Y:S02]  /*11d0*/  LEA.HI.X R7, R2, c[0x0][0x16c], R7, 0x2, P0 ;  /* 0x00005b0002077a11 */ /* 0x000fe400000f1407 */
[----:B------:R-:W-:Y:S02]  /*11e0*/  MOV R2, R20 ;  /* 0x0000001400027202 */ /* 0x000fe40000000f00 */
.L_x_990:
        /* <DEDUP_REMOVED lines=10> */
.L_x_989:
[----:B------:R-:W-:Y:S05]  /*1290*/  BSYNC B1 ;  /* 0x0000000000017941 */ /* 0x000fea0003800000 */
.L_x_988:
[----:B------:R-:W-:Y:S05]  /*12a0*/  @!P1 BRA `(.L_x_982) ;  /* 0x0000016000009947 */ /* 0x000fea0003800000 */
.L_x_991:
[----:B------:R-:W-:Y:S01]  /*12b0*/  SHF.R.S32.HI R3, RZ, 0x1f, R2 ;  /* 0x0000001fff037819 */ /* 0x000fe20000011402 */
[----:B------:R-:W-:-:S04]  /*12c0*/  IMAD.MOV.U32 R13, RZ, RZ, c[0x0][0x0] ;  /* 0x00000000ff0d7624 */ /* 0x000fc800078e00ff */
        /* <DEDUP_REMOVED lines=20> */
.L_x_982:
[----:B------:R-:W-:Y:S05]  /*1410*/  BSYNC B0 ;  /* 0x0000000000007941 */ /* 0x000fea0003800000 */
.L_x_968:
[----:B------:R-:W-:Y:S01]  /*1420*/  IMAD.MOV.U32 R2, RZ, RZ, c[0x0][0x0] ;  /* 0x00000000ff027624 */ /* 0x000fe200078e00ff */
[----:B------:R-:W-:Y:S04]  /*1430*/  BSSY B0, `(.L_x_992) ;  /* 0x00000a0000007945 */ /* 0x000fe80003800000 */
[----:B------:R-:W-:-:S13]  /*1440*/  ISETP.GT.AND P0, PT, R2, 0x3ff, PT ;  /* 0x000003ff0200780c */ /* 0x000fda0003f04270 */
[----:B------:R-:W-:Y:S05]  /*1450*/  @P0 BRA `(.L_x_993) ;  /* 0x0000062000000947 */ /* 0x000fea0003800000 */
[----:B------:R-:W-:Y:S01]  /*1460*/  SHF.R.S32.HI R3, RZ, 0x1f, R20 ;  /* 0x0000001fff037819 */ /* 0x000fe20000011414 */
[----:B------:R-:W1:Y:S03]  /*1470*/  S2R R11, SR_LANEID ;  /* 0x00000000000b7919 */ /* 0x000e660000000000 */
[----:B------:R-:W-:-:S04]  /*1480*/  LEA.HI R5, R3, R20, RZ, 0x5 ;  /* 0x0000001403057211 */ /* 0x000fc800078f28ff */
[----:B------:R-:W-:-:S04]  /*1490*/  LOP3.LUT R3, R5, 0xffffffe0, RZ, 0xc0, !PT ;  /* 0xffffffe005037812 */ /* 0x000fc800078ec0ff */
[----:B------:R-:W-:Y:S02]  /*14a0*/  IADD3 R6, R3, 0x20, RZ ;  /* 0x0000002003067810 */ /* 0x000fe40007ffe0ff */
[----:B------:R-:W-:Y:S02]  /*14b0*/  LOP3.LUT R3, RZ, R3, RZ, 0x33, !PT ;  /* 0x00000003ff037212 */ /* 0x000fe400078e33ff */
[----:B------:R-:W-:Y:S02]  /*14c0*/  ISETP.GT.AND P0, PT, R6, c[0x0][0x0], PT ;  /* 0x0000000006007a0c */ /* 0x000fe40003f04270 */
[----:B------:R-:W-:-:S04]  /*14d0*/  IADD3 R3, R3, c[0x0][0x0], RZ ;  /* 0x0000000003037a10 */ /* 0x000fc80007ffe0ff */
[----:B------:R-:W-:-:S06]  /*14e0*/  SEL R7, R3, 0x1f, P0 ;  /* 0x0000001f03077807 */ /* 0x000fcc0000000000 */
[----:B------:R-:W2:Y:S02]  /*14f0*/  SHFL.DOWN P0, R6, R4, 0x1, R7 ;  /* 0x0820000004067989 */ /* 0x000ea40000000007 */
[----:B--2---:R-:W-:Y:S01]  /*1500*/  @P0 FADD R6, R6, R4 ;  /* 0x0000000406060221 */ /* 0x004fe20000000000 */
[----:B------:R-:W-:-:S04]  /*1510*/  SHF.R.S32.HI R4, RZ, 0x5, R5 ;  /* 0x00000005ff047819 */ /* 0x000fc80000011405 */
[----:B------:R-:W2:Y:S02]  /*1520*/  SHFL.DOWN P0, R8, R6, 0x2, R7 ;  /* 0x0840000006087989 */ /* 0x000ea40000000007 */
[----:B--2---:R-:W-:-:S05]  /*1530*/  @P0 FADD R8, R6, R8 ;  /* 0x0000000806080221 */ /* 0x004fca0000000000 */
[----:B------:R-:W2:Y:S02]  /*1540*/  SHFL.DOWN P0, R9, R8, 0x4, R7 ;  /* 0x0880000008097989 */ /* 0x000ea40000000007 */
[----:B--2---:R-:W-:-:S05]  /*1550*/  @P0 FADD R9, R8, R9 ;  /* 0x0000000908090221 */ /* 0x004fca0000000000 */
[----:B------:R-:W2:Y:S02]  /*1560*/  SHFL.DOWN P0, R10, R9, 0x8, R7 ;  /* 0x09000000090a7989 */ /* 0x000ea40000000007 */
[----:B--2---:R-:W-:Y:S01]  /*1570*/  @P0 FADD R10, R9, R10 ;  /* 0x0000000a090a0221 */ /* 0x004fe20000000000 */
[----:B-1----:R-:W-:-:S04]  /*1580*/  ISETP.NE.AND P0, PT, R11, RZ, PT ;  /* 0x000000ff0b00720c */ /* 0x002fc80003f05270 */
[----:B------:R-:W1:Y:S02]  /*1590*/  SHFL.DOWN P1, R3, R10, 0x10, R7 ;  /* 0x0a0000000a037989 */ /* 0x000e640000020007 */
[----:B-1----:R-:W-:-:S07]  /*15a0*/  @P1 FADD R3, R10, R3 ;  /* 0x000000030a031221 */ /* 0x002fce0000000000 */
[----:B------:R1:W-:Y:S04]  /*15b0*/  @!P0 STS [R4.X4+0x24], R3 ;  /* 0x0000240304008388 */ /* 0x0003e80000004800 */
[----:B------:R-:W-:Y:S01]  /*15c0*/  BAR.SYNC.DEFER_BLOCKING 0x0 ;  /* 0x0000000000007b1d */ /* 0x000fe20000010000 */
[----:B------:R-:W-:-:S13]  /*15d0*/  ISETP.NE.AND P0, PT, R20, RZ, PT ;  /* 0x000000ff1400720c */ /* 0x000fda0003f05270 */
[----:B------:R-:W-:Y:S05]  /*15e0*/  @P0 BRA `(.L_x_994) ;  /* 0x0000084000000947 */ /* 0x000fea0003800000 */
[----:B-1----:R-:W1:Y:S01]  /*15f0*/  LDS.64 R12, [0x28] ;  /* 0x00002800ff0c7984 */ /* 0x002e620000000a00 */
[C---:B------:R-:W-:Y:S02]  /*1600*/  ISETP.GT.AND P1, PT, R2.reuse, 0x20, PT ;  /* 0x000000200200780c */ /* 0x040fe40003f24270 */
[C---:B------:R-:W-:Y:S01]  /*1610*/  ISETP.GT.AND P3, PT, R2.reuse, 0x40, PT ;  /* 0x000000400200780c */ /* 0x040fe20003f64270 */
[----:B------:R-:W2:Y:S01]  /*1620*/  LDS.128 R8, [0x30] ;  /* 0x00003000ff087984 */ /* 0x000ea20000000c00 */
[C---:B------:R-:W-:Y:S02]  /*1630*/  ISETP.GT.AND P4, PT, R2.reuse, 0x60, PT ;  /* 0x000000600200780c */ /* 0x040fe40003f84270 */
[C---:B------:R-:W-:Y:S01]  /*1640*/  ISETP.GT.AND P2, PT, R2.reuse, 0x80, PT ;  /* 0x000000800200780c */ /* 0x040fe20003f44270 */
[----:B------:R-:W3:Y:S04]  /*1650*/  LDS.128 R16, [0x40] ;  /* 0x00004000ff107984 */ /* 0x000ee80000000c00 */
[----:B------:R-:W4:Y:S02]  /*1660*/  LDS.128 R4, [0x50] ;  /* 0x00005000ff047984 */ /* 0x000f240000000c00 */
[----:B-1----:R-:W-:Y:S01]  /*1670*/  @P1 FADD.FTZ R3, R3, R12 ;  /* 0x0000000c03031221 */ /* 0x002fe20000010000 */
        /* <DEDUP_REMOVED lines=22> */
[----:B----4-:R-:W-:Y:S01]  /*17e0*/  @P4 FADD.FTZ R3, R3, R4 ;  /* 0x0000000403034221 */ /* 0x010fe20000010000 */
[----:B------:R-:W-:-:S03]  /*17f0*/  ISETP.GT.AND P4, PT, R2, 0x1e0, PT ;  /* 0x000001e00200780c */ /* 0x000fc60003f84270 */
[----:B------:R-:W-:Y:S01]  /*1800*/  @P2 FADD.FTZ R3, R3, R5 ;  /* 0x0000000503032221 */ /* 0x000fe20000010000 */
[----:B------:R-:W-:-:S03]  /*1810*/  ISETP.GT.AND P2, PT, R2, 0x200, PT ;  /* 0x000002000200780c */ /* 0x000fc60003f44270 */
[----:B------:R-:W-:Y:S01]  /*1820*/  @P1 FADD.FTZ R3, R3, R6 ;  /* 0x0000000603031221 */ /* 0x000fe20000010000 */
[----:B------:R-:W-:-:S03]  /*1830*/  ISETP.GT.AND P1, PT, R2, 0x220, PT ;  /* 0x000002200200780c */ /* 0x000fc60003f24270 */
[----:B------:R-:W-:Y:S01]  /*1840*/  @P3 FADD.FTZ R3, R3, R7 ;  /* 0x0000000703033221 */ /* 0x000fe20000010000 */
[C---:B------:R-:W-:Y:S01]  /*1850*/  ISETP.GT.AND P3, PT, R2.reuse, 0x240, PT ;  /* 0x000002400200780c */ /* 0x040fe20003f64270 */
[----:B------:R-:W4:Y:S02]  /*1860*/  LDS.128 R4, [0x90] ;  /* 0x00009000ff047984 */ /* 0x000f240000000c00 */
[----:B-1----:R-:W-:Y:S01]  /*1870*/  @P4 FADD.FTZ R3, R3, R12 ;  /* 0x0000000c03034221 */ /* 0x002fe20000010000 */
[----:B------:R-:W-:-:S03]  /*1880*/  ISETP.GT.AND P4, PT, R2, 0x2a0, PT ;  /* 0x000002a00200780c */ /* 0x000fc60003f84270 */
[----:B------:R-:W-:Y:S01]  /*1890*/  @P2 FADD.FTZ R3, R3, R13 ;  /* 0x0000000d03032221 */ /* 0x000fe20000010000 */
[----:B------:R-:W-:-:S03]  /*18a0*/  ISETP.GT.AND P2, PT, R2, 0x260, PT ;  /* 0x000002600200780c */ /* 0x000fc60003f44270 */
[----:B------:R-:W-:Y:S01]  /*18b0*/  @P1 FADD.FTZ R3, R3, R14 ;  /* 0x0000000e03031221 */ /* 0x000fe20000010000 */
[----:B------:R-:W-:-:S03]  /*18c0*/  ISETP.GT.AND P1, PT, R2, 0x280, PT ;  /* 0x000002800200780c */ /* 0x000fc60003f24270 */
[----:B------:R-:W-:Y:S01]  /*18d0*/  @P3 FADD.FTZ R3, R3, R15 ;  /* 0x0000000f03033221 */ /* 0x000fe20000010000 */
[----:B------:R-:W-:-:S05]  /*18e0*/  ISETP.GT.AND P3, PT, R2, 0x2c0, PT ;  /* 0x000002c00200780c */ /* 0x000fca0003f64270 */
        /* <DEDUP_REMOVED lines=8> */
[----:B---3--:R-:W-:Y:S01]  /*1970*/  @P2 FADD.FTZ R3, R3, R16 ;  /* 0x0000001003032221 */ /* 0x008fe20000010000 */
[----:B------:R-:W-:-:S03]  /*1980*/  ISETP.GT.AND P2, PT, R2, 0x360, PT ;  /* 0x000003600200780c */ /* 0x000fc60003f44270 */
[----:B------:R-:W-:Y:S01]  /*1990*/  @P1 FADD.FTZ R3, R3, R17 ;  /* 0x0000001103031221 */ /* 0x000fe20000010000 */
[----:B------:R-:W-:-:S03]  /*19a0*/  ISETP.GT.AND P1, PT, R2, 0x380, PT ;  /* 0x000003800200780c */ /* 0x000fc60003f24270 */
[----:B------:R-:W-:Y:S01]  /*19b0*/  @P4 FADD.FTZ R3, R3, R18 ;  /* 0x0000001203034221 */ /* 0x000fe20000010000 */
[----:B------:R-:W-:-:S03]  /*19c0*/  ISETP.GT.AND P4, PT, R2, 0x3a0, PT ;  /* 0x000003a00200780c */ /* 0x000fc60003f84270 */
[----:B------:R-:W-:Y:S01]  /*19d0*/  @P3 FADD.FTZ R3, R3, R19 ;  /* 0x0000001303033221 */ /* 0x000fe20000010000 */
[----:B------:R-:W-:-:S03]  /*19e0*/  ISETP.GT.AND P3, PT, R2, 0x3c0, PT ;  /* 0x000003c00200780c */ /* 0x000fc60003f64270 */
[----:B----4-:R-:W-:-:S04]  /*19f0*/  @P2 FADD.FTZ R3, R3, R4 ;  /* 0x0000000403032221 */ /* 0x010fc80000010000 */
[----:B------:R-:W-:Y:S01]  /*1a00*/  @P1 FADD.FTZ R3, R3, R5 ;  /* 0x0000000503031221 */ /* 0x000fe20000010000 */
[----:B------:R-:W-:-:S03]  /*1a10*/  ISETP.GE.AND P1, PT, R2, 0x3e1, PT ;  /* 0x000003e10200780c */ /* 0x000fc60003f26270 */
[----:B------:R-:W-:-:S04]  /*1a20*/  @P4 FADD.FTZ R3, R3, R6 ;  /* 0x0000000603034221 */ /* 0x000fc80000010000 */
[----:B------:R-:W-:-:S06]  /*1a30*/  @P3 FADD.FTZ R3, R3, R7 ;  /* 0x0000000703033221 */ /* 0x000fcc0000010000 */
[----:B------:R-:W-:Y:S05]  /*1a40*/  @!P1 BRA `(.L_x_994) ;  /* 0x000003e000009947 */ /* 0x000fea0003800000 */
[----:B------:R-:W1:Y:S02]  /*1a50*/  LDS R2, [0xa0] ;  /* 0x0000a000ff027984 */ /* 0x000e640000000800 */
[----:B-1----:R-:W-:Y:S01]  /*1a60*/  FADD.FTZ R3, R3, R2 ;  /* 0x0000000203037221 */ /* 0x002fe20000010000 */
[----:B------:R-:W-:Y:S05]  /*1a70*/  BRA `(.L_x_994) ;  /* 0x000003b000007947 */ /* 0x000fea0003800000 */
.L_x_993:
[----:B------:R-:W1:Y:S04]  /*1a80*/  SHFL.DOWN P0, R5, R4, 0x1, 0x1f ;  /* 0x08201f0004057f89 */ /* 0x000e680000000000 */
[----:B------:R-:W2:Y:S01]  /*1a90*/  S2R R8, SR_LANEID ;  /* 0x0000000000087919 */ /* 0x000ea20000000000 */
[----:B-1----:R-:W-:Y:S01]  /*1aa0*/  @P0 FADD R5, R5, R4 ;  /* 0x0000000405050221 */ /* 0x002fe20000000000 */
[----:B--2---:R-:W-:-:S04]  /*1ab0*/  ISETP.NE.AND P1, PT, R8, RZ, PT ;  /* 0x000000ff0800720c */ /* 0x004fc80003f25270 */
[----:B------:R-:W1:Y:S09]  /*1ac0*/  SHFL.DOWN P0, R2, R5, 0x2, 0x1f ;  /* 0x08401f0005027f89 */ /* 0x000e720000000000 */
[----:B------:R-:W-:-:S04]  /*1ad0*/  @!P1 SHF.R.S32.HI R9, RZ, 0x1f, R20 ;  /* 0x0000001fff099819 */ /* 0x000fc80000011414 */
[----:B------:R-:W-:-:S04]  /*1ae0*/  @!P1 LEA.HI R9, R9, R20, RZ, 0x5 ;  /* 0x0000001409099211 */ /* 0x000fc800078f28ff */
[----:B------:R-:W-:Y:S01]  /*1af0*/  @!P1 SHF.R.S32.HI R4, RZ, 0x5, R9 ;  /* 0x00000005ff049819 */ /* 0x000fe20000011409 */
[----:B-1----:R-:W-:-:S05]  /*1b00*/  @P0 FADD R2, R5, R2 ;  /* 0x0000000205020221 */ /* 0x002fca0000000000 */
[----:B------:R-:W1:Y:S02]  /*1b10*/  SHFL.DOWN P0, R7, R2, 0x4, 0x1f ;  /* 0x08801f0002077f89 */ /* 0x000e640000000000 */
[----:B-1----:R-:W-:-:S05]  /*1b20*/  @P0 FADD R7, R2, R7 ;  /* 0x0000000702070221 */ /* 0x002fca0000000000 */
[----:B------:R-:W1:Y:S02]  /*1b30*/  SHFL.DOWN P0, R6, R7, 0x8, 0x1f ;  /* 0x09001f0007067f89 */ /* 0x000e640000000000 */
[----:B-1----:R-:W-:-:S05]  /*1b40*/  @P0 FADD R6, R7, R6 ;  /* 0x0000000607060221 */ /* 0x002fca0000000000 */
[----:B------:R-:W1:Y:S02]  /*1b50*/  SHFL.DOWN P0, R3, R6, 0x10, 0x1f ;  /* 0x0a001f0006037f89 */ /* 0x000e640000000000 */
[----:B-1----:R-:W-:Y:S01]  /*1b60*/  @P0 FADD R3, R6, R3 ;  /* 0x0000000306030221 */ /* 0x002fe20000000000 */
[----:B------:R-:W-:-:S04]  /*1b70*/  ISETP.NE.AND P0, PT, R20, RZ, PT ;  /* 0x000000ff1400720c */ /* 0x000fc80003f05270 */
[----:B------:R1:W-:Y:S04]  /*1b80*/  @!P1 STS [R4.X4+0x24], R3 ;  /* 0x0000240304009388 */ /* 0x0003e80000004800 */
[----:B------:R-:W-:Y:S06]  /*1b90*/  BAR.SYNC.DEFER_BLOCKING 0x0 ;  /* 0x0000000000007b1d */ /* 0x000fec0000010000 */
[----:B------:R-:W-:Y:S05]  /*1ba0*/  @P0 BRA `(.L_x_994) ;  /* 0x0000028000000947 */ /* 0x000fea0003800000 */
[----:B-1----:R-:W1:Y:S04]  /*1bb0*/  LDS.64 R12, [0x28] ;  /* 0x00002800ff0c7984 */ /* 0x002e680000000a00 */
[----:B------:R-:W2:Y:S04]  /*1bc0*/  LDS.128 R8, [0x30] ;  /* 0x00003000ff087984 */ /* 0x000ea80000000c00 */
[----:B------:R-:W3:Y:S04]  /*1bd0*/  LDS.128 R4, [0x40] ;  /* 0x00004000ff047984 */ /* 0x000ee80000000c00 */
[----:B------:R-:W4:Y:S01]  /*1be0*/  LDS.128 R16, [0x50] ;  /* 0x00005000ff107984 */ /* 0x000f220000000c00 */
[----:B-1----:R-:W-:-:S03]  /*1bf0*/  FADD.FTZ R12, R3, R12 ;  /* 0x0000000c030c7221 */ /* 0x002fc60000010000 */
[----:B------:R-:W-:Y:S01]  /*1c00*/  LDS R3, [0xa0] ;  /* 0x0000a000ff037984 */ /* 0x000fe20000000800 */
        /* <DEDUP_REMOVED lines=11> */
[----:B----4-:R-:W-:Y:S02]  /*1cc0*/  FADD.FTZ R16, R7, R16 ;  /* 0x0000001007107221 */ /* 0x010fe40000010000 */
[----:B------:R-:W3:Y:S02]  /*1cd0*/  LDS.128 R4, [0x80] ;  /* 0x00008000ff047984 */ /* 0x000ee40000000c00 */
[----:B------:R-:W-:-:S04]  /*1ce0*/  FADD.FTZ R17, R16, R17 ;  /* 0x0000001110117221 */ /* 0x000fc80000010000 */
[----:B------:R-:W-:-:S04]  /*1cf0*/  FADD.FTZ R18, R17, R18 ;  /* 0x0000001211127221 */ /* 0x000fc80000010000 */
[----:B------:R-:W-:-:S04]  /*1d00*/  FADD.FTZ R19, R18, R19 ;  /* 0x0000001312137221 */ /* 0x000fc80000010000 */
[----:B-1----:R-:W-:Y:S02]  /*1d10*/  FADD.FTZ R12, R19, R12 ;  /* 0x0000000c130c7221 */ /* 0x002fe40000010000 */
[----:B------:R-:W1:Y:S02]  /*1d20*/  LDS.128 R16, [0x90] ;  /* 0x00009000ff107984 */ /* 0x000e640000000c00 */
[----:B------:R-:W-:-:S04]  /*1d30*/  FADD.FTZ R13, R12, R13 ;  /* 0x0000000d0c0d7221 */ /* 0x000fc80000010000 */
[----:B------:R-:W-:-:S04]  /*1d40*/  FADD.FTZ R14, R13, R14 ;  /* 0x0000000e0d0e7221 */ /* 0x000fc80000010000 */
[----:B------:R-:W-:-:S04]  /*1d50*/  FADD.FTZ R15, R14, R15 ;  /* 0x0000000f0e0f7221 */ /* 0x000fc80000010000 */
[----:B--2---:R-:W-:-:S04]  /*1d60*/  FADD.FTZ R8, R15, R8 ;  /* 0x000000080f087221 */ /* 0x004fc80000010000 */
[----:B------:R-:W-:-:S04]  /*1d70*/  FADD.FTZ R9, R8, R9 ;  /* 0x0000000908097221 */ /* 0x000fc80000010000 */
[----:B------:R-:W-:-:S04]  /*1d80*/  FADD.FTZ R10, R9, R10 ;  /* 0x0000000a090a7221 */ /* 0x000fc80000010000 */
[----:B------:R-:W-:-:S04]  /*1d90*/  FADD.FTZ R11, R10, R11 ;  /* 0x0000000b0a0b7221 */ /* 0x000fc80000010000 */
[----:B---3--:R-:W-:-:S04]  /*1da0*/  FADD.FTZ R4, R11, R4 ;  /* 0x000000040b047221 */ /* 0x008fc80000010000 */
[----:B------:R-:W-:-:S04]  /*1db0*/  FADD.FTZ R5, R4, R5 ;  /* 0x0000000504057221 */ /* 0x000fc80000010000 */
[----:B------:R-:W-:-:S04]  /*1dc0*/  FADD.FTZ R6, R5, R6 ;  /* 0x0000000605067221 */ /* 0x000fc80000010000 */
[----:B------:R-:W-:-:S04]  /*1dd0*/  FADD.FTZ R7, R6, R7 ;  /* 0x0000000706077221 */ /* 0x000fc80000010000 */
[----:B-1----:R-:W-:-:S04]  /*1de0*/  FADD.FTZ R16, R7, R16 ;  /* 0x0000001007107221 */ /* 0x002fc80000010000 */
[----:B------:R-:W-:-:S04]  /*1df0*/  FADD.FTZ R17, R16, R17 ;  /* 0x0000001110117221 */ /* 0x000fc80000010000 */
[----:B------:R-:W-:-:S04]  /*1e00*/  FADD.FTZ R18, R17, R18 ;  /* 0x0000001211127221 */ /* 0x000fc80000010000 */
[----:B------:R-:W-:-:S04]  /*1e10*/  FADD.FTZ R18, R18, R19 ;  /* 0x0000001312127221 */ /* 0x000fc80000010000 */
[----:B------:R-:W-:Y:S02]  /*1e20*/  FADD.FTZ R3, R18, R3 ;  /* 0x0000000312037221 */ /* 0x000fe40000010000 */
.L_x_994:
[----:B-1----:R-:W-:Y:S05]  /*1e30*/  BSYNC B0 ;  /* 0x0000000000007941 */ /* 0x002fea0003800000 */
.L_x_992:
[----:B------:R-:W1:Y:S01]  /*1e40*/  @!P0 I2F R2, c[0x0][0x1a8] ;  /* 0x00006a0000028b06 */ /* 0x000e620000201400 */
[----:B------:R-:W-:-:S07]  /*1e50*/  ISETP.GE.AND P1, PT, R20, c[0x0][0x1a8], PT ;  /* 0x00006a0014007a0c */ /* 0x000fce0003f26270 */
[----:B-1----:R-:W1:Y:S02]  /*1e60*/  @!P0 MUFU.RCP R2, R2 ;  /* 0x0000000200028308 */ /* 0x002e640000001000 */
[----:B-1----:R-:W-:-:S06]  /*1e70*/  @!P0 FFMA.FTZ R3, R2, R3, c[0x0][0x1a0] ;  /* 0x0000680002038623 */ /* 0x002fcc0000010003 */
[----:B------:R-:W1:Y:S02]  /*1e80*/  @!P0 MUFU.RSQ R3, R3 ;  /* 0x0000000300038308 */ /* 0x000e640000001400 */
[----:B-1----:R1:W-:Y:S04]  /*1e90*/  @!P0 STS [RZ], R3 ;  /* 0x00000003ff008388 */ /* 0x0023e80000000800 */
[----:B------:R-:W-:Y:S06]  /*1ea0*/  BAR.SYNC.DEFER_BLOCKING 0x0 ;  /* 0x0000000000007b1d */ /* 0x000fec0000010000 */
[----:B------:R-:W-:Y:S05]  /*1eb0*/  @P1 EXIT ;  /* 0x000000000000194d */ /* 0x000fea0003800000 */
[----:B-1----:R-:W1:Y:S02]  /*1ec0*/  LDS R8, [RZ] ;  /* 0x00000000ff087984 */ /* 0x002e640000000800 */
.L_x_995:
[----:B------:R-:W-:Y:S01]  /*1ed0*/  SHF.R.S32.HI R21, RZ, 0x1f, R20 ;  /* 0x0000001fff157819 */ /* 0x000fe20000011414 */
[----:B0-----:R-:W-:-:S04]  /*1ee0*/  HFMA2.MMA R7, -RZ, RZ, 0, 2.384185791015625e-07 ;  /* 0x00000004ff077435 */ /* 0x001fc800000001ff */
[----:B0-----:R-:W-:-:S04]  /*1ef0*/  IMAD.WIDE.U32 R2, R0, c[0x0][0x170], R20 ;  /* 0x00005c0000027a25 */ /* 0x001fc800078e0014 */
[----:B------:R-:W-:Y:S01]  /*1f00*/  IMAD R3, R0, c[0x0][0x174], R3 ;  /* 0x00005d0000037a24 */ /* 0x000fe200078e0203 */
[----:B------:R-:W-:-:S04]  /*1f10*/  LEA R4, P0, R2, c[0x0][0x168], 0x2 ;  /* 0x00005a0002047a11 */ /* 0x000fc800078010ff */
[----:B------:R-:W-:Y:S01]  /*1f20*/  LEA.HI.X R5, R2, c[0x0][0x16c], R3, 0x2, P0 ;  /* 0x00005b0002057a11 */ /* 0x000fe200000f1403 */
[----:B------:R-:W-:-:S05]  /*1f30*/  IMAD.WIDE R2, R20, R7, c[0x0][0x198] ;  /* 0x0000660014027625 */ /* 0x000fca00078e0207 */
[----:B------:R-:W2:Y:S04]  /*1f40*/  LDG.E R5, [R4.64] ;  /* 0x0000000604057981 */ /* 0x000ea8000c1e1900 */
[----:B------:R-:W3:Y:S01]  /*1f50*/  LDG.E.CONSTANT R2, [R2.64] ;  /* 0x0000000602027981 */ /* 0x000ee2000c1e9900 */
[----:B------:R-:W-:-:S05]  /*1f60*/  IMAD R7, R0, c[0x0][0x1a8], RZ ;  /* 0x00006a0000077a24 */ /* 0x000fca00078e02ff */
[----:B------:R-:W-:Y:S02]  /*1f70*/  IADD3 R7, P0, R7, R20, RZ ;  /* 0x0000001407077210 */ /* 0x000fe40007f1e0ff */
[----:B------:R-:W-:-:S03]  /*1f80*/  IADD3 R20, R20, c[0x0][0x0], RZ ;  /* 0x0000000014147a10 */ /* 0x000fc60007ffe0ff */
[----:B------:R-:W-:Y:S01]  /*1f90*/  IMAD.X R10, RZ, RZ, R21, P0 ;  /* 0x000000ffff0a7224 */ /* 0x000fe200000e0615 */
[----:B------:R-:W-:-:S04]  /*1fa0*/  LEA R6, P0, R7, c[0x0][0x160], 0x2 ;  /* 0x0000580007067a11 */ /* 0x000fc800078010ff */
[----:B------:R-:W-:Y:S02]  /*1fb0*/  LEA.HI.X R7, R7, c[0x0][0x164], R10, 0x2, P0 ;  /* 0x0000590007077a11 */ /* 0x000fe400000f140a */
[----:B------:R-:W-:Y:S01]  /*1fc0*/  ISETP.GE.AND P0, PT, R20, c[0x0][0x1a8], PT ;  /* 0x00006a0014007a0c */ /* 0x000fe20003f06270 */
[----:B-12---:R-:W-:-:S04]  /*1fd0*/  FMUL.FTZ R9, R8, R5 ;  /* 0x0000000508097220 */ /* 0x006fc80000410000 */
[----:B---3--:R-:W-:-:S05]  /*1fe0*/  FMUL.FTZ R9, R9, R2 ;  /* 0x0000000209097220 */ /* 0x008fca0000410000 */
[----:B------:R0:W-:Y:S03]  /*1ff0*/  STG.E [R6.64], R9 ;  /* 0x0000000906007986 */ /* 0x0001e6000c101906 */
[----:B------:R-:W-:Y:S05]  /*2000*/  @!P0 BRA `(.L_x_995) ;  /* 0xfffffec000008947 */ /* 0x000fea000383ffff */
[----:B------:R-:W-:Y:S05]  /*2010*/  EXIT ;  /* 0x000000000000794d */ /* 0x000fea0003800000 */
.L_x_996:
        /* <DEDUP_REMOVED lines=14> */
.L_x_1192:


//--------------------- .text._ZN4vllm15rms_norm_kernelIfLi2ELi2EEEvPT_PKS1_lllllS4_fii --------------------------
	.section	.text._ZN4vllm15rms_norm_kernelIfLi2ELi2EEEvPT_PKS1_lllllS4_fii,"ax",@progbits
	.sectioninfo	@"SHI_REGISTERS=32"
	.align	128
        .global         _ZN4vllm15rms_norm_kernelIfLi2ELi2EEEvPT_PKS1_lllllS4_fii
        .type           _ZN4vllm15rms_norm_kernelIfLi2ELi2EEEvPT_PKS1_lllllS4_fii,@function
        .size           _ZN4vllm15rms_norm_kernelIfLi2ELi2EEEvPT_PKS1_lllllS4_fii,(.L_x_1193 - _ZN4vllm15rms_norm_kernelIfLi2ELi2EEEvPT_PKS1_lllllS4_fii)
        .other          _ZN4vllm15rms_norm_kernelIfLi2ELi2EEEvPT_PKS1_lllllS4_fii,@"STO_CUDA_ENTRY STV_DEFAULT"
_ZN4vllm15rms_norm_kernelIfLi2ELi2EEEvPT_PKS1_lllllS4_fii:
.text._ZN4vllm15rms_norm_kernelIfLi2ELi2EEEvPT_PKS1_lllllS4_fii:
[----:B------:R-:W-:Y:S02]  /*0000*/  MOV R1, c[0x0][0x28] ;  /* 0x00000a0000017a02 */ /* 0x000fe40000000f00 */
[----:B------:R-:W0:Y:S01]  /*0010*/  S2R R0, SR_CTAID.X ;  /* 0x0000000000007919 */ /* 0x000e220000002500 */
[----:B------:R-:W-:Y:S01]  /*0020*/  IMAD.MOV.U32 R2, RZ, RZ, 0x1 ;  /* 0x00000001ff027424 */ /* 0x000fe200078e00ff */
[----:B------:R-:W-:Y:S01]  /*0030*/  ULDC.64 UR6, c[0x0][0x118] ;  /* 0x0000460000067ab9 */ /* 0x000fe20000000a00 */
[----:B------:R-:W-:Y:S01]  /*0040*/  BSSY B0, `(.L_x_997) ;  /* 0x000013e000007945 */ /* 0x000fe20003800000 */
[----:B------:R-:W1:Y:S02]  /*0050*/  S2R R20, SR_TID.X ;  /* 0x0000000000147919 */ /* 0x000e640000002100 */
        /* <DEDUP_REMOVED lines=25> */
[----:B0-----:R-:W-:Y:S01]  /*01f0*/  IMAD.MOV.U32 R4, RZ, RZ, RZ ;  /* 0x000000ffff047224 */ /* 0x001fe200078e00ff */
[----:B-1----:R-:W-:-:S05]  /*0200*/  IADD3 R13, RZ, -R5, RZ ;  /* 0x80000005ff0d7210 */ /* 0x002fca0007ffe0ff */
[----:B------:R-:W-:-:S04]  /*0210*/  IMAD R13, R13, c[0x0][0x0], RZ ;  /* 0x000000000d0d7a24 */ /* 0x000fc800078e02ff */
[----:B------:R-:W-:-:S04]  /*0220*/  IMAD.HI.U32 R10, R5, R13, R4 ;  /* 0x0000000d050a7227 */ /* 0x000fc800078e0004 */
[----:B------:R-:W-:Y:S02]  /*0230*/  IMAD.MOV.U32 R4, RZ, RZ, RZ ;  /* 0x000000ffff047224 */ /* 0x000fe400078e00ff */
        /* <DEDUP_REMOVED lines=14> */
[----:B------:R-:W-:Y:S01]  /*0320*/  IADD3 R11, P0, R20, R6, RZ ;  /* 0x00000006140b7210 */ /* 0x000fe20007f1e0ff */
[----:B------:R-:W-:-:S03]  /*0330*/  IMAD.MOV.U32 R4, RZ, RZ, RZ ;  /* 0x000000ffff047224 */ /* 0x000fc600078e00ff */
[----:B------:R-:W-:Y:S02]  /*0340*/  LEA R10, P2, R11, c[0x0][0x168], 0x2 ;  /* 0x00005a000b0a7a11 */ /* 0x000fe400078410ff */
[----:B------:R-:W-:-:S04]  /*0350*/  LEA.HI.X.SX32 R2, R20, R9, 0x1, P0 ;  /* 0x0000000914027211 */ /* 0x000fc800000f0eff */
[----:B------:R-:W-:Y:S02]  /*0360*/  LEA.HI.X R11, R11, c[0x0][0x16c], R2, 0x2, P2 ;  /* 0x00005b000b0b7a11 */ /* 0x000fe400010f1402 */
[----:B------:R-:W-:Y:S02]  /*0370*/  MOV R2, R20 ;  /* 0x0000001400027202 */ /* 0x000fe40000000f00 */
.L_x_1003:
        /* <DEDUP_REMOVED lines=10> */
.L_x_1002:
[----:B------:R-:W-:Y:S05]  /*0420*/  BSYNC B2 ;  /* 0x0000000000027941 */ /* 0x000fea0003800000 */
.L_x_1001:
[----:B------:R-:W-:Y:S05]  /*0430*/  @!P1 BRA `(.L_x_1000) ;  /* 0x0000012000009947 */ /* 0x000fea0003800000 */
.L_x_1004:
        /* <DEDUP_REMOVED lines=18> */
.L_x_1000:
[----:B------:R-:W-:Y:S05]  /*0560*/  BSYNC B1 ;  /* 0x0000000000017941 */ /* 0x000fea0003800000 */
.L_x_999:
        /* <DEDUP_REMOVED lines=34> */
[----:B------:R-:W-:Y:S01]  /*0790*/  IADD3 R10, P1, R3, R6, RZ ;  /* 0x00000006030a7210 */ /* 0x000fe20007f3e0ff */
[----:B------:R-:W-:Y:S01]  /*07a0*/  IMAD.MOV.U32 R24, RZ, RZ, R20 ;  /* 0x000000ffff187224 */ /* 0x000fe200078e0014 */
[----:B------:R-:W-:-:S03]  /*07b0*/  MOV R16, R14 ;  /* 0x0000000e00107202 */ /* 0x000fc60000000f00 */
[----:B------:R-:W-:-:S04]  /*07c0*/  IMAD.X R11, R21, 0x1, R9, P1 ;  /* 0x00000001150b7824 */ /* 0x000fc800008e0609 */
[----:B------:R-:W-:-:S05]  /*07d0*/  IMAD.WIDE R10, R20, 0x2, R10 ;  /* 0x00000002140a7825 */ /* 0x000fca00078e020a */
[----:B------:R-:W-:-:S04]  /*07e0*/  LEA R17, P1, R10, c[0x0][0x168], 0x2 ;  /* 0x00005a000a117a11 */ /* 0x000fc800078210ff */
[----:B------:R-:W-:Y:S02]  /*07f0*/  IADD3 R17, P2, R17, 0x4, RZ ;  /* 0x0000000411117810 */ /* 0x000fe40007f5e0ff */
[----:B------:R-:W-:-:S04]  /*0800*/  LEA.HI.X R10, R10, c[0x0][0x16c], R11, 0x2, P1 ;  /* 0x00005b000a0a7a11 */ /* 0x000fc800008f140b */
[----:B------:R-:W-:-:S03]  /*0810*/  IADD3.X R15, RZ, R10, RZ, P2, !PT ;  /* 0x0000000aff0f7210 */ /* 0x000fc600017fe4ff */
.L_x_1009:
        /* <DEDUP_REMOVED lines=8> */
[----:B------:R-:W-:-:S04]  /*08a0*/  IMAD.WIDE R14, R15, 0x8, R10 ;  /* 0x000000080f0e7825 */ /* 0x000fc800078e020a */
[----:B--2---:R-:W-:Y:S01]  /*08b0*/  FFMA.FTZ R4, R17, R17, R4 ;  /* 0x0000001111047223 */ /* 0x004fe20000010004 */
[----:B------:R-:W-:-:S03]  /*08c0*/  MOV R17, R14 ;  /* 0x0000000e00117202 */ /* 0x000fc60000000f00 */
[----:B---3--:R-:W-:-:S04]  /*08d0*/  FFMA.FTZ R4, R19, R19, R4 ;  /* 0x0000001313047223 */ /* 0x008fc80000010004 */
[----:B------:R-:W-:Y:S05]  /*08e0*/  @P1 BRA `(.L_x_1009) ;  /* 0xffffff3000001947 */ /* 0x000fea000383ffff */
.L_x_1008:
[----:B------:R-:W-:Y:S05]  /*08f0*/  BSYNC B2 ;  /* 0x0000000000027941 */ /* 0x000fea0003800000 */
.L_x_1007:
[----:B------:R-:W-:Y:S05]  /*0900*/  @!P0 BRA `(.L_x_1006) ;  /* 0x0000022000008947 */ /* 0x000fea0003800000 */
[----:B------:R-:W-:Y:S01]  /*0910*/  HFMA2.MMA R10, -RZ, RZ, 0, 4.76837158203125e-07 ;  /* 0x00000008ff0a7435 */ /* 0x000fe200000001ff */
[----:B------:R-:W-:-:S09]  /*0920*/  IMAD.MOV.U32 R25, RZ, RZ, c[0x0][0x0] ;  /* 0x00000000ff197624 */ /* 0x000fd200078e00ff */
[----:B------:R-:W-:-:S04]  /*0930*/  IMAD.WIDE R10, R25, R10, c[0x2][0x0] ;  /* 0x00800000190a7625 */ /* 0x000fc800078e020a */
.L_x_1010:
[----:B------:R-:W-:-:S05]  /*0940*/  IMAD.WIDE R16, R24, 0x8, R12 ;  /* 0x0000000818107825 */ /* 0x000fca00078e020c */
[----:B------:R-:W2:Y:S01]  /*0950*/  LDG.E R27, [R16.64] ;  /* 0x00000006101b7981 */ /* 0x000ea2000c1e1900 */
[----:B------:R-:W-:Y:S01]  /*0960*/  IADD3 R18, P0, R16, 0x4, RZ ;  /* 0x0000000410127810 */ /* 0x000fe20007f1e0ff */
[C---:B------:R-:W-:Y:S02]  /*0970*/  IMAD.WIDE R14, R25.reuse, 0x8, R16 ;  /* 0x00000008190e7825 */ /* 0x040fe400078e0210 */
[----:B------:R0:W3:Y:S02]  /*0980*/  LDG.E R28, [R16.64+0x4] ;  /* 0x00000406101c7981 */ /* 0x0000e4000c1e1900 */
[----:B------:R-:W-:Y:S02]  /*0990*/  IMAD.X R19, RZ, RZ, R17, P0 ;  /* 0x000000ffff137224 */ /* 0x000fe400000e0611 */
[----:B------:R1:W4:Y:S02]  /*09a0*/  LDG.E R29, [R14.64] ;  /* 0x000000060e1d7981 */ /* 0x000324000c1e1900 */
[----:B------:R-:W-:-:S05]  /*09b0*/  IMAD.WIDE R18, R25, 0x8, R18 ;  /* 0x0000000819127825 */ /* 0x000fca00078e0212 */
[----:B------:R-:W-:Y:S01]  /*09c0*/  IADD3 R26, P0, R10, R18, RZ ;  /* 0x000000120a1a7210 */ /* 0x000fe20007f1e0ff */
[----:B-1----:R1:W5:Y:S01]  /*09d0*/  LDG.E R14, [R14.64+0x4] ;  /* 0x000004060e0e7981 */ /* 0x002362000c1e1900 */
[----:B--2---:R-:W-:Y:S02]  /*09e0*/  FFMA.FTZ R4, R27, R27, R4 ;  /* 0x0000001b1b047223 */ /* 0x004fe40000010004 */
        /* <DEDUP_REMOVED lines=20> */
.L_x_1006:
[----:B------:R-:W-:Y:S05]  /*0b30*/  BSYNC B1 ;  /* 0x0000000000017941 */ /* 0x000fea0003800000 */
.L_x_1005:
        /* <DEDUP_REMOVED lines=31> */
[----:B------:R-:W-:Y:S02]  /*0d30*/  IADD3 R7, P1, P2, R5, R6, R3 ;  /* 0x0000000605077210 */ /* 0x000fe40007a3e003 */
[----:B------:R-:W-:Y:S02]  /*0d40*/  SHF.R.S32.HI R8, RZ, 0x1f, R5 ;  /* 0x0000001fff087819 */ /* 0x000fe40000011405 */
[----:B------:R-:W-:Y:S02]  /*0d50*/  LEA R6, P3, R7, c[0x0][0x168], 0x2 ;  /* 0x00005a0007067a11 */ /* 0x000fe400078610ff */
[----:B------:R-:W-:-:S04]  /*0d60*/  IADD3.X R8, R8, R9, R21, P1, P2 ;  /* 0x0000000908087210 */ /* 0x000fc80000fe4415 */
[----:B------:R-:W-:-:S04]  /*0d70*/  LEA.HI.X R7, R7, c[0x0][0x16c], R8, 0x2, P3 ;  /* 0x00005b0007077a11 */ /* 0x000fc800018f1408 */
.L_x_1015:
        /* <DEDUP_REMOVED lines=10> */
.L_x_1014:
[----:B------:R-:W-:Y:S05]  /*0e20*/  BSYNC B2 ;  /* 0x0000000000027941 */ /* 0x000fea0003800000 */
.L_x_1013:
[----:B------:R-:W-:Y:S05]  /*0e30*/  @!P0 BRA `(.L_x_1012) ;  /* 0x0000012000008947 */ /* 0x000fea0003800000 */
.L_x_1016:
        /* <DEDUP_REMOVED lines=18> */
.L_x_1012:
[----:B------:R-:W-:Y:S05]  /*0f60*/  BSYNC B1 ;  /* 0x0000000000017941 */ /* 0x000fea0003800000 */
.L_x_1011:
[----:B------:R-:W-:Y:S05]  /*0f70*/  BRA `(.L_x_1017) ;  /* 0x000004a000007947 */ /* 0x000fea0003800000 */
.L_x_998:
[----:B-1----:R-:W-:Y:S01]  /*0f80*/  ULDC UR4, c[0x0][0x1a8] ;  /* 0x00006a0000047ab9 */ /* 0x002fe20000000800 */
[----:B------:R-:W-:Y:S01]  /*0f90*/  IMAD.MOV.U32 R4, RZ, RZ, RZ ;  /* 0x000000ffff047224 */ /* 0x000fe200078e00ff */
[----:B------:R-:W-:-:S04]  /*0fa0*/  ULEA.HI UR4, UR4, UR4, URZ, 0x1 ;  /* 0x0000000404047291 */ /* 0x000fc8000f8f083f */
[----:B------:R-:W-:-:S06]  /*0fb0*/  USHF.R.S32.HI UR4, URZ, 0x1, UR4 ;  /* 0x000000013f047899 */ /* 0x000fcc0008011404 */
[----:B------:R-:W-:-:S13]  /*0fc0*/  ISETP.GE.AND P0, PT, R20, UR4, PT ;  /* 0x0000000414007c0c */ /* 0x000fda000bf06270 */
[----:B------:R-:W-:Y:S05]  /*0fd0*/  @P0 BRA `(.L_x_1017) ;  /* 0x0000044000000947 */ /* 0x000fea0003800000 */
[----:B------:R-:W0:Y:S01]  /*0fe0*/  I2F.U32.RP R5, c[0x0][0x0] ;  /* 0x0000000000057b06 */ /* 0x000e220000209000 */
[----:B------:R-:W-:Y:S01]  /*0ff0*/  IMAD.MOV.U32 R2, RZ, RZ, RZ ;  /* 0x000000ffff027224 */ /* 0x000fe200078e00ff */
[----:B------:R-:W-:Y:S01]  /*1000*/  LOP3.LUT R4, RZ, R20, RZ, 0x33, !PT ;  /* 0x00000014ff047212 */ /* 0x000fe200078e33ff */
[----:B------:R-:W-:Y:S01]  /*1010*/  BSSY B1, `(.L_x_1018) ;  /* 0x0000029000017945 */ /* 0x000fe20003800000 */
[----:B------:R-:W-:-:S04]  /*1020*/  ISETP.NE.U32.AND P2, PT, RZ, c[0x0][0x0], PT ;  /* 0x00000000ff007a0c */ /* 0x000fc80003f45070 */
[----:B0-----:R-:W0:Y:S02]  /*1030*/  MUFU.RCP R5, R5 ;  /* 0x0000000500057308 */ /* 0x001e240000001000 */
[----:B0-----:R-:W-:-:S06]  /*1040*/  IADD3 R10, R5, 0xffffffe, RZ ;  /* 0x0ffffffe050a7810 */ /* 0x001fcc0007ffe0ff */
[----:B------:R-:W0:Y:S02]  /*1050*/  F2I.FTZ.U32.TRUNC.NTZ R3, R10 ;  /* 0x0000000a00037305 */ /* 0x000e24000021f000 */
[----:B0-----:R-:W-:-:S05]  /*1060*/  IADD3 R11, RZ, -R3, RZ ;  /* 0x80000003ff0b7210 */ /* 0x001fca0007ffe0ff */
[----:B------:R-:W-:-:S04]  /*1070*/  IMAD R11, R11, c[0x0][0x0], RZ ;  /* 0x000000000b0b7a24 */ /* 0x000fc800078e02ff */
[----:B------:R-:W-:Y:S01]  /*1080*/  IMAD.HI.U32 R3, R3, R11, R2 ;  /* 0x0000000b03037227 */ /* 0x000fe200078e0002 */
[----:B------:R-:W-:-:S03]  /*1090*/  IADD3 R2, R4, UR4, RZ ;  /* 0x0000000404027c10 */ /* 0x000fc6000fffe0ff */
        /* <DEDUP_REMOVED lines=15> */
[----:B------:R-:W-:Y:S01]  /*1190*/  IMAD.MOV.U32 R8, RZ, RZ, R6 ;  /* 0x000000ffff087224 */ /* 0x000fe200078e0006 */
[----:B------:R-:W-:Y:S01]  /*11a0*/  HFMA2.MMA R4, -RZ, RZ, 0, 0 ;  /* 0x00000000ff047435 */ /* 0x000fe200000001ff */
[----:B------:R-:W-:Y:S02]  /*11b0*/  IMAD.MOV.U32 R3, RZ, RZ, R20 ;  /* 0x000000ffff037224 */ /* 0x000fe400078e0014 */
[----:B------:R-:W-:-:S05]  /*11c0*/  IMAD.WIDE R8, R20, 0x2, R8 ;  /* 0x0000000214087825 */ /* 0x000fca00078e0208 */
[----:B------:R-:W-:-:S04]  /*11d0*/  LEA R6, P0, R8, c[0x0][0x168], 0x2 ;  /* 0x00005a0008067a11 */ /* 0x000fc800078010ff */
[----:B------:R-:W-:-:S04]  /*11e0*/  LEA.HI.X R7, R8, c[0x0][0x16c], R9, 0x2, P0 ;  /* 0x00005b0008077a11 */ /* 0x000fc800000f1409 */
.L_x_1020:
[----:B------:R-:W-:Y:S01]  /*11f0*/  MOV R8, R6 ;  /* 0x0000000600087202 */ /* 0x000fe20000000f00 */
[----:B------:R-:W-:-:S05]  /*1200*/  IMAD.MOV.U32 R9, RZ, RZ, R7 ;  /* 0x000000ffff097224 */ /* 0x000fca00078e0007 */
        /* <DEDUP_REMOVED lines=9> */
.L_x_1019:
[----:B------:R-:W-:Y:S05]  /*12a0*/  BSYNC B1 ;  /* 0x0000000000017941 */ /* 0x000fea0003800000 */
.L_x_1018:
[----:B------:R-:W-:Y:S05]  /*12b0*/  @!P1 BRA `(.L_x_1017) ;  /* 0x0000016000009947 */ /* 0x000fea0003800000 */
.L_x_1021:
        /* <DEDUP_REMOVED lines=9> */
[----:B------:R-:W-:-:S05]  /*1350*/  MOV R2, c[0x0][0x0] ;  /* 0x0000000000027a02 */ /* 0x000fca0000000f00 */
[----:B------:R-:W-:-:S05]  /*1360*/  IMAD R3, R2, 0x2, R3 ;  /* 0x0000000202037824 */ /* 0x000fca00078e0203 */
[----:B------:R-:W-:-:S04]  /*1370*/  LEA R3, R2, R3, 0x1 ;  /* 0x0000000302037211 */ /* 0x000fc800078e08ff */
        /* <DEDUP_REMOVED lines=10> */
.L_x_1017:
[----:B------:R-:W-:Y:S05]  /*1420*/  BSYNC B0 ;  /* 0x0000000000007941 */ /* 0x000fea0003800000 */
.L_x_997:
        /* <DEDUP_REMOVED lines=102> */
.L_x_1023:
        /* <DEDUP_REMOVED lines=59> */
.L_x_1024:
[----:B0-----:R-:W-:Y:S05]  /*1e40*/  BSYNC B0 ;  /* 0x0000000000007941 */ /* 0x001fea0003800000 */
.L_x_1022:
        /* <DEDUP_REMOVED lines=12> */
[----:B------:R-:W-:Y:S01]  /*1f10*/  HFMA2.MMA R3, -RZ, RZ, 0, 2.384185791015625e-07 ;  /* 0x00000004ff037435 */ /* 0x000fe200000001ff */
[----:B------:R-:W-:-:S09]  /*1f20*/  IMAD R2, R0, c[0x0][0x1a8], RZ ;  /* 0x00006a0000027a24 */ /* 0x000fd200078e02ff */
[----:B------:R-:W-:-:S04]  /*1f30*/  IMAD.WIDE.U32 R2, R2, R3, c[0x0][0x160] ;  /* 0x0000580002027625 */ /* 0x000fc800078e0003 */
.L_x_1025:
[----:B------:R-:W-:Y:S01]  /*1f40*/  MOV R7, 0x8 ;  /* 0x0000000800077802 */ /* 0x000fe20000000f00 */
        /* <DEDUP_REMOVED lines=14> */
.L_x_1026:
        /* <DEDUP_REMOVED lines=13> */
.L_x_1193:


//--------------------- .text._ZN4vllm15rms_norm_kernelIfLi4ELi2EEEvPT_PKS1_lllllS4_fii --------------------------
	.section	.text._ZN4vllm15rms_norm_kernelIfLi4ELi2EEEvPT_PKS1_lllllS4_fii,"ax",@progbits
	.sectioninfo	@"SHI_REGISTERS=32"
	.align	128
        .global         _ZN4vllm15rms_norm_kernelIfLi4ELi2EEEvPT_PKS1_lllllS4_fii
        .type           _ZN4vllm15rms_norm_kernelIfLi4ELi2EEEvPT_PKS1_lllllS4_fii,@function
        .size           _ZN4vllm15rms_norm_kernelIfLi4ELi2EEEvPT_PKS1_lllllS4_fii,(.L_x_1194 - _ZN4vllm15rms_norm_kernelIfLi4ELi2EEEvPT_PKS1_lllllS4_fii)
        .other          _ZN4vllm15rms_norm_kernelIfLi4ELi2EEEvPT_PKS1_lllllS4_fii,@"STO_CUDA_ENTRY STV_DEFAULT"
_ZN4vllm15rms_norm_kernelIfLi4ELi2EEEvPT_PKS1_lllllS4_fii:
.text._ZN4vllm15rms_norm_kernelIfLi4ELi2EEEvPT_PKS1_lllllS4_fii:
[----:B------:R-:W-:Y:S02]  /*0000*/  MOV R1, c[0x0][0x28] ;  /* 0x00000a0000017a02 */ /* 0x000fe40000000f00 */
        /* <DEDUP_REMOVED lines=9> */
[----:B------:R-:W-:-:S04]  /*00a0*/  LOP3.LUT R6, R22, 0xf, RZ, 0xc0, !PT ;  /* 0x0000000f16067812 */ /* 0x000fc800078ec0ff */
[----:B------:R-:W-:Y:S02]  /*00b0*/  ISETP.NE.AND P2, PT, R6, RZ, PT ;  /* 0x000000ff0600720c */ /* 0x000fe40003f45270 */
[----:B------:R-:W-:-:S04]  /*00c0*/  SHF.L.U64.HI R6, R4, 0x2, R11 ;  /* 0x0000000204067819 */ /* 0x000fc8000001020b */
[----:B------:R-:W-:-:S07]  /*00d0*/  IADD3.X R23, R6, c[0x0][0x16c], RZ, P1, !PT ;  /* 0x00005b0006177a10 */ /* 0x000fce0000ffe4ff */
[----:B------:R-:W-:Y:S05]  /*00e0*/  @!P0 BRA !P2, `(.L_x_1028) ;  /* 0x00000fd000008947 */ /* 0x000fea0005000000 */
        /* <DEDUP_REMOVED lines=36> */
[----:B------:R-:W-:Y:S01]  /*0330*/  HFMA2.MMA R25, -RZ, RZ, 0, 0 ;  /* 0x00000000ff197435 */ /* 0x000fe200000001ff */
[----:B------:R-:W-:Y:S02]  /*0340*/  IMAD.MOV.U32 R14, RZ, RZ, R8 ;  /* 0x000000ffff0e7224 */ /* 0x000fe400078e0008 */
[----:B------:R-:W-:Y:S02]  /*0350*/  LEA R12, P2, R9, c[0x0][0x168], 0x2 ;  /* 0x00005a00090c7a11 */ /* 0x000fe400078410ff */
[----:B------:R-:W-:-:S04]  /*0360*/  LEA.HI.X.SX32 R6, R3, R11, 0x1, P0 ;  /* 0x0000000b03067211 */ /* 0x000fc800000f0eff */
[----:B------:R-:W-:Y:S01]  /*0370*/  LEA.HI.X R9, R9, c[0x0][0x16c], R6, 0x2, P2 ;  /* 0x00005b0009097a11 */ /* 0x000fe200010f1406 */
[----:B------:R-:W-:-:S03]  /*0380*/  IMAD.MOV.U32 R6, RZ, RZ, R3 ;  /* 0x000000ffff067224 */ /* 0x000fc600078e0003 */
.L_x_1033:
[----:B------:R-:W-:-:S05]  /*0390*/  MOV R13, R9 ;  /* 0x00000009000d7202 */ /* 0x000fca0000000f00 */
        /* <DEDUP_REMOVED lines=9> */
.L_x_1032:
[----:B------:R-:W-:Y:S05]  /*0430*/  BSYNC B2 ;  /* 0x0000000000027941 */ /* 0x000fea0003800000 */
.L_x_1031:
[----:B------:R-:W-:Y:S05]  /*0440*/  @!P1 BRA `(.L_x_1030) ;  /* 0x0000012000009947 */ /* 0x000fea0003800000 */
.L_x_1034:
        /* <DEDUP_REMOVED lines=18> */
.L_x_1030:
[----:B------:R-:W-:Y:S05]  /*0570*/  BSYNC B1 ;  /* 0x0000000000017941 */ /* 0x000fea0003800000 */
.L_x_1029:
[C---:B------:R-:W-:Y:S01]  /*0580*/  IADD3 R6, -R7.reuse, c[0x0][0x1a8], RZ ;  /* 0x00006a0007067a10 */ /* 0x040fe20007ffe1ff */
[----:B------:R-:W-:Y:S01]  /*0590*/  BSSY B1, `(.L_x_1035) ;  /* 0x000006e000017945 */ /* 0x000fe20003800000 */
[----:B------:R-:W-:Y:S02]  /*05a0*/  IMAD.WIDE R14, R7, 0x4, R22 ;  /* 0x00000004070e7825 */ /* 0x000fe400078e0216 */
[----:B------:R-:W-:-:S04]  /*05b0*/  SHF.R.S32.HI R9, RZ, 0x1f, R6 ;  /* 0x0000001fff097819 */ /* 0x000fc80000011406 */
[----:B------:R-:W-:Y:S02]  /*05c0*/  LEA.HI R8, R9, R6, RZ, 0x2 ;  /* 0x0000000609087211 */ /* 0x000fe400078f10ff */
[----:B------:R-:W-:Y:S02]  /*05d0*/  SHF.R.S32.HI R9, RZ, 0x1f, R7 ;  /* 0x0000001fff097819 */ /* 0x000fe40000011407 */
        /* <DEDUP_REMOVED lines=29> */
[----:B------:R-:W-:Y:S02]  /*07b0*/  IADD3 R12, P1, R7, R4, RZ ;  /* 0x00000004070c7210 */ /* 0x000fe40007f3e0ff */
[----:B------:R-:W-:Y:S02]  /*07c0*/  MOV R29, R3 ;  /* 0x00000003001d7202 */ /* 0x000fe40000000f00 */
[----:B------:R-:W-:-:S05]  /*07d0*/  IADD3.X R13, R9, R11, RZ, P1, !PT ;  /* 0x0000000b090d7210 */ /* 0x000fca0000ffe4ff */
[----:B------:R-:W-:-:S05]  /*07e0*/  IMAD.WIDE R12, R3, 0x4, R12 ;  /* 0x00000004030c7825 */ /* 0x000fca00078e020c */
[----:B------:R-:W-:-:S04]  /*07f0*/  LEA R16, P1, R12, c[0x0][0x168], 0x2 ;  /* 0x00005a000c107a11 */ /* 0x000fc800078210ff */
[----:B------:R-:W-:Y:S02]  /*0800*/  IADD3 R16, P2, R16, 0x8, RZ ;  /* 0x0000000810107810 */ /* 0x000fe40007f5e0ff */
[----:B------:R-:W-:-:S05]  /*0810*/  LEA.HI.X R12, R12, c[0x0][0x16c], R13, 0x2, P1 ;  /* 0x00005b000c0c7a11 */ /* 0x000fca00008f140d */
[----:B------:R-:W-:-:S03]  /*0820*/  IMAD.X R17, RZ, RZ, R12, P2 ;  /* 0x000000ffff117224 */ /* 0x000fc600010e060c */
.L_x_1039:
[----:B------:R-:W-:Y:S02]  /*0830*/  MOV R12, R16 ;  /* 0x00000010000c7202 */ /* 0x000fe40000000f00 */
[----:B------:R-:W-:-:S05]  /*0840*/  MOV R13, R17 ;  /* 0x00000011000d7202 */ /* 0x000fca0000000f00 */
[----:B------:R-:W2:Y:S04]  /*0850*/  LDG.E R16, [R12.64+-0x8] ;  /* 0xfffff8040c107981 */ /* 0x000ea8000c1e1900 */
[----:B------:R-:W3:Y:S04]  /*0860*/  LDG.E R17, [R12.64+-0x4] ;  /* 0xfffffc040c117981 */ /* 0x000ee8000c1e1900 */
[----:B------:R-:W4:Y:S04]  /*0870*/  LDG.E R21, [R12.64] ;  /* 0x000000040c157981 */ /* 0x000f28000c1e1900 */
[----:B------:R-:W5:Y:S01]  /*0880*/  LDG.E R19, [R12.64+0x4] ;  /* 0x000004040c137981 */ /* 0x000f62000c1e1900 */
[----:B------:R-:W-:-:S02]  /*0890*/  IADD3 R18, R18, -0x1, RZ ;  /* 0xffffffff12127810 */ /* 0x000fc40007ffe0ff */
[----:B------:R-:W-:Y:S02]  /*08a0*/  IADD3 R29, R29, c[0x0][0x0], RZ ;  /* 0x000000001d1d7a10 */ /* 0x000fe40007ffe0ff */
[----:B------:R-:W-:Y:S01]  /*08b0*/  ISETP.NE.AND P1, PT, R18, RZ, PT ;  /* 0x000000ff1200720c */ /* 0x000fe20003f25270 */
[----:B--2---:R-:W-:Y:S02]  /*08c0*/  FFMA.FTZ R16, R16, R16, R25 ;  /* 0x0000001010107223 */ /* 0x004fe40000010019 */
[----:B------:R-:W-:Y:S02]  /*08d0*/  IMAD.MOV.U32 R25, RZ, RZ, c[0x0][0x0] ;  /* 0x00000000ff197624 */ /* 0x000fe400078e00ff */
[----:B---3--:R-:W-:Y:S02]  /*08e0*/  FFMA.FTZ R20, R17, R17, R16 ;  /* 0x0000001111147223 */ /* 0x008fe40000010010 */
[----:B------:R-:W-:-:S04]  /*08f0*/  IMAD.WIDE R16, R25, 0x10, R12 ;  /* 0x0000001019107825 */ /* 0x000fc800078e020c */
[----:B----4-:R-:W-:-:S04]  /*0900*/  FFMA.FTZ R20, R21, R21, R20 ;  /* 0x0000001515147223 */ /* 0x010fc80000010014 */
[----:B-----5:R-:W-:Y:S01]  /*0910*/  FFMA.FTZ R25, R19, R19, R20 ;  /* 0x0000001313197223 */ /* 0x020fe20000010014 */
[----:B------:R-:W-:Y:S05]  /*0920*/  @P1 BRA `(.L_x_1039) ;  /* 0xffffff0000001947 */ /* 0x000fea000383ffff */
.L_x_1038:
[----:B------:R-:W-:Y:S05]  /*0930*/  BSYNC B2 ;  /* 0x0000000000027941 */ /* 0x000fea0003800000 */
.L_x_1037:
[----:B------:R-:W-:Y:S05]  /*0940*/  @!P0 BRA `(.L_x_1036) ;  /* 0x0000032000008947 */ /* 0x000fea0003800000 */
[----:B------:R-:W-:Y:S01]  /*0950*/  HFMA2.MMA R12, -RZ, RZ, 0, 9.5367431640625e-07 ;  /* 0x00000010ff0c7435 */ /* 0x000fe200000001ff */
[----:B------:R-:W-:-:S09]  /*0960*/  MOV R27, c[0x0][0x0] ;  /* 0x00000000001b7a02 */ /* 0x000fd20000000f00 */
[----:B------:R-:W-:-:S04]  /*0970*/  IMAD.WIDE R12, R27, R12, c[0x2][0x0] ;  /* 0x008000001b0c7625 */ /* 0x000fc800078e020c */
.L_x_1040:
[----:B------:R-:W-:-:S05]  /*0980*/  IMAD.WIDE R16, R29, 0x10, R14 ;  /* 0x000000101d107825 */ /* 0x000fca00078e020e */
[----:B------:R-:W2:Y:S04]  /*0990*/  LDG.E R18, [R16.64] ;  /* 0x0000000410127981 */ /* 0x000ea8000c1e1900 */
[----:B------:R-:W3:Y:S04]  /*09a0*/  LDG.E R20, [R16.64+0x4] ;  /* 0x0000040410147981 */ /* 0x000ee8000c1e1900 */
[----:B------:R0:W4:Y:S04]  /*09b0*/  LDG.E R24, [R16.64+0x8] ;  /* 0x0000080410187981 */ /* 0x000128000c1e1900 */
[----:B------:R0:W5:Y:S01]  /*09c0*/  LDG.E R26, [R16.64+0xc] ;  /* 0x00000c04101a7981 */ /* 0x000162000c1e1900 */
[----:B--2---:R-:W-:-:S04]  /*09d0*/  FFMA.FTZ R25, R18, R18, R25 ;  /* 0x0000001212197223 */ /* 0x004fc80000010019 */
[----:B---3--:R-:W-:Y:S02]  /*09e0*/  FFMA.FTZ R25, R20, R20, R25 ;  /* 0x0000001414197223 */ /* 0x008fe40000010019 */
[----:B------:R-:W-:Y:S01]  /*09f0*/  IMAD.WIDE R20, R27, 0x10, R16 ;  /* 0x000000101b147825 */ /* 0x000fe200078e0210 */
[----:B------:R-:W-:-:S04]  /*0a00*/  IADD3 R18, P0, R16, 0x4, RZ ;  /* 0x0000000410127810 */ /* 0x000fc80007f1e0ff */
[----:B0-----:R-:W2:Y:S04]  /*0a10*/  LDG.E R16, [R20.64] ;  /* 0x0000000414107981 */ /* 0x001ea8000c1e1900 */
[----:B------:R-:W3:Y:S01]  /*0a20*/  LDG.E R28, [R20.64+0x4] ;  /* 0x00000404141c7981 */ /* 0x000ee2000c1e1900 */
[----:B------:R-:W-:Y:S02]  /*0a30*/  IMAD.X R19, RZ, RZ, R17, P0 ;  /* 0x000000ffff137224 */ /* 0x000fe400000e0611 */
[----:B----4-:R-:W-:Y:S02]  /*0a40*/  FFMA.FTZ R25, R24, R24, R25 ;  /* 0x0000001818197223 */ /* 0x010fe40000010019 */
[----:B------:R-:W-:Y:S01]  /*0a50*/  IMAD.WIDE R18, R27, 0x10, R18 ;  /* 0x000000101b127825 */ /* 0x000fe200078e0212 */
[----:B------:R3:W4:Y:S03]  /*0a60*/  LDG.E R24, [R20.64+0x8] ;  /* 0x0000080414187981 */ /* 0x000726000c1e1900 */
[----:B-----5:R-:W-:-:S02]  /*0a70*/  FFMA.FTZ R25, R26, R26, R25 ;  /* 0x0000001a1a197223 */ /* 0x020fc40000010019 */
[----:B------:R3:W5:Y:S02]  /*0a80*/  LDG.E R26, [R20.64+0xc] ;  /* 0x00000c04141a7981 */ /* 0x000764000c1e1900 */
[----:B--2---:R-:W-:Y:S01]  /*0a90*/  FFMA.FTZ R25, R16, R16, R25 ;  /* 0x0000001010197223 */ /* 0x004fe20000010019 */
[----:B------:R-:W-:-:S04]  /*0aa0*/  IADD3 R16, P0, R12, R18, RZ ;  /* 0x000000120c107210 */ /* 0x000fc80007f1e0ff */
[----:B------:R-:W-:Y:S01]  /*0ab0*/  IADD3.X R17, R13, R19, RZ, P0, !PT ;  /* 0x000000130d117210 */ /* 0x000fe200007fe4ff */
[----:B---3--:R-:W-:-:S04]  /*0ac0*/  FFMA.FTZ R21, R28, R28, R25 ;  /* 0x0000001c1c157223 */ /* 0x008fc80000010019 */
[----:B------:R-:W2:Y:S04]  /*0ad0*/  LDG.E R28, [R16.64] ;  /* 0x00000004101c7981 */ /* 0x000ea8000c1e1900 */
[----:B------:R-:W3:Y:S01]  /*0ae0*/  LDG.E R25, [R16.64+0x4] ;  /* 0x0000040410197981 */ /* 0x000ee2000c1e1900 */
[----:B------:R-:W-:-:S03]  /*0af0*/  IMAD.WIDE R18, R27, 0x10, R18 ;  /* 0x000000101b127825 */ /* 0x000fc600078e0212 */
[----:B------:R3:W3:Y:S01]  /*0b00*/  LDG.E R20, [R16.64+0x8] ;  /* 0x0000080410147981 */ /* 0x0006e2000c1e1900 */
[----:B----4-:R-:W-:Y:S01]  /*0b10*/  FFMA.FTZ R24, R24, R24, R21 ;  /* 0x0000001818187223 */ /* 0x010fe20000010015 */
[----:B------:R-:W-:Y:S02]  /*0b20*/  IADD3 R18, P0, R12, R18, RZ ;  /* 0x000000120c127210 */ /* 0x000fe40007f1e0ff */
[----:B------:R3:W4:Y:S01]  /*0b30*/  LDG.E R21, [R16.64+0xc] ;  /* 0x00000c0410157981 */ /* 0x000722000c1e1900 */
[----:B-----5:R-:W-:Y:S01]  /*0b40*/  FFMA.FTZ R26, R26, R26, R24 ;  /* 0x0000001a1a1a7223 */ /* 0x020fe20000010018 */
[----:B------:R-:W-:-:S05]  /*0b50*/  IADD3.X R19, R13, R19, RZ, P0, !PT ;  /* 0x000000130d137210 */ /* 0x000fca00007fe4ff */
[----:B------:R-:W5:Y:S01]  /*0b60*/  LDG.E R24, [R18.64] ;  /* 0x0000000412187981 */ /* 0x000f62000c1e1900 */
[----:B--2---:R-:W-:-:S03]  /*0b70*/  FFMA.FTZ R26, R28, R28, R26 ;  /* 0x0000001c1c1a7223 */ /* 0x004fc6000001001a */
[----:B------:R-:W2:Y:S01]  /*0b80*/  LDG.E R28, [R18.64+0xc] ;  /* 0x00000c04121c7981 */ /* 0x000ea2000c1e1900 */
[----:B---3--:R-:W-:-:S03]  /*0b90*/  FFMA.FTZ R17, R25, R25, R26 ;  /* 0x0000001919117223 */ /* 0x008fc6000001001a */
[----:B------:R-:W3:Y:S04]  /*0ba0*/  LDG.E R26, [R18.64+0x4] ;  /* 0x00000404121a7981 */ /* 0x000ee8000c1e1900 */
[----:B------:R-:W2:Y:S01]  /*0bb0*/  LDG.E R25, [R18.64+0x8] ;  /* 0x0000080412197981 */ /* 0x000ea2000c1e1900 */
[----:B------:R-:W-:Y:S02]  /*0bc0*/  IMAD.MOV.U32 R16, RZ, RZ, c[0x0][0x0] ;  /* 0x00000000ff107624 */ /* 0x000fe400078e00ff */
[----:B------:R-:W-:-:S03]  /*0bd0*/  FFMA.FTZ R20, R20, R20, R17 ;  /* 0x0000001414147223 */ /* 0x000fc60000010011 */
[----:B------:R-:W-:Y:S01]  /*0be0*/  LEA R29, R16, R29, 0x1 ;  /* 0x0000001d101d7211 */ /* 0x000fe200078e08ff */
[----:B----4-:R-:W-:-:S03]  /*0bf0*/  FFMA.FTZ R21, R21, R21, R20 ;  /* 0x0000001515157223 */ /* 0x010fc60000010014 */
[----:B------:R-:W-:Y:S01]  /*0c00*/  LEA R29, R16, R29, 0x1 ;  /* 0x0000001d101d7211 */ /* 0x000fe200078e08ff */
[----:B-----5:R-:W-:-:S03]  /*0c10*/  FFMA.FTZ R21, R24, R24, R21 ;  /* 0x0000001818157223 */ /* 0x020fc60000010015 */
[----:B------:R-:W-:Y:S01]  /*0c20*/  ISETP.GE.AND P0, PT, R29, R8, PT ;  /* 0x000000081d00720c */ /* 0x000fe20003f06270 */
[----:B---3--:R-:W-:-:S04]  /*0c30*/  FFMA.FTZ R26, R26, R26, R21 ;  /* 0x0000001a1a1a7223 */ /* 0x008fc80000010015 */
[----:B--2---:R-:W-:-:S04]  /*0c40*/  FFMA.FTZ R25, R25, R25, R26 ;  /* 0x0000001919197223 */ /* 0x004fc8000001001a */
[----:B------:R-:W-:-:S04]  /*0c50*/  FFMA.FTZ R25, R28, R28, R25 ;  /* 0x0000001c1c197223 */ /* 0x000fc80000010019 */
[----:B------:R-:W-:Y:S05]  /*0c60*/  @!P0 BRA `(.L_x_1040) ;  /* 0xfffffd1000008947 */ /* 0x000fea000383ffff */
.L_x_1036:
[----:B------:R-:W-:Y:S05]  /*0c70*/  BSYNC B1 ;  /* 0x0000000000017941 */ /* 0x000fea0003800000 */
.L_x_1035:
        /* <DEDUP_REMOVED lines=8> */
[----:B------:R-:W-:Y:S02]  /*0d00*/  IADD3 R19, -R3, c[0x0][0x1a8], R12 ;  /* 0x00006a0003137a10 */ /* 0x000fe40007ffe10c */
[----:B------:R-:W-:-:S03]  /*0d10*/  MOV R12, RZ ;  /* 0x000000ff000c7202 */ /* 0x000fc60000000f00 */
[----:B------:R-:W-:Y:S01]  /*0d20*/  IMAD R19, R8, -0x4, R19 ;  /* 0xfffffffc08137824 */ /* 0x000fe200078e0213 */
[----:B0-----:R-:W0:Y:S02]  /*0d30*/  MUFU.RCP R16, R16 ;  /* 0x0000001000107308 */ /* 0x001e240000001000 */
[----:B0-----:R-:W-:-:S06]  /*0d40*/  IADD3 R13, R16, 0xffffffe, RZ ;  /* 0x0ffffffe100d7810 */ /* 0x001fcc0007ffe0ff */
[----:B------:R-:W0:Y:S02]  /*0d50*/  F2I.FTZ.U32.TRUNC.NTZ R13, R13 ;  /* 0x0000000d000d7305 */ /* 0x000e24000021f000 */
[----:B0-----:R-:W-:-:S05]  /*0d60*/  IADD3 R21, RZ, -R13, RZ ;  /* 0x8000000dff157210 */ /* 0x001fca0007ffe0ff */
        /* <DEDUP_REMOVED lines=16> */
[----:B------:R-:W-:Y:S02]  /*0e70*/  IADD3 R5, P1, P2, R13, R4, R7 ;  /* 0x000000040d057210 */ /* 0x000fe40007a3e007 */
[----:B------:R-:W-:Y:S02]  /*0e80*/  SHF.R.S32.HI R10, RZ, 0x1f, R13 ;  /* 0x0000001fff0a7819 */ /* 0x000fe4000001140d */
[----:B------:R-:W-:Y:S02]  /*0e90*/  LEA R4, P3, R5, c[0x0][0x168], 0x2 ;  /* 0x00005a0005047a11 */ /* 0x000fe400078610ff */
[----:B------:R-:W-:-:S04]  /*0ea0*/  IADD3.X R10, R10, R11, R9, P1, P2 ;  /* 0x0000000b0a0a7210 */ /* 0x000fc80000fe4409 */
[----:B------:R-:W-:-:S04]  /*0eb0*/  LEA.HI.X R5, R5, c[0x0][0x16c], R10, 0x2, P3 ;  /* 0x00005b0005057a11 */ /* 0x000fc800018f140a */
.L_x_1045:
        /* <DEDUP_REMOVED lines=10> */
.L_x_1044:
[----:B------:R-:W-:Y:S05]  /*0f60*/  BSYNC B2 ;  /* 0x0000000000027941 */ /* 0x000fea0003800000 */
.L_x_1043:
[----:B------:R-:W-:Y:S05]  /*0f70*/  @!P0 BRA `(.L_x_1042) ;  /* 0x0000012000008947 */ /* 0x000fea0003800000 */
.L_x_1046:
        /* <DEDUP_REMOVED lines=18> */
.L_x_1042:
[----:B------:R-:W-:Y:S05]  /*10a0*/  BSYNC B1 ;  /* 0x0000000000017941 */ /* 0x000fea0003800000 */
.L_x_1041:
[----:B------:R-:W-:Y:S05]  /*10b0*/  BRA `(.L_x_1047) ;  /* 0x0000055000007947 */ /* 0x000fea0003800000 */
.L_x_1028:
[----:B-1----:R-:W-:Y:S01]  /*10c0*/  SHF.R.S32.HI R6, RZ, 0x1f, R2 ;  /* 0x0000001fff067819 */ /* 0x002fe20000011402 */
        /* <DEDUP_REMOVED lines=33> */
[----:B------:R-:W-:Y:S01]  /*12e0*/  IMAD.MOV.U32 R25, RZ, RZ, RZ ;  /* 0x000000ffff197224 */ /* 0x000fe200078e00ff */
[----:B------:R-:W-:Y:S02]  /*12f0*/  MOV R12, R6 ;  /* 0x00000006000c7202 */ /* 0x000fe40000000f00 */
[----:B------:R-:W-:Y:S01]  /*1300*/  MOV R21, R3 ;  /* 0x0000000300157202 */ /* 0x000fe20000000f00 */
[----:B------:R-:W-:-:S05]  /*1310*/  IMAD.WIDE R10, R3, 0x4, R10 ;  /* 0x00000004030a7825 */ /* 0x000fca00078e020a */
[----:B------:R-:W-:-:S04]  /*1320*/  LEA R4, P0, R10, c[0x0][0x168], 0x2 ;  /* 0x00005a000a047a11 */ /* 0x000fc800078010ff */
[----:B------:R-:W-:-:S04]  /*1330*/  LEA.HI.X R5, R10, c[0x0][0x16c], R11, 0x2, P0 ;  /* 0x00005b000a057a11 */ /* 0x000fc800000f140b */
.L_x_1050:
[----:B------:R-:W-:Y:S01]  /*1340*/  MOV R8, R4 ;  /* 0x0000000400087202 */ /* 0x000fe20000000f00 */
        /* <DEDUP_REMOVED lines=12> */
.L_x_1049:
[----:B------:R-:W-:Y:S05]  /*1410*/  BSYNC B1 ;  /* 0x0000000000017941 */ /* 0x000fea0003800000 */
.L_x_1048:
[----:B------:R-:W-:Y:S05]  /*1420*/  @!P1 BRA `(.L_x_1047) ;  /* 0x000001e000009947 */ /* 0x000fea0003800000 */
.L_x_1051:
[----:B------:R-:W-:-:S05]  /*1430*/  IMAD.WIDE R28, R21, 0x10, R22 ;  /* 0x00000010151c7825 */ /* 0x000fca00078e0216 */
[----:B------:R-:W2:Y:S01]  /*1440*/  LDG.E.128 R4, [R28.64] ;  /* 0x000000041c047981 */ /* 0x000ea2000c1e1d00 */
[----:B------:R-:W-:-:S05]  /*1450*/  MOV R17, c[0x0][0x0] ;  /* 0x0000000000117a02 */ /* 0x000fca0000000f00 */
[----:B------:R-:W-:-:S05]  /*1460*/  IMAD.WIDE R26, R17, 0x10, R28 ;  /* 0x00000010111a7825 */ /* 0x000fca00078e021c */
[----:B------:R0:W3:Y:S02]  /*1470*/  LDG.E.128 R8, [R26.64] ;  /* 0x000000041a087981 */ /* 0x0000e4000c1e1d00 */
[----:B0-----:R-:W-:-:S05]  /*1480*/  IMAD.WIDE R26, R17, 0x10, R26 ;  /* 0x00000010111a7825 */ /* 0x001fca00078e021a */
[----:B------:R-:W4:Y:S01]  /*1490*/  LDG.E.128 R12, [R26.64] ;  /* 0x000000041a0c7981 */ /* 0x000f22000c1e1d00 */
[----:B------:R-:W-:-:S06]  /*14a0*/  IMAD.WIDE R16, R17, 0x10, R26 ;  /* 0x0000001011107825 */ /* 0x000fcc00078e021a */
[----:B------:R-:W5:Y:S01]  /*14b0*/  LDG.E.128 R16, [R16.64] ;  /* 0x0000000410107981 */ /* 0x000f62000c1e1d00 */
[----:B--2---:R-:W-:-:S04]  /*14c0*/  FFMA.FTZ R4, R4, R4, R25 ;  /* 0x0000000404047223 */ /* 0x004fc80000010019 */
[----:B------:R-:W-:Y:S02]  /*14d0*/  FFMA.FTZ R5, R5, R5, R4 ;  /* 0x0000000505057223 */ /* 0x000fe40000010004 */
[----:B------:R-:W-:Y:S02]  /*14e0*/  IMAD.MOV.U32 R4, RZ, RZ, c[0x0][0x0] ;  /* 0x00000000ff047624 */ /* 0x000fe400078e00ff */
[----:B------:R-:W-:-:S03]  /*14f0*/  FFMA.FTZ R6, R6, R6, R5 ;  /* 0x0000000606067223 */ /* 0x000fc60000010005 */
[----:B------:R-:W-:Y:S01]  /*1500*/  LEA R21, R4, R21, 0x1 ;  /* 0x0000001504157211 */ /* 0x000fe200078e08ff */
[----:B------:R-:W-:-:S03]  /*1510*/  FFMA.FTZ R7, R7, R7, R6 ;  /* 0x0000000707077223 */ /* 0x000fc60000010006 */
[----:B------:R-:W-:Y:S01]  /*1520*/  LEA R21, R4, R21, 0x1 ;  /* 0x0000001504157211 */ /* 0x000fe200078e08ff */
        /* <DEDUP_REMOVED lines=14> */
.L_x_1047:
[----:B------:R-:W-:Y:S05]  /*1610*/  BSYNC B0 ;  /* 0x0000000000007941 */ /* 0x000fea0003800000 */
.L_x_1027:
        /* <DEDUP_REMOVED lines=102> */
.L_x_1053:
        /* <DEDUP_REMOVED lines=59> */
.L_x_1054:
[----:B0-----:R-:W-:Y:S05]  /*2030*/  BSYNC B0 ;  /* 0x0000000000007941 */ /* 0x001fea0003800000 */
.L_x_1052:
        /* <DEDUP_REMOVED lines=15> */
.L_x_1055:
[----:B------:R-:W-:Y:S01]  /*2130*/  IMAD.WIDE R4, R3, 0x10, R22 ;  /* 0x0000001003047825 */ /* 0x000fe200078e0216 */
[----:B------:R-:W-:-:S05]  /*2140*/  MOV R16, 0x10 ;  /* 0x0000001000107802 */ /* 0x000fca0000000f00 */
[----:B------:R-:W-:Y:S01]  /*2150*/  IMAD.WIDE R16, R3, R16, c[0x0][0x198] ;  /* 0x0000660003107625 */ /* 0x000fe200078e0210 */
[----:B0-----:R-:W2:Y:S04]  /*2160*/  LDG.E.128 R4, [R4.64] ;  /* 0x0000000404047981 */ /* 0x001ea8000c1e1d00 */
[----:B------:R-:W3:Y:S01]  /*2170*/  LDG.E.128.CONSTANT R8, [R16.64] ;  /* 0x0000000410087981 */ /* 0x000ee2000c1e9d00 */
[C---:B0-2---:R-:W-:Y:S02]  /*2180*/  FMUL.FTZ R18, R14.reuse, R7 ;  /* 0x000000070e127220 */ /* 0x045fe40000410000 */
[C---:B------:R-:W-:Y:S02]  /*2190*/  FMUL.FTZ R7, R14.reuse, R4 ;  /* 0x000000040e077220 */ /* 0x040fe40000410000 */
[----:B------:R-:W-:-:S02]  /*21a0*/  FMUL.FTZ R15, R14, R6 ;  /* 0x000000060e0f7220 */ /* 0x000fc40000410000 */
[----:B------:R-:W-:Y:S02]  /*21b0*/  FMUL.FTZ R0, R14, R5 ;  /* 0x000000050e007220 */ /* 0x000fe40000410000 */
[----:B---3--:R-:W-:Y:S02]  /*21c0*/  FMUL.FTZ R8, R8, R7 ;  /* 0x0000000708087220 */ /* 0x008fe40000410000 */
[----:B------:R-:W-:Y:S02]  /*21d0*/  FMUL.FTZ R11, R11, R18 ;  /* 0x000000120b0b7220 */ /* 0x000fe40000410000 */
        /* <DEDUP_REMOVED lines=8> */
.L_x_1056:
        /* <DEDUP_REMOVED lines=10> */
.L_x_1194:


//--------------------- .text._ZN4vllm15rms_norm_kernelIfLi8ELi2EEEvPT_PKS1_lllllS4_fii --------------------------
	.section	.text._ZN4vllm15rms_norm_kernelIfLi8ELi2EEEvPT_PKS1_lllllS4_fii,"ax",@progbits
	.sectioninfo	@"SHI_REGISTERS=32"
	.align	128
        .global         _ZN4vllm15rms_norm_kernelIfLi8ELi2EEEvPT_PKS1_lllllS4_fii
        .type           _ZN4vllm15rms_norm_kernelIfLi8ELi2EEEvPT_PKS1_lllllS4_fii,@function
        .size           _ZN4vllm15rms_norm_kernelIfLi8ELi2EEEvPT_PKS1_lllllS4_fii,(.L_x_1195 - _ZN4vllm15rms_norm_kernelIfLi8ELi2EEEvPT_PKS1_lllllS4_fii)
        .other          _ZN4vllm15rms_norm_kernelIfLi8ELi2EEEvPT_PKS1_lllllS4_fii,@"STO_CUDA_ENTRY STV_DEFAULT"
_ZN4vllm15rms_norm_kernelIfLi8ELi2EEEvPT_PKS1_lllllS4_fii:
.text._ZN4vllm15rms_norm_kernelIfLi8ELi2EEEvPT_PKS1_lllllS4_fii:
        /* <DEDUP_REMOVED lines=32> */
[----:B0-----:R-:W-:Y:S02]  /*0200*/  MOV R8, RZ ;  /* 0x000000ff00087202 */ /* 0x001fe40000000f00 */
        /* <DEDUP_REMOVED lines=19> */
[----:B------:R-:W-:Y:S02]  /*0340*/  MOV R14, R8 ;  /* 0x00000008000e7202 */ /* 0x000fe40000000f00 */
[----:B------:R-:W-:Y:S02]  /*0350*/  LEA R12, P2, R9, c[0x0][0x168], 0x2 ;  /* 0x00005a00090c7a11 */ /* 0x000fe400078410ff */
[----:B------:R-:W-:Y:S02]  /*0360*/  LEA.HI.X.SX32 R16, R3, R5, 0x1, P0 ;  /* 0x0000000503107211 */ /* 0x000fe400000f0eff */
[----:B------:R-:W-:Y:S02]  /*0370*/  MOV R7, R3 ;  /* 0x0000000300077202 */ /* 0x000fe40000000f00 */
[----:B------:R-:W-:-:S04]  /*0380*/  LEA.HI.X R9, R9, c[0x0][0x16c], R16, 0x2, P2 ;  /* 0x00005b0009097a11 */ /* 0x000fc800010f1410 */
.L_x_1063:
        /* <DEDUP_REMOVED lines=10> */
.L_x_1062:
[----:B------:R-:W-:Y:S05]  /*0430*/  BSYNC B2 ;  /* 0x0000000000027941 */ /* 0x000fea0003800000 */
.L_x_1061:
[----:B------:R-:W-:Y:S05]  /*0440*/  @!P1 BRA `(.L_x_1060) ;  /* 0x0000012000009947 */ /* 0x000fea0003800000 */
.L_x_1064:
        /* <DEDUP_REMOVED lines=18> */
.L_x_1060:
[----:B------:R-:W-:Y:S05]  /*0570*/  BSYNC B1 ;  /* 0x0000000000017941 */ /* 0x000fea0003800000 */
.L_x_1059:
        /* <DEDUP_REMOVED lines=41> */
[----:B------:R-:W-:-:S04]  /*0810*/  LEA.HI.X R12, R12, c[0x0][0x16c], R13, 0x2, P1 ;  /* 0x00005b000c0c7a11 */ /* 0x000fc800008f140d */
[----:B------:R-:W-:Y:S02]  /*0820*/  IADD3.X R17, RZ, R12, RZ, P2, !PT ;  /* 0x0000000cff117210 */ /* 0x000fe400017fe4ff */
.L_x_1069:
[----:B------:R-:W-:Y:S02]  /*0830*/  MOV R12, R16 ;  /* 0x00000010000c7202 */ /* 0x000fe40000000f00 */
        /* <DEDUP_REMOVED lines=9> */
[----:B------:R-:W2:Y:S01]  /*08d0*/  LDG.E R23, [R12.64+0xc] ;  /* 0x00000c040c177981 */ /* 0x000ea2000c1e1900 */
[----:B------:R-:W-:Y:S01]  /*08e0*/  IADD3 R19, R19, -0x1, RZ ;  /* 0xffffffff13137810 */ /* 0x000fe20007ffe0ff */
[----:B---3--:R-:W-:Y:S01]  /*08f0*/  FFMA.FTZ R22, R29, R29, R22 ;  /* 0x0000001d1d167223 */ /* 0x008fe20000010016 */
[----:B------:R-:W-:Y:S02]  /*0900*/  MOV R29, c[0x0][0x0] ;  /* 0x00000000001d7a02 */ /* 0x000fe40000000f00 */
[----:B------:R-:W-:Y:S01]  /*0910*/  ISETP.NE.AND P1, PT, R19, RZ, PT ;  /* 0x000000ff1300720c */ /* 0x000fe20003f25270 */
[----:B----4-:R-:W-:Y:S01]  /*0920*/  FFMA.FTZ R21, R21, R21, R22 ;  /* 0x0000001515157223 */ /* 0x010fe20000010016 */
[----:B------:R-:W-:-:S03]  /*0930*/  IADD3 R27, R27, c[0x0][0x0], RZ ;  /* 0x000000001b1b7a10 */ /* 0x000fc60007ffe0ff */
[----:B-----5:R-:W-:-:S04]  /*0940*/  FFMA.FTZ R20, R20, R20, R21 ;  /* 0x0000001414147223 */ /* 0x020fc80000010015 */
[----:B------:R-:W-:-:S04]  /*0950*/  FFMA.FTZ R17, R17, R17, R20 ;  /* 0x0000001111117223 */ /* 0x000fc80000010014 */
[----:B------:R-:W-:Y:S02]  /*0960*/  FFMA.FTZ R21, R16, R16, R17 ;  /* 0x0000001010157223 */ /* 0x000fe40000010011 */
[----:B------:R-:W-:-:S04]  /*0970*/  IMAD.WIDE R16, R29, 0x20, R12 ;  /* 0x000000201d107825 */ /* 0x000fc800078e020c */
[----:B------:R-:W-:-:S04]  /*0980*/  FFMA.FTZ R18, R18, R18, R21 ;  /* 0x0000001212127223 */ /* 0x000fc80000010015 */
[----:B--2---:R-:W-:Y:S01]  /*0990*/  FFMA.FTZ R23, R23, R23, R18 ;  /* 0x0000001717177223 */ /* 0x004fe20000010012 */
[----:B------:R-:W-:Y:S05]  /*09a0*/  @P1 BRA `(.L_x_1069) ;  /* 0xfffffe8000001947 */ /* 0x000fea000383ffff */
.L_x_1068:
[----:B------:R-:W-:Y:S05]  /*09b0*/  BSYNC B2 ;  /* 0x0000000000027941 */ /* 0x000fea0003800000 */
.L_x_1067:
[----:B------:R-:W-:Y:S05]  /*09c0*/  @!P0 BRA `(.L_x_1066) ;  /* 0x0000053000008947 */ /* 0x000fea0003800000 */
[----:B------:R-:W-:Y:S01]  /*09d0*/  HFMA2.MMA R12, -RZ, RZ, 0, 1.9073486328125e-06 ;  /* 0x00000020ff0c7435 */ /* 0x000fe200000001ff */
[----:B------:R-:W-:-:S09]  /*09e0*/  MOV R21, c[0x0][0x0] ;  /* 0x0000000000157a02 */ /* 0x000fd20000000f00 */
[----:B------:R-:W-:-:S04]  /*09f0*/  IMAD.WIDE R12, R21, R12, c[0x2][0x0] ;  /* 0x00800000150c7625 */ /* 0x000fc800078e020c */
.L_x_1070:
[----:B------:R-:W-:-:S05]  /*0a00*/  IMAD.WIDE R16, R27, 0x20, R14 ;  /* 0x000000201b107825 */ /* 0x000fca00078e020e */
[----:B------:R-:W2:Y:S04]  /*0a10*/  LDG.E R20, [R16.64] ;  /* 0x0000000410147981 */ /* 0x000ea8000c1e1900 */
[----:B------:R-:W3:Y:S04]  /*0a20*/  LDG.E R29, [R16.64+0x4] ;  /* 0x00000404101d7981 */ /* 0x000ee8000c1e1900 */
[----:B------:R-:W4:Y:S04]  /*0a30*/  LDG.E R22, [R16.64+0x8] ;  /* 0x0000080410167981 */ /* 0x000f28000c1e1900 */
[----:B------:R-:W5:Y:S04]  /*0a40*/  LDG.E R19, [R16.64+0xc] ;  /* 0x00000c0410137981 */ /* 0x000f68000c1e1900 */
[----:B------:R-:W5:Y:S01]  /*0a50*/  LDG.E R18, [R16.64+0x10] ;  /* 0x0000100410127981 */ /* 0x000f62000c1e1900 */
[----:B--2---:R-:W-:-:S03]  /*0a60*/  FFMA.FTZ R20, R20, R20, R23 ;  /* 0x0000001414147223 */ /* 0x004fc60000010017 */
[----:B------:R0:W2:Y:S01]  /*0a70*/  LDG.E R23, [R16.64+0x1c] ;  /* 0x00001c0410177981 */ /* 0x0000a2000c1e1900 */
[----:B---3--:R-:W-:-:S03]  /*0a80*/  FFMA.FTZ R29, R29, R29, R20 ;  /* 0x0000001d1d1d7223 */ /* 0x008fc60000010014 */
[----:B------:R-:W3:Y:S01]  /*0a90*/  LDG.E R20, [R16.64+0x14] ;  /* 0x0000140410147981 */ /* 0x000ee2000c1e1900 */
[----:B----4-:R-:W-:-:S03]  /*0aa0*/  FFMA.FTZ R26, R22, R22, R29 ;  /* 0x00000016161a7223 */ /* 0x010fc6000001001d */
[----:B------:R0:W4:Y:S01]  /*0ab0*/  LDG.E R22, [R16.64+0x18] ;  /* 0x0000180410167981 */ /* 0x000122000c1e1900 */
[----:B-----5:R-:W-:-:S04]  /*0ac0*/  FFMA.FTZ R19, R19, R19, R26 ;  /* 0x0000001313137223 */ /* 0x020fc8000001001a */
[----:B------:R-:W-:Y:S02]  /*0ad0*/  FFMA.FTZ R29, R18, R18, R19 ;  /* 0x00000012121d7223 */ /* 0x000fe40000010013 */
[----:B------:R-:W-:-:S05]  /*0ae0*/  IMAD.WIDE R18, R21, 0x20, R16 ;  /* 0x0000002015127825 */ /* 0x000fca00078e0210 */
[----:B------:R-:W5:Y:S01]  /*0af0*/  LDG.E R26, [R18.64] ;  /* 0x00000004121a7981 */ /* 0x000f62000c1e1900 */
[----:B---3--:R-:W-:Y:S01]  /*0b00*/  FFMA.FTZ R29, R20, R20, R29 ;  /* 0x00000014141d7223 */ /* 0x008fe2000001001d */
[----:B0-----:R-:W-:Y:S02]  /*0b10*/  IADD3 R16, P0, R16, 0x4, RZ ;  /* 0x0000000410107810 */ /* 0x001fe40007f1e0ff */
[----:B------:R-:W3:Y:S01]  /*0b20*/  LDG.E R20, [R18.64+0x4] ;  /* 0x0000040412147981 */ /* 0x000ee2000c1e1900 */
[----:B----4-:R-:W-:-:S03]  /*0b30*/  FFMA.FTZ R22, R22, R22, R29 ;  /* 0x0000001616167223 */ /* 0x010fc6000001001d */
[----:B------:R0:W4:Y:S01]  /*0b40*/  LDG.E R28, [R18.64+0x1c] ;  /* 0x00001c04121c7981 */ /* 0x000122000c1e1900 */
[----:B--2---:R-:W-:-:S03]  /*0b50*/  FFMA.FTZ R29, R23, R23, R22 ;  /* 0x00000017171d7223 */ /* 0x004fc60000010016 */
[----:B------:R-:W2:Y:S04]  /*0b60*/  LDG.E R23, [R18.64+0x8] ;  /* 0x0000080412177981 */ /* 0x000ea8000c1e1900 */
[----:B------:R-:W0:Y:S01]  /*0b70*/  LDG.E R22, [R18.64+0x10] ;  /* 0x0000100412167981 */ /* 0x000e22000c1e1900 */
[----:B-----5:R-:W-:-:S03]  /*0b80*/  FFMA.FTZ R29, R26, R26, R29 ;  /* 0x0000001a1a1d7223 */ /* 0x020fc6000001001d */
[----:B------:R-:W5:Y:S01]  /*0b90*/  LDG.E R26, [R18.64+0xc] ;  /* 0x00000c04121a7981 */ /* 0x000f62000c1e1900 */
[----:B------:R-:W-:-:S05]  /*0ba0*/  IADD3.X R17, RZ, R17, RZ, P0, !PT ;  /* 0x00000011ff117210 */ /* 0x000fca00007fe4ff */
[----:B------:R-:W-:-:S04]  /*0bb0*/  IMAD.WIDE R16, R21, 0x20, R16 ;  /* 0x0000002015107825 */ /* 0x000fc800078e0210 */
[----:B---3--:R-:W-:-:S04]  /*0bc0*/  FFMA.FTZ R20, R20, R20, R29 ;  /* 0x0000001414147223 */ /* 0x008fc8000001001d */
[----:B--2---:R-:W-:Y:S02]  /*0bd0*/  FFMA.FTZ R23, R23, R23, R20 ;  /* 0x0000001717177223 */ /* 0x004fe40000010014 */
[----:B------:R0:W2:Y:S02]  /*0be0*/  LDG.E R20, [R18.64+0x14] ;  /* 0x0000140412147981 */ /* 0x0000a4000c1e1900 */
[----:B-----5:R-:W-:Y:S02]  /*0bf0*/  FFMA.FTZ R23, R26, R26, R23 ;  /* 0x0000001a1a177223 */ /* 0x020fe40000010017 */
[----:B------:R0:W3:Y:S02]  /*0c00*/  LDG.E R26, [R18.64+0x18] ;  /* 0x00001804121a7981 */ /* 0x0000e4000c1e1900 */
[----:B0-----:R-:W-:Y:S01]  /*0c10*/  FFMA.FTZ R19, R22, R22, R23 ;  /* 0x0000001616137223 */ /* 0x001fe20000010017 */
[----:B------:R-:W-:-:S04]  /*0c20*/  IADD3 R22, P0, R12, R16, RZ ;  /* 0x000000100c167210 */ /* 0x000fc80007f1e0ff */
[----:B------:R-:W-:-:S05]  /*0c30*/  IADD3.X R23, R13, R17, RZ, P0, !PT ;  /* 0x000000110d177210 */ /* 0x000fca00007fe4ff */
[----:B------:R-:W5:Y:S04]  /*0c40*/  LDG.E R29, [R22.64] ;  /* 0x00000004161d7981 */ /* 0x000f68000c1e1900 */
[----:B------:R-:W5:Y:S01]  /*0c50*/  LDG.E R18, [R22.64+0x10] ;  /* 0x0000100416127981 */ /* 0x000f62000c1e1900 */
[----:B--2---:R-:W-:-:S04]  /*0c60*/  FFMA.FTZ R20, R20, R20, R19 ;  /* 0x0000001414147223 */ /* 0x004fc80000010013 */
[----:B---3--:R-:W-:Y:S02]  /*0c70*/  FFMA.FTZ R20, R26, R26, R20 ;  /* 0x0000001a1a147223 */ /* 0x008fe40000010014 */
[----:B------:R-:W2:Y:S02]  /*0c80*/  LDG.E R26, [R22.64+0x8] ;  /* 0x00000804161a7981 */ /* 0x000ea4000c1e1900 */
[----:B----4-:R-:W-:Y:S02]  /*0c90*/  FFMA.FTZ R28, R28, R28, R20 ;  /* 0x0000001c1c1c7223 */ /* 0x010fe40000010014 */
[----:B------:R-:W3:Y:S02]  /*0ca0*/  LDG.E R20, [R22.64+0x4] ;  /* 0x0000040416147981 */ /* 0x000ee4000c1e1900 */
[----:B-----5:R-:W-:Y:S02]  /*0cb0*/  FFMA.FTZ R28, R29, R29, R28 ;  /* 0x0000001d1d1c7223 */ /* 0x020fe4000001001c */
[----:B------:R-:W4:Y:S01]  /*0cc0*/  LDG.E R29, [R22.64+0xc] ;  /* 0x00000c04161d7981 */ /* 0x000f22000c1e1900 */
[----:B------:R-:W-:-:S05]  /*0cd0*/  IMAD.WIDE R16, R21, 0x20, R16 ;  /* 0x0000002015107825 */ /* 0x000fca00078e0210 */
[----:B------:R-:W-:-:S04]  /*0ce0*/  IADD3 R16, P0, R12, R16, RZ ;  /* 0x000000100c107210 */ /* 0x000fc80007f1e0ff */
[----:B------:R-:W-:Y:S01]  /*0cf0*/  IADD3.X R17, R13, R17, RZ, P0, !PT ;  /* 0x000000110d117210 */ /* 0x000fe200007fe4ff */
[----:B---3--:R-:W-:Y:S02]  /*0d00*/  FFMA.FTZ R19, R20, R20, R28 ;  /* 0x0000001414137223 */ /* 0x008fe4000001001c */
[----:B------:R0:W3:Y:S02]  /*0d10*/  LDG.E R20, [R22.64+0x18] ;  /* 0x0000180416147981 */ /* 0x0000e4000c1e1900 */
[----:B--2---:R-:W-:Y:S02]  /*0d20*/  FFMA.FTZ R26, R26, R26, R19 ;  /* 0x0000001a1a1a7223 */ /* 0x004fe40000010013 */
[----:B------:R0:W2:Y:S04]  /*0d30*/  LDG.E R19, [R22.64+0x14] ;  /* 0x0000140416137981 */ /* 0x0000a8000c1e1900 */
[----:B------:R-:W5:Y:S01]  /*0d40*/  LDG.E R28, [R16.64] ;  /* 0x00000004101c7981 */ /* 0x000f62000c1e1900 */
[----:B----4-:R-:W-:-:S03]  /*0d50*/  FFMA.FTZ R29, R29, R29, R26 ;  /* 0x0000001d1d1d7223 */ /* 0x010fc6000001001a */
[----:B------:R0:W4:Y:S01]  /*0d60*/  LDG.E R26, [R22.64+0x1c] ;  /* 0x00001c04161a7981 */ /* 0x000122000c1e1900 */
[----:B------:R-:W-:-:S03]  /*0d70*/  FFMA.FTZ R29, R18, R18, R29 ;  /* 0x00000012121d7223 */ /* 0x000fc6000001001d */
[----:B------:R-:W5:Y:S04]  /*0d80*/  LDG.E R18, [R16.64+0x4] ;  /* 0x0000040410127981 */ /* 0x000f68000c1e1900 */
[----:B0-----:R-:W5:Y:S04]  /*0d90*/  LDG.E R22, [R16.64+0x14] ;  /* 0x0000140410167981 */ /* 0x001f68000c1e1900 */
[----:B------:R-:W5:Y:S01]  /*0da0*/  LDG.E R23, [R16.64+0x1c] ;  /* 0x00001c0410177981 */ /* 0x000f62000c1e1900 */
[----:B--2---:R-:W-:-:S03]  /*0db0*/  FFMA.FTZ R29, R19, R19, R29 ;  /* 0x00000013131d7223 */ /* 0x004fc6000001001d */
[----:B------:R-:W2:Y:S01]  /*0dc0*/  LDG.E R19, [R16.64+0x8] ;  /* 0x0000080410137981 */ /* 0x000ea2000c1e1900 */
[----:B---3--:R-:W-:-:S03]  /*0dd0*/  FFMA.FTZ R29, R20, R20, R29 ;  /* 0x00000014141d7223 */ /* 0x008fc6000001001d */
[----:B------:R-:W3:Y:S01]  /*0de0*/  LDG.E R20, [R16.64+0x10] ;  /* 0x0000100410147981 */ /* 0x000ee2000c1e1900 */
[----:B----4-:R-:W-:-:S03]  /*0df0*/  FFMA.FTZ R29, R26, R26, R29 ;  /* 0x0000001a1a1d7223 */ /* 0x010fc6000001001d */
[----:B------:R-:W4:Y:S01]  /*0e00*/  LDG.E R26, [R16.64+0xc] ;  /* 0x00000c04101a7981 */ /* 0x000f22000c1e1900 */
[----:B-----5:R-:W-:-:S04]  /*0e10*/  FFMA.FTZ R29, R28, R28, R29 ;  /* 0x0000001c1c1d7223 */ /* 0x020fc8000001001d */
[----:B------:R-:W-:Y:S02]  /*0e20*/  FFMA.FTZ R28, R18, R18, R29 ;  /* 0x00000012121c7223 */ /* 0x000fe4000001001d */
[----:B------:R-:W5:Y:S02]  /*0e30*/  LDG.E R18, [R16.64+0x18] ;  /* 0x0000180410127981 */ /* 0x000f64000c1e1900 */
[----:B--2---:R-:W-:Y:S02]  /*0e40*/  FFMA.FTZ R19, R19, R19, R28 ;  /* 0x0000001313137223 */ /* 0x004fe4000001001c */
[----:B------:R-:W-:-:S05]  /*0e50*/  IMAD.MOV.U32 R28, RZ, RZ, c[0x0][0x0] ;  /* 0x00000000ff1c7624 */ /* 0x000fca00078e00ff */
[----:B------:R-:W-:Y:S01]  /*0e60*/  LEA R27, R28, R27, 0x1 ;  /* 0x0000001b1c1b7211 */ /* 0x000fe200078e08ff */
[----:B----4-:R-:W-:Y:S01]  /*0e70*/  FFMA.FTZ R19, R26, R26, R19 ;  /* 0x0000001a1a137223 */ /* 0x010fe20000010013 */
[----:B------:R-:W-:-:S04]  /*0e80*/  MOV R26, c[0x0][0x0] ;  /* 0x00000000001a7a02 */ /* 0x000fc80000000f00 */
[----:B------:R-:W-:Y:S01]  /*0e90*/  LEA R27, R26, R27, 0x1 ;  /* 0x0000001b1a1b7211 */ /* 0x000fe200078e08ff */
[----:B---3--:R-:W-:-:S03]  /*0ea0*/  FFMA.FTZ R19, R20, R20, R19 ;  /* 0x0000001414137223 */ /* 0x008fc60000010013 */
[----:B------:R-:W-:Y:S01]  /*0eb0*/  ISETP.GE.AND P0, PT, R27, R8, PT ;  /* 0x000000081b00720c */ /* 0x000fe20003f06270 */
[----:B------:R-:W-:-:S04]  /*0ec0*/  FFMA.FTZ R19, R22, R22, R19 ;  /* 0x0000001616137223 */ /* 0x000fc80000010013 */
[----:B-----5:R-:W-:-:S04]  /*0ed0*/  FFMA.FTZ R18, R18, R18, R19 ;  /* 0x0000001212127223 */ /* 0x020fc80000010013 */
[----:B------:R-:W-:-:S04]  /*0ee0*/  FFMA.FTZ R23, R23, R23, R18 ;  /* 0x0000001717177223 */ /* 0x000fc80000010012 */
[----:B------:R-:W-:Y:S05]  /*0ef0*/  @!P0 BRA `(.L_x_1070) ;  /* 0xfffffb0000008947 */ /* 0x000fea000383ffff */
.L_x_1066:
[----:B------:R-:W-:Y:S05]  /*0f00*/  BSYNC B1 ;  /* 0x0000000000017941 */ /* 0x000fea0003800000 */
.L_x_1065:
        /* <DEDUP_REMOVED lines=36> */
.L_x_1075:
        /* <DEDUP_REMOVED lines=10> */
.L_x_1074:
[----:B------:R-:W-:Y:S05]  /*11f0*/  BSYNC B2 ;  /* 0x0000000000027941 */ /* 0x000fea0003800000 */
.L_x_1073:
[----:B------:R-:W-:Y:S05]  /*1200*/  @!P0 BRA `(.L_x_1072) ;  /* 0x0000012000008947 */ /* 0x000fea0003800000 */
.L_x_1076:
        /* <DEDUP_REMOVED lines=18> */
.L_x_1072:
[----:B------:R-:W-:Y:S05]  /*1330*/  BSYNC B1 ;  /* 0x0000000000017941 */ /* 0x000fea0003800000 */
.L_x_1071:
[----:B------:R-:W-:Y:S05]  /*1340*/  BRA `(.L_x_1077) ;  /* 0x000006f000007947 */ /* 0x000fea0003800000 */
.L_x_1058:
[----:B-1----:R-:W-:Y:S01]  /*1350*/  SHF.R.S32.HI R6, RZ, 0x1f, R2 ;  /* 0x0000001fff067819 */ /* 0x002fe20000011402 */
[----:B------:R-:W-:-:S03]  /*1360*/  HFMA2.MMA R23, -RZ, RZ, 0, 0 ;  /* 0x00000000ff177435 */ /* 0x000fc600000001ff */
[----:B------:R-:W-:-:S04]  /*1370*/  LEA.HI R6, R6, c[0x0][0x1a8], RZ, 0x3 ;  /* 0x00006a0006067a11 */ /* 0x000fc800078f18ff */
[----:B------:R-:W-:-:S04]  /*1380*/  SHF.R.S32.HI R26, RZ, 0x3, R6 ;  /* 0x00000003ff1a7819 */ /* 0x000fc80000011406 */
[----:B------:R-:W-:-:S13]  /*1390*/  ISETP.GE.AND P0, PT, R3, R26, PT ;  /* 0x0000001a0300720c */ /* 0x000fda0003f06270 */
[----:B------:R-:W-:Y:S05]  /*13a0*/  @P0 BRA `(.L_x_1077) ;  /* 0x0000069000000947 */ /* 0x000fea0003800000 */
[----:B------:R-:W0:Y:S01]  /*13b0*/  I2F.U32.RP R8, c[0x0][0x0] ;  /* 0x0000000000087b06 */ /* 0x000e220000209000 */
[----:B------:R-:W-:Y:S01]  /*13c0*/  IMAD.MOV.U32 R6, RZ, RZ, RZ ;  /* 0x000000ffff067224 */ /* 0x000fe200078e00ff */
[-C--:B------:R-:W-:Y:S01]  /*13d0*/  LOP3.LUT R9, RZ, R3.reuse, RZ, 0x33, !PT ;  /* 0x00000003ff097212 */ /* 0x080fe200078e33ff */
[----:B------:R-:W-:Y:S01]  /*13e0*/  BSSY B1, `(.L_x_1078) ;  /* 0x0000032000017945 */ /* 0x000fe20003800000 */
[----:B------:R-:W-:Y:S02]  /*13f0*/  ISETP.NE.U32.AND P2, PT, RZ, c[0x0][0x0], PT ;  /* 0x00000000ff007a0c */ /* 0x000fe40003f45070 */
[----:B------:R-:W-:Y:S02]  /*1400*/  MOV R23, RZ ;  /* 0x000000ff00177202 */ /* 0x000fe40000000f00 */
[----:B------:R-:W-:Y:S01]  /*1410*/  MOV R27, R3 ;  /* 0x00000003001b7202 */ /* 0x000fe20000000f00 */
        /* <DEDUP_REMOVED lines=28> */
.L_x_1080:
        /* <DEDUP_REMOVED lines=18> */
.L_x_1079:
[----:B------:R-:W-:Y:S05]  /*1700*/  BSYNC B1 ;  /* 0x0000000000017941 */ /* 0x000fea0003800000 */
.L_x_1078:
[----:B------:R-:W-:Y:S05]  /*1710*/  @!P1 BRA `(.L_x_1077) ;  /* 0x0000032000009947 */ /* 0x000fea0003800000 */
.L_x_1081:
[----:B------:R-:W-:-:S05]  /*1720*/  IMAD.WIDE R28, R27, 0x20, R24 ;  /* 0x000000201b1c7825 */ /* 0x000fca00078e0218 */
[----:B------:R0:W2:Y:S04]  /*1730*/  LDG.E.128 R8, [R28.64] ;  /* 0x000000041c087981 */ /* 0x0000a8000c1e1d00 */
[----:B------:R0:W3:Y:S01]  /*1740*/  LDG.E.128 R12, [R28.64+0x10] ;  /* 0x000010041c0c7981 */ /* 0x0000e2000c1e1d00 */
[----:B------:R-:W-:-:S05]  /*1750*/  MOV R20, c[0x0][0x0] ;  /* 0x0000000000147a02 */ /* 0x000fca0000000f00 */
[----:B0-----:R-:W-:-:S05]  /*1760*/  IMAD.WIDE R28, R20, 0x20, R28 ;  /* 0x00000020141c7825 */ /* 0x001fca00078e021c */
[----:B------:R0:W4:Y:S04]  /*1770*/  LDG.E.128 R16, [R28.64] ;  /* 0x000000041c107981 */ /* 0x000128000c1e1d00 */
[----:B------:R0:W5:Y:S02]  /*1780*/  LDG.E.128 R4, [R28.64+0x10] ;  /* 0x000010041c047981 */ /* 0x000164000c1e1d00 */
[----:B0-----:R-:W-:-:S06]  /*1790*/  IMAD.WIDE R28, R20, 0x20, R28 ;  /* 0x00000020141c7825 */ /* 0x001fcc00078e021c */
[----:B------:R-:W-:-:S04]  /*17a0*/  IMAD.WIDE R20, R20, 0x20, R28 ;  /* 0x0000002014147825 */ /* 0x000fc800078e021c */
[----:B--2---:R-:W-:-:S04]  /*17b0*/  FFMA.FTZ R8, R8, R8, R23 ;  /* 0x0000000808087223 */ /* 0x004fc80000010017 */
[----:B------:R-:W-:-:S04]  /*17c0*/  FFMA.FTZ R9, R9, R9, R8 ;  /* 0x0000000909097223 */ /* 0x000fc80000010008 */
[----:B------:R-:W-:-:S04]  /*17d0*/  FFMA.FTZ R10, R10, R10, R9 ;  /* 0x0000000a0a0a7223 */ /* 0x000fc80000010009 */
[----:B------:R-:W-:-:S04]  /*17e0*/  FFMA.FTZ R11, R11, R11, R10 ;  /* 0x0000000b0b0b7223 */ /* 0x000fc8000001000a */
[----:B---3--:R-:W-:Y:S02]  /*17f0*/  FFMA.FTZ R12, R12, R12, R11 ;  /* 0x0000000c0c0c7223 */ /* 0x008fe4000001000b */
[----:B------:R-:W2:Y:S02]  /*1800*/  LDG.E.128 R8, [R28.64] ;  /* 0x000000041c087981 */ /* 0x000ea4000c1e1d00 */
[----:B------:R-:W-:-:S04]  /*1810*/  FFMA.FTZ R13, R13, R13, R12 ;  /* 0x0000000d0d0d7223 */ /* 0x000fc8000001000c */
[----:B------:R-:W-:-:S04]  /*1820*/  FFMA.FTZ R14, R14, R14, R13 ;  /* 0x0000000e0e0e7223 */ /* 0x000fc8000001000d */
[----:B------:R-:W-:-:S04]  /*1830*/  FFMA.FTZ R15, R15, R15, R14 ;  /* 0x0000000f0f0f7223 */ /* 0x000fc8000001000e */
[----:B----4-:R-:W-:Y:S02]  /*1840*/  FFMA.FTZ R16, R16, R16, R15 ;  /* 0x0000001010107223 */ /* 0x010fe4000001000f */
[----:B------:R-:W3:Y:S02]  /*1850*/  LDG.E.128 R12, [R28.64+0x10] ;  /* 0x000010041c0c7981 */ /* 0x000ee4000c1e1d00 */
[----:B------:R-:W-:-:S04]  /*1860*/  FFMA.FTZ R17, R17, R17, R16 ;  /* 0x0000001111117223 */ /* 0x000fc80000010010 */
[----:B------:R-:W-:-:S04]  /*1870*/  FFMA.FTZ R18, R18, R18, R17 ;  /* 0x0000001212127223 */ /* 0x000fc80000010011 */
[----:B------:R-:W-:Y:S02]  /*1880*/  FFMA.FTZ R23, R19, R19, R18 ;  /* 0x0000001313177223 */ /* 0x000fe40000010012 */
[----:B------:R0:W4:Y:S02]  /*1890*/  LDG.E.128 R16, [R20.64] ;  /* 0x0000000414107981 */ /* 0x000124000c1e1d00 */
[----:B-----5:R-:W-:Y:S02]  /*18a0*/  FFMA.FTZ R4, R4, R4, R23 ;  /* 0x0000000404047223 */ /* 0x020fe40000010017 */
[----:B0-----:R-:W5:Y:S02]  /*18b0*/  LDG.E.128 R20, [R20.64+0x10] ;  /* 0x0000100414147981 */ /* 0x001f64000c1e1d00 */
        /* <DEDUP_REMOVED lines=24> */
.L_x_1077:
[----:B------:R-:W-:Y:S05]  /*1a40*/  BSYNC B0 ;  /* 0x0000000000007941 */ /* 0x000fea0003800000 */
.L_x_1057:
        /* <DEDUP_REMOVED lines=102> */
.L_x_1083:
        /* <DEDUP_REMOVED lines=59> */
.L_x_1084:
[----:B0-----:R-:W-:Y:S05]  /*2460*/  BSYNC B0 ;  /* 0x0000000000007941 */ /* 0x001fea0003800000 */
.L_x_1082:
        /* <DEDUP_REMOVED lines=15> */
.L_x_1085:
[----:B------:R-:W-:Y:S01]  /*2560*/  MOV R28, 0x20 ;  /* 0x00000020001c7802 */ /* 0x000fe20000000f00 */
[----:B------:R-:W-:-:S04]  /*2570*/  IMAD.WIDE R26, R3, 0x20, R24 ;  /* 0x00000020031a7825 */ /* 0x000fc800078e0218 */
[----:B------:R-:W-:Y:S01]  /*2580*/  IMAD.WIDE R28, R3, R28, c[0x0][0x198] ;  /* 0x00006600031c7625 */ /* 0x000fe200078e021c */
[----:B0-----:R-:W2:Y:S04]  /*2590*/  LDG.E.128 R4, [R26.64] ;  /* 0x000000041a047981 */ /* 0x001ea8000c1e1d00 */
[----:B------:R-:W3:Y:S04]  /*25a0*/  LDG.E.128.CONSTANT R8, [R28.64] ;  /* 0x000000041c087981 */ /* 0x000ee8000c1e9d00 */
[----:B------:R-:W4:Y:S04]  /*25b0*/  LDG.E.128 R12, [R26.64+0x10] ;  /* 0x000010041a0c7981 */ /* 0x000f28000c1e1d00 */
[----:B------:R-:W5:Y:S01]  /*25c0*/  LDG.E.128.CONSTANT R16, [R28.64+0x10] ;  /* 0x000010041c107981 */ /* 0x000f62000c1e9d00 */
[----:B0-2---:R-:W-:-:S02]  /*25d0*/  FMUL.FTZ R0, R20, R5 ;  /* 0x0000000514007220 */ /* 0x005fc40000410000 */
[C---:B------:R-:W-:Y:S02]  /*25e0*/  FMUL.FTZ R21, R20.reuse, R7 ;  /* 0x0000000714157220 */ /* 0x040fe40000410000 */
[C---:B------:R-:W-:Y:S02]  /*25f0*/  FMUL.FTZ R5, R20.reuse, R4 ;  /* 0x0000000414057220 */ /* 0x040fe40000410000 */
[----:B------:R-:W-:Y:S02]  /*2600*/  FMUL.FTZ R7, R20, R6 ;  /* 0x0000000614077220 */ /* 0x000fe40000410000 */
[----:B---3--:R-:W-:Y:S02]  /*2610*/  FMUL.FTZ R8, R8, R5 ;  /* 0x0000000508087220 */ /* 0x008fe40000410000 */
[----:B------:R-:W-:Y:S02]  /*2620*/  FMUL.FTZ R10, R10, R7 ;  /* 0x000000070a0a7220 */ /* 0x000fe40000410000 */
[----:B------:R-:W-:-:S02]  /*2630*/  FMUL.FTZ R9, R9, R0 ;  /* 0x0000000009097220 */ /* 0x000fc40000410000 */
[C---:B----4-:R-:W-:Y:S02]  /*2640*/  FMUL.FTZ R4, R20.reuse, R15 ;  /* 0x0000000f14047220 */ /* 0x050fe40000410000 */
[C---:B------:R-:W-:Y:S02]  /*2650*/  FMUL.FTZ R5, R20.reuse, R14 ;  /* 0x0000000e14057220 */ /* 0x040fe40000410000 */
[C---:B------:R-:W-:Y:S02]  /*2660*/  FMUL.FTZ R0, R20.reuse, R13 ;  /* 0x0000000d14007220 */ /* 0x040fe40000410000 */
[----:B------:R-:W-:Y:S02]  /*2670*/  FMUL.FTZ R7, R20, R12 ;  /* 0x0000000c14077220 */ /* 0x000fe40000410000 */
[----:B-----5:R-:W-:Y:S02]  /*2680*/  FMUL.FTZ R19, R19, R4 ;  /* 0x0000000413137220 */ /* 0x020fe40000410000 */
[----:B------:R-:W-:-:S02]  /*2690*/  FMUL.FTZ R18, R18, R5 ;  /* 0x0000000512127220 */ /* 0x000fc40000410000 */
[----:B------:R-:W-:Y:S02]  /*26a0*/  FMUL.FTZ R11, R11, R21 ;  /* 0x000000150b0b7220 */ /* 0x000fe40000410000 */
[----:B------:R-:W-:Y:S02]  /*26b0*/  FMUL.FTZ R17, R17, R0 ;  /* 0x0000000011117220 */ /* 0x000fe40000410000 */
[C---:B------:R-:W-:Y:S01]  /*26c0*/  IMAD.WIDE R4, R3.reuse, 0x20, R22 ;  /* 0x0000002003047825 */ /* 0x040fe200078e0216 */
[----:B------:R-:W-:-:S03]  /*26d0*/  IADD3 R3, R3, c[0x0][0x0], RZ ;  /* 0x0000000003037a10 */ /* 0x000fc60007ffe0ff */
[----:B------:R-:W-:Y:S01]  /*26e0*/  FMUL.FTZ R16, R16, R7 ;  /* 0x0000000710107220 */ /* 0x000fe20000410000 */
[----:B------:R0:W-:Y:S01]  /*26f0*/  STG.E.128 [R4.64], R8 ;  /* 0x0000000804007986 */ /* 0x0001e2000c101d04 */
[----:B------:R-:W-:-:S03]  /*2700*/  ISETP.GE.AND P0, PT, R3, R2, PT ;  /* 0x000000020300720c */ /* 0x000fc60003f06270 */
[----:B------:R0:W-:Y:S10]  /*2710*/  STG.E.128 [R4.64+0x10], R16 ;  /* 0x0000101004007986 */ /* 0x0001f4000c101d04 */
[----:B------:R-:W-:Y:S05]  /*2720*/  @!P0 BRA `(.L_x_1085) ;  /* 0xfffffe3000008947 */ /* 0x000fea000383ffff */
[----:B------:R-:W-:Y:S05]  /*2730*/  EXIT ;  /* 0x000000000000794d */ /* 0x000fea0003800000 */
.L_x_1086:
        /* <DEDUP_REMOVED lines=12> */
.L_x_1195:


//--------------------- .text._ZN4vllm15rms_norm_kernelIfLi16ELi2EEEvPT_PKS1_lllllS4_fii --------------------------
	.section	.text._ZN4vllm15rms_norm_kernelIfLi16ELi2EEEvPT_PKS1_lllllS4_fii,"ax",@progbits
	.sectioninfo	@"SHI_REGISTERS=32"
	.align	128
        .global         _ZN4vllm15rms_norm_kernelIfLi16ELi2EEEvPT_PKS1_lllllS4_fii
        .type           _ZN4vllm15rms_norm_kernelIfLi16ELi2EEEvPT_PKS1_lllllS4_fii,@function
        .size           _ZN4vllm15rms_norm_kernelIfLi16ELi2EEEvPT_PKS1_lllllS4_fii,(.L_x_1196 - _ZN4vllm15rms_norm_kernelIfLi16ELi2EEEvPT_PKS1_lllllS4_fii)
        .other          _ZN4vllm15rms_norm_kernelIfLi16ELi2EEEvPT_PKS1_lllllS4_fii,@"STO_CUDA_ENTRY STV_DEFAULT"
_ZN4vllm15rms_norm_kernelIfLi16ELi2EEEvPT_PKS1_lllllS4_fii:
.text._ZN4vllm15rms_norm_kernelIfLi16ELi2EEEvPT_PKS1_lllllS4_fii:
[----:B------:R-:W-:Y:S02]  /*0000*/  MOV R1, c[0x0][0x28] ;  /* 0x00000a0000017a02 */ /* 0x000fe40000000f00 */
[----:B------:R-:W0:Y:S01]  /*0010*/  S2UR UR11, SR_CTAID.X ;  /* 0x00000000000b79c3 */ /* 0x000e220000002500 */
[----:B------:R-:W-:Y:S01]  /*0020*/  ULDC.64 UR4, c[0x0][0x170] ;  /* 0x00005c0000047ab9 */ /* 0x000fe20000000a00 */
[----:B------:R-:W1:Y:S01]  /*0030*/  S2R R0, SR_TID.X ;  /* 0x0000000000007919 */ /* 0x000e620000002100 */
[----:B------:R-:W-:Y:S01]  /*0040*/  ULDC.64 UR8, c[0x0][0x168] ;  /* 0x00005a0000087ab9 */ /* 0x000fe20000000a00 */
[----:B------:R-:W-:Y:S01]  /*0050*/  BSSY B0, `(.L_x_1087) ;  /* 0x00001d9000007945 */ /* 0x000fe20003800000 */
[----:B------:R-:W-:Y:S02]  /*0060*/  ULDC UR18, c[0x0][0x1a8] ;  /* 0x00006a0000127ab9 */ /* 0x000fe40000000800 */
[----:B------:R-:W-:Y:S02]  /*0070*/  ULOP3.LUT UP0, URZ, UR18, 0xf, URZ, 0xc0, !UPT ;  /* 0x0000000f123f7892 */ /* 0x000fe4000f80c03f */
[----:B------:R-:W-:-:S04]  /*0080*/  ULDC.64 UR14, c[0x0][0x118] ;  /* 0x00004600000e7ab9 */ /* 0x000fc80000000a00 */
[----:B------:R-:W-:Y:S01]  /*0090*/  PLOP3.LUT P0, PT, PT, PT, UP0, 0x80, 0x0 ;  /* 0x000000000000781c */ /* 0x000fe20003f0f008 */
[----:B0-----:R-:W-:-:S04]  /*00a0*/  UIMAD.WIDE.U32 UR6, UR11, UR4, URZ ;  /* 0x000000040b0672a5 */ /* 0x001fc8000f8e003f */
[----:B------:R-:W-:Y:S02]  /*00b0*/  ULEA UR4, UP1, UR6, UR8, 0x2 ;  /* 0x0000000806047291 */ /* 0x000fe4000f82103f */
[----:B------:R-:W-:-:S04]  /*00c0*/  UIMAD UR12, UR11, UR5, UR7 ;  /* 0x000000050b0c72a4 */ /* 0x000fc8000f8e0207 */
[----:B------:R-:W-:Y:S01]  /*00d0*/  MOV R2, UR4 ;  /* 0x0000000400027c02 */ /* 0x000fe20008000f00 */
[----:B------:R-:W-:-:S03]  /*00e0*/  USHF.L.U64.HI UR5, UR6, 0x2, UR12 ;  /* 0x0000000206057899 */ /* 0x000fc6000801020c */
[----:B------:R-:W-:Y:S01]  /*00f0*/  LOP3.LUT R2, R2, 0x3f, RZ, 0xc0, !PT ;  /* 0x0000003f02027812 */ /* 0x000fe200078ec0ff */
[----:B------:R-:W-:-:S03]  /*0100*/  UIADD3.X UR5, UR5, UR9, URZ, UP1, !UPT ;  /* 0x0000000905057290 */ /* 0x000fc60008ffe43f */
[----:B------:R-:W-:Y:S02]  /*0110*/  ISETP.NE.AND P1, PT, R2, RZ, PT ;  /* 0x000000ff0200720c */ /* 0x000fe40003f25270 */
[----:B-1----:R-:W-:-:S11]  /*0120*/  MOV R2, R0 ;  /* 0x0000000000027202 */ /* 0x002fd60000000f00 */
[----:B------:R-:W-:Y:S05]  /*0130*/  @!P0 BRA !P1, `(.L_x_1088) ;  /* 0x0000129000008947 */ /* 0x000fea0004800000 */
[----:B------:R-:W-:Y:S01]  /*0140*/  UIADD3 UR8, -UR4, URZ, URZ ;  /* 0x0000003f04087290 */ /* 0x000fe2000fffe13f */
[----:B------:R-:W-:Y:S01]  /*0150*/  BSSY B1, `(.L_x_1089) ;  /* 0x000004a000017945 */ /* 0x000fe20003800000 */
[----:B------:R-:W-:Y:S01]  /*0160*/  ULDC UR9, c[0x0][0x1a8] ;  /* 0x00006a0000097ab9 */ /* 0x000fe20000000800 */
[----:B------:R-:W-:Y:S01]  /*0170*/  HFMA2.MMA R27, -RZ, RZ, 0, 0 ;  /* 0x00000000ff1b7435 */ /* 0x000fe200000001ff */
[----:B------:R-:W-:-:S04]  /*0180*/  ULOP3.LUT UR8, UR8, 0x3c, URZ, 0xc0, !UPT ;  /* 0x0000003c08087892 */ /* 0x000fc8000f8ec03f */
[----:B------:R-:W-:-:S04]  /*0190*/  USHF.R.U64 UR8, UR8, 0x2, URZ ;  /* 0x0000000208087899 */ /* 0x000fc8000800123f */
[----:B------:R-:W-:-:S04]  /*01a0*/  UISETP.LT.AND UP0, UPT, UR8, UR9, UPT ;  /* 0x000000090800728c */ /* 0x000fc8000bf01270 */
[----:B------:R-:W-:-:S06]  /*01b0*/  USEL UR8, UR8, UR9, UP0 ;  /* 0x0000000908087287 */ /* 0x000fcc0008000000 */
[----:B------:R-:W-:-:S13]  /*01c0*/  ISETP.GE.AND P0, PT, R2, UR8, PT ;  /* 0x0000000802007c0c */ /* 0x000fda000bf06270 */
[----:B------:R-:W-:Y:S05]  /*01d0*/  @P0 BRA `(.L_x_1090) ;  /* 0x0000041000000947 */ /* 0x000fea0003800000 */
[----:B------:R-:W0:Y:S01]  /*01e0*/  I2F.U32.RP R6, c[0x0][0x0] ;  /* 0x0000000000067b06 */ /* 0x000e220000209000 */
[----:B------:R-:W-:Y:S01]  /*01f0*/  LOP3.LUT R3, RZ, UR8, RZ, 0x33, !PT ;  /* 0x00000008ff037c12 */ /* 0x000fe2000f8e33ff */
        /* <DEDUP_REMOVED lines=25> */
[C---:B------:R-:W-:Y:S01]  /*0390*/  IADD3 R5, P0, R2.reuse, UR6, RZ ;  /* 0x0000000602057c10 */ /* 0x040fe2000ff1e0ff */
[----:B------:R-:W-:Y:S01]  /*03a0*/  HFMA2.MMA R27, -RZ, RZ, 0, 0 ;  /* 0x00000000ff1b7435 */ /* 0x000fe200000001ff */
[----:B------:R-:W-:Y:S02]  /*03b0*/  MOV R8, R4 ;  /* 0x0000000400087202 */ /* 0x000fe40000000f00 */
[C---:B------:R-:W-:Y:S02]  /*03c0*/  LEA R6, P2, R5.reuse, c[0x0][0x168], 0x2 ;  /* 0x00005a0005067a11 */ /* 0x040fe400078410ff */
[----:B------:R-:W-:Y:S02]  /*03d0*/  LEA.HI.X.SX32 R10, R2, UR12, 0x1, P0 ;  /* 0x0000000c020a7c11 */ /* 0x000fe400080f0eff */
[----:B------:R-:W-:Y:S02]  /*03e0*/  MOV R3, R2 ;  /* 0x0000000200037202 */ /* 0x000fe40000000f00 */
[----:B------:R-:W-:-:S04]  /*03f0*/  LEA.HI.X R5, R5, c[0x0][0x16c], R10, 0x2, P2 ;  /* 0x00005b0005057a11 */ /* 0x000fc800010f140a */
.L_x_1093:
        /* <DEDUP_REMOVED lines=10> */
.L_x_1092:
[----:B------:R-:W-:Y:S05]  /*04a0*/  BSYNC B2 ;  /* 0x0000000000027941 */ /* 0x000fea0003800000 */
.L_x_1091:
[----:B------:R-:W-:Y:S05]  /*04b0*/  @!P1 BRA `(.L_x_1090) ;  /* 0x0000013000009947 */ /* 0x000fea0003800000 */
.L_x_1094:
[----:B------:R-:W-:Y:S01]  /*04c0*/  HFMA2.MMA R4, -RZ, RZ, 0, 2.384185791015625e-07 ;  /* 0x00000004ff047435 */ /* 0x000fe200000001ff */
[----:B------:R-:W-:-:S09]  /*04d0*/  MOV R11, c[0x0][0x0] ;  /* 0x00000000000b7a02 */ /* 0x000fd20000000f00 */
[----:B------:R-:W-:-:S06]  /*04e0*/  IMAD.WIDE R4, R3, R4, UR4 ;  /* 0x0000000403047e25 */ /* 0x000fcc000f8e0204 */
        /* <DEDUP_REMOVED lines=10> */
[----:B------:R-:W-:Y:S01]  /*0590*/  ISETP.GE.AND P0, PT, R3, UR8, PT ;  /* 0x0000000803007c0c */ /* 0x000fe2000bf06270 */
[----:B--2---:R-:W-:-:S04]  /*05a0*/  FFMA.FTZ R27, R4, R4, R27 ;  /* 0x00000004041b7223 */ /* 0x004fc8000001001b */
[----:B---3--:R-:W-:-:S04]  /*05b0*/  FFMA.FTZ R27, R6, R6, R27 ;  /* 0x00000006061b7223 */ /* 0x008fc8000001001b */
[----:B----4-:R-:W-:-:S04]  /*05c0*/  FFMA.FTZ R27, R8, R8, R27 ;  /* 0x00000008081b7223 */ /* 0x010fc8000001001b */
[----:B-----5:R-:W-:Y:S01]  /*05d0*/  FFMA.FTZ R27, R10, R10, R27 ;  /* 0x0000000a0a1b7223 */ /* 0x020fe2000001001b */
[----:B------:R-:W-:Y:S05]  /*05e0*/  @!P0 BRA `(.L_x_1094) ;  /* 0xfffffed000008947 */ /* 0x000fea000383ffff */
.L_x_1090:
[----:B------:R-:W-:Y:S05]  /*05f0*/  BSYNC B1 ;  /* 0x0000000000017941 */ /* 0x000fea0003800000 */
.L_x_1089:
[----:B------:R-:W-:Y:S01]  /*0600*/  ULDC UR9, c[0x0][0x1a8] ;  /* 0x00006a0000097ab9 */ /* 0x000fe20000000800 */
[----:B------:R-:W-:Y:S01]  /*0610*/  BSSY B1, `(.L_x_1095) ;  /* 0x0000092000017945 */ /* 0x000fe20003800000 */
[----:B------:R-:W-:Y:S02]  /*0620*/  UIADD3 UR9, -UR8, UR9, URZ ;  /* 0x0000000908097290 */ /* 0x000fe4000fffe13f */
[----:B------:R-:W-:Y:S02]  /*0630*/  USHF.R.S32.HI UR13, URZ, 0x1f, UR8 ;  /* 0x0000001f3f0d7899 */ /* 0x000fe40008011408 */
[----:B------:R-:W-:Y:S02]  /*0640*/  USHF.R.S32.HI UR10, URZ, 0x1f, UR9 ;  /* 0x0000001f3f0a7899 */ /* 0x000fe40008011409 */
[----:B------:R-:W-:Y:S02]  /*0650*/  UIMAD.WIDE UR16, UR8, 0x4, UR4 ;  /* 0x00000004081078a5 */ /* 0x000fe4000f8e0204 */
[----:B------:R-:W-:-:S04]  /*0660*/  ULEA.HI UR10, UR10, UR9, URZ, 0x4 ;  /* 0x000000090a0a7291 */ /* 0x000fc8000f8f203f */
[----:B------:R-:W-:-:S06]  /*0670*/  USHF.R.S32.HI UR10, URZ, 0x4, UR10 ;  /* 0x000000043f0a7899 */ /* 0x000fcc000801140a */
[----:B------:R-:W-:-:S13]  /*0680*/  ISETP.GE.AND P0, PT, R2, UR10, PT ;  /* 0x0000000a02007c0c */ /* 0x000fda000bf06270 */
[----:B------:R-:W-:Y:S05]  /*0690*/  @P0 BRA `(.L_x_1096) ;  /* 0x0000089000000947 */ /* 0x000fea0003800000 */
[----:B------:R-:W0:Y:S01]  /*06a0*/  I2F.U32.RP R6, c[0x0][0x0] ;  /* 0x0000000000067b06 */ /* 0x000e220000209000 */
[----:B------:R-:W-:Y:S01]  /*06b0*/  HFMA2.MMA R4, -RZ, RZ, 0, 0 ;  /* 0x00000000ff047435 */ /* 0x000fe200000001ff */
        /* <DEDUP_REMOVED lines=9> */
[----:B------:R-:W-:-:S05]  /*0750*/  IADD3 R5, R3, UR10, RZ ;  /* 0x0000000a03057c10 */ /* 0x000fca000fffe0ff */
        /* <DEDUP_REMOVED lines=11> */
[----:B------:R-:W-:Y:S02]  /*0810*/  ISETP.NE.U32.AND P0, PT, R3, 0x1, PT ;  /* 0x000000010300780c */ /* 0x000fe40003f05070 */
[----:B------:R-:W-:-:S11]  /*0820*/  MOV R3, R2 ;  /* 0x0000000200037202 */ /* 0x000fd60000000f00 */
[----:B------:R-:W-:Y:S05]  /*0830*/  @!P0 BRA `(.L_x_1098) ;  /* 0x0000024000008947 */ /* 0x000fea0003800000 */
[----:B------:R-:W-:Y:S02]  /*0840*/  MOV R4, UR16 ;  /* 0x0000001000047c02 */ /* 0x000fe40008000f00 */
[----:B------:R-:W-:-:S05]  /*0850*/  MOV R5, UR17 ;  /* 0x0000001100057c02 */ /* 0x000fca0008000f00 */
        /* <DEDUP_REMOVED lines=16> */
[----:B------:R-:W5:Y:S01]  /*0960*/  LDG.E R11, [R4.64+0x3c] ;  /* 0x00003c0e040b7981 */ /* 0x000f62000c1e1900 */
[----:B--2---:R-:W-:-:S04]  /*0970*/  FFMA.FTZ R12, R12, R12, R27 ;  /* 0x0000000c0c0c7223 */ /* 0x004fc8000001001b */
[----:B---3--:R-:W-:-:S04]  /*0980*/  FFMA.FTZ R12, R13, R13, R12 ;  /* 0x0000000d0d0c7223 */ /* 0x008fc8000001000c */
[----:B----4-:R-:W-:-:S04]  /*0990*/  FFMA.FTZ R12, R15, R15, R12 ;  /* 0x0000000f0f0c7223 */ /* 0x010fc8000001000c */
[----:B-----5:R-:W-:-:S04]  /*09a0*/  FFMA.FTZ R12, R17, R17, R12 ;  /* 0x00000011110c7223 */ /* 0x020fc8000001000c */
[----:B------:R-:W-:-:S04]  /*09b0*/  FFMA.FTZ R12, R19, R19, R12 ;  /* 0x00000013130c7223 */ /* 0x000fc8000001000c */
        /* <DEDUP_REMOVED lines=9> */
[----:B------:R-:W-:Y:S01]  /*0a50*/  FFMA.FTZ R6, R3, R3, R6 ;  /* 0x0000000303067223 */ /* 0x000fe20000010006 */
[----:B------:R-:W-:-:S03]  /*0a60*/  IADD3 R3, R2, c[0x0][0x0], RZ ;  /* 0x0000000002037a10 */ /* 0x000fc60007ffe0ff */
[----:B------:R-:W-:Y:S02]  /*0a70*/  FFMA.FTZ R27, R11, R11, R6 ;  /* 0x0000000b0b1b7223 */ /* 0x000fe40000010006 */
.L_x_1098:
[----:B------:R-:W-:Y:S05]  /*0a80*/  BSYNC B2 ;  /* 0x0000000000027941 */ /* 0x000fea0003800000 */
.L_x_1097:
[----:B------:R-:W-:Y:S05]  /*0a90*/  @!P1 BRA `(.L_x_1096) ;  /* 0x0000049000009947 */ /* 0x000fea0003800000 */
.L_x_1099:
[----:B------:R-:W-:Y:S02]  /*0aa0*/  MOV R4, UR16 ;  /* 0x0000001000047c02 */ /* 0x000fe40008000f00 */
[----:B------:R-:W-:-:S05]  /*0ab0*/  MOV R5, UR17 ;  /* 0x0000001100057c02 */ /* 0x000fca0008000f00 */
[----:B------:R-:W-:-:S05]  /*0ac0*/  IMAD.WIDE R4, R3, 0x40, R4 ;  /* 0x0000004003047825 */ /* 0x000fca00078e0204 */
[----:B------:R0:W2:Y:S04]  /*0ad0*/  LDG.E R28, [R4.64] ;  /* 0x0000000e041c7981 */ /* 0x0000a8000c1e1900 */
[----:B------:R0:W3:Y:S04]  /*0ae0*/  LDG.E R22, [R4.64+0x4] ;  /* 0x0000040e04167981 */ /* 0x0000e8000c1e1900 */
[----:B------:R0:W4:Y:S04]  /*0af0*/  LDG.E R24, [R4.64+0x8] ;  /* 0x0000080e04187981 */ /* 0x000128000c1e1900 */
[----:B------:R0:W5:Y:S04]  /*0b00*/  LDG.E R26, [R4.64+0xc] ;  /* 0x00000c0e041a7981 */ /* 0x000168000c1e1900 */
        /* <DEDUP_REMOVED lines=8> */
[----:B------:R0:W5:Y:S01]  /*0b90*/  LDG.E R13, [R4.64+0x30] ;  /* 0x0000300e040d7981 */ /* 0x000162000c1e1900 */
[----:B------:R-:W-:-:S03]  /*0ba0*/  MOV R7, c[0x0][0x0] ;  /* 0x0000000000077a02 */ /* 0x000fc60000000f00 */
[----:B------:R0:W5:Y:S04]  /*0bb0*/  LDG.E R14, [R4.64+0x34] ;  /* 0x0000340e040e7981 */ /* 0x000168000c1e1900 */
[----:B------:R0:W5:Y:S01]  /*0bc0*/  LDG.E R15, [R4.64+0x38] ;  /* 0x0000380e040f7981 */ /* 0x000162000c1e1900 */
[----:B------:R-:W-:-:S03]  /*0bd0*/  IMAD.WIDE R6, R7, 0x40, R4 ;  /* 0x0000004007067825 */ /* 0x000fc600078e0204 */
[----:B------:R0:W5:Y:S04]  /*0be0*/  LDG.E R18, [R4.64+0x3c] ;  /* 0x00003c0e04127981 */ /* 0x000168000c1e1900 */
[----:B------:R-:W5:Y:S04]  /*0bf0*/  LDG.E R19, [R6.64] ;  /* 0x0000000e06137981 */ /* 0x000f68000c1e1900 */
[----:B------:R-:W5:Y:S04]  /*0c00*/  LDG.E R20, [R6.64+0x4] ;  /* 0x0000040e06147981 */ /* 0x000f68000c1e1900 */
[----:B------:R-:W5:Y:S04]  /*0c10*/  LDG.E R21, [R6.64+0x8] ;  /* 0x0000080e06157981 */ /* 0x000f68000c1e1900 */
        /* <DEDUP_REMOVED lines=10> */
[----:B------:R-:W-:-:S04]  /*0cc0*/  FFMA.FTZ R26, R25, R25, R26 ;  /* 0x00000019191a7223 */ /* 0x000fc8000001001a */
[----:B------:R-:W-:Y:S02]  /*0cd0*/  FFMA.FTZ R25, R17, R17, R26 ;  /* 0x0000001111197223 */ /* 0x000fe4000001001a */
[----:B------:R-:W5:Y:S02]  /*0ce0*/  LDG.E R17, [R6.64+0x20] ;  /* 0x0000200e06117981 */ /* 0x000f64000c1e1900 */
[----:B------:R-:W-:Y:S02]  /*0cf0*/  FFMA.FTZ R25, R16, R16, R25 ;  /* 0x0000001010197223 */ /* 0x000fe40000010019 */
[----:B------:R-:W4:Y:S02]  /*0d00*/  LDG.E R16, [R6.64+0x24] ;  /* 0x0000240e06107981 */ /* 0x000f24000c1e1900 */
[----:B------:R-:W-:Y:S02]  /*0d10*/  FFMA.FTZ R26, R8, R8, R25 ;  /* 0x00000008081a7223 */ /* 0x000fe40000010019 */
[----:B------:R-:W4:Y:S02]  /*0d20*/  LDG.E R8, [R6.64+0x28] ;  /* 0x0000280e06087981 */ /* 0x000f24000c1e1900 */
[----:B------:R-:W-:-:S02]  /*0d30*/  FFMA.FTZ R25, R9, R9, R26 ;  /* 0x0000000909197223 */ /* 0x000fc4000001001a */
[----:B------:R-:W4:Y:S02]  /*0d40*/  LDG.E R9, [R6.64+0x2c] ;  /* 0x00002c0e06097981 */ /* 0x000f24000c1e1900 */
[----:B------:R-:W-:Y:S02]  /*0d50*/  FFMA.FTZ R26, R10, R10, R25 ;  /* 0x0000000a0a1a7223 */ /* 0x000fe40000010019 */
[----:B------:R-:W4:Y:S04]  /*0d60*/  LDG.E R10, [R6.64+0x30] ;  /* 0x0000300e060a7981 */ /* 0x000f28000c1e1900 */
[----:B------:R-:W4:Y:S01]  /*0d70*/  LDG.E R25, [R6.64+0x34] ;  /* 0x0000340e06197981 */ /* 0x000f22000c1e1900 */
[----:B------:R-:W-:-:S03]  /*0d80*/  FFMA.FTZ R29, R11, R11, R26 ;  /* 0x0000000b0b1d7223 */ /* 0x000fc6000001001a */
[----:B------:R-:W4:Y:S01]  /*0d90*/  LDG.E R11, [R6.64+0x38] ;  /* 0x0000380e060b7981 */ /* 0x000f22000c1e1900 */
        /* <DEDUP_REMOVED lines=9> */
[----:B--2---:R-:W-:-:S04]  /*0e30*/  FFMA.FTZ R23, R22, R22, R23 ;  /* 0x0000001616177223 */ /* 0x004fc80000010017 */
[----:B---3--:R-:W-:-:S04]  /*0e40*/  FFMA.FTZ R23, R24, R24, R23 ;  /* 0x0000001818177223 */ /* 0x008fc80000010017 */
[----:B------:R-:W-:-:S04]  /*0e50*/  FFMA.FTZ R4, R4, R4, R23 ;  /* 0x0000000404047223 */ /* 0x000fc80000010017 */
[----:B------:R-:W-:-:S04]  /*0e60*/  FFMA.FTZ R4, R5, R5, R4 ;  /* 0x0000000505047223 */ /* 0x000fc80000010004 */
[----:B-----5:R-:W-:Y:S01]  /*0e70*/  FFMA.FTZ R17, R17, R17, R4 ;  /* 0x0000001111117223 */ /* 0x020fe20000010004 */
[----:B------:R-:W-:-:S03]  /*0e80*/  MOV R4, c[0x0][0x0] ;  /* 0x0000000000047a02 */ /* 0x000fc60000000f00 */
[----:B----4-:R-:W-:Y:S01]  /*0e90*/  FFMA.FTZ R17, R16, R16, R17 ;  /* 0x0000001010117223 */ /* 0x010fe20000010011 */
[----:B------:R-:W-:-:S03]  /*0ea0*/  LEA R3, R4, R3, 0x1 ;  /* 0x0000000304037211 */ /* 0x000fc600078e08ff */
[----:B------:R-:W-:Y:S01]  /*0eb0*/  FFMA.FTZ R8, R8, R8, R17 ;  /* 0x0000000808087223 */ /* 0x000fe20000010011 */
[----:B------:R-:W-:-:S03]  /*0ec0*/  ISETP.GE.AND P0, PT, R3, UR10, PT ;  /* 0x0000000a03007c0c */ /* 0x000fc6000bf06270 */
[----:B------:R-:W-:-:S04]  /*0ed0*/  FFMA.FTZ R9, R9, R9, R8 ;  /* 0x0000000909097223 */ /* 0x000fc80000010008 */
[----:B------:R-:W-:-:S04]  /*0ee0*/  FFMA.FTZ R10, R10, R10, R9 ;  /* 0x0000000a0a0a7223 */ /* 0x000fc80000010009 */
[----:B------:R-:W-:-:S04]  /*0ef0*/  FFMA.FTZ R10, R25, R25, R10 ;  /* 0x00000019190a7223 */ /* 0x000fc8000001000a */
[----:B------:R-:W-:-:S04]  /*0f00*/  FFMA.FTZ R10, R11, R11, R10 ;  /* 0x0000000b0b0a7223 */ /* 0x000fc8000001000a */
[----:B------:R-:W-:Y:S01]  /*0f10*/  FFMA.FTZ R27, R27, R27, R10 ;  /* 0x0000001b1b1b7223 */ /* 0x000fe2000001000a */
[----:B------:R-:W-:Y:S05]  /*0f20*/  @!P0 BRA `(.L_x_1099) ;  /* 0xfffffb7000008947 */ /* 0x000fea000383ffff */
.L_x_1096:
[----:B------:R-:W-:Y:S05]  /*0f30*/  BSYNC B1 ;  /* 0x0000000000017941 */ /* 0x000fea0003800000 */
.L_x_1095:
[----:B------:R-:W-:-:S04]  /*0f40*/  MOV R8, UR10 ;  /* 0x0000000a00087c02 */ /* 0x000fc80008000f00 */
[----:B------:R-:W-:-:S04]  /*0f50*/  LEA R4, R8, R2, 0x4 ;  /* 0x0000000208047211 */ /* 0x000fc800078e20ff */
[----:B------:R-:W-:-:S13]  /*0f60*/  ISETP.GE.AND P0, PT, R4, UR9, PT ;  /* 0x0000000904007c0c */ /* 0x000fda000bf06270 */
[----:B------:R-:W-:Y:S05]  /*0f70*/  @P0 BRA `(.L_x_1100) ;  /* 0x00000e6000000947 */ /* 0x000fea0003800000 */
[----:B------:R-:W0:Y:S01]  /*0f80*/  I2F.U32.RP R6, c[0x0][0x0] ;  /* 0x0000000000067b06 */ /* 0x000e220000209000 */
[----:B------:R-:W-:Y:S01]  /*0f90*/  LOP3.LUT R5, RZ, UR8, RZ, 0x33, !PT ;  /* 0x00000008ff057c12 */ /* 0x000fe2000f8e33ff */
        /* <DEDUP_REMOVED lines=25> */
[----:B------:R-:W-:Y:S02]  /*1130*/  MOV R5, UR8 ;  /* 0x0000000800057c02 */ /* 0x000fe40008000f00 */
[----:B------:R-:W-:Y:S02]  /*1140*/  SHF.R.S32.HI R4, RZ, 0x1f, R2 ;  /* 0x0000001fff047819 */ /* 0x000fe40000011402 */
[----:B------:R-:W-:Y:S02]  /*1150*/  IADD3 R5, P1, P2, R2, UR6, R5 ;  /* 0x0000000602057c10 */ /* 0x000fe4000fa3e005 */
[----:B------:R-:W-:Y:S02]  /*1160*/  MOV R7, UR13 ;  /* 0x0000000d00077c02 */ /* 0x000fe40008000f00 */
[----:B------:R-:W-:Y:S02]  /*1170*/  LEA R6, P3, R5, c[0x0][0x168], 0x2 ;  /* 0x00005a0005067a11 */ /* 0x000fe400078610ff */
[----:B------:R-:W-:-:S04]  /*1180*/  IADD3.X R4, R4, UR12, R7, P1, P2 ;  /* 0x0000000c04047c10 */ /* 0x000fc80008fe4407 */
[----:B------:R-:W-:-:S04]  /*1190*/  LEA.HI.X R5, R5, c[0x0][0x16c], R4, 0x2, P3 ;  /* 0x00005b0005057a11 */ /* 0x000fc800018f1404 */
.L_x_1103:
        /* <DEDUP_REMOVED lines=10> */
.L_x_1102:
[----:B------:R-:W-:Y:S05]  /*1240*/  BSYNC B1 ;  /* 0x0000000000017941 */ /* 0x000fea0003800000 */
.L_x_1101:
[----:B------:R-:W-:Y:S05]  /*1250*/  @!P0 BRA `(.L_x_1100) ;  /* 0x00000b8000008947 */ /* 0x000fea0003800000 */
[----:B------:R-:W-:Y:S02]  /*1260*/  BSSY B1, `(.L_x_1104) ;  /* 0x0000015000017945 */ /* 0x000fe40003800000 */
.L_x_1105:
[----:B------:R-:W-:Y:S02]  /*1270*/  MOV R4, UR16 ;  /* 0x0000001000047c02 */ /* 0x000fe40008000f00 */
[----:B------:R-:W-:Y:S02]  /*1280*/  MOV R5, UR17 ;  /* 0x0000001100057c02 */ /* 0x000fe40008000f00 */
[----:B------:R-:W-:-:S03]  /*1290*/  MOV R11, c[0x0][0x0] ;  /* 0x00000000000b7a02 */ /* 0x000fc60000000f00 */
[----:B------:R-:W-:-:S06]  /*12a0*/  IMAD.WIDE R4, R2, 0x4, R4 ;  /* 0x0000000402047825 */ /* 0x000fcc00078e0204 */
        /* <DEDUP_REMOVED lines=17> */
.L_x_1104:
[----:B------:R-:W-:Y:S05]  /*13c0*/  BRA `(.L_x_1100) ;  /* 0x00000a1000007947 */ /* 0x000fea0003800000 */
.L_x_1088:
[----:B------:R-:W-:Y:S01]  /*13d0*/  USHF.R.S32.HI UR8, URZ, 0x1f, UR18 ;  /* 0x0000001f3f087899 */ /* 0x000fe20008011412 */
[----:B------:R-:W-:Y:S01]  /*13e0*/  HFMA2.MMA R27, -RZ, RZ, 0, 0 ;  /* 0x00000000ff1b7435 */ /* 0x000fe200000001ff */
[----:B------:R-:W-:Y:S02]  /*13f0*/  ULDC UR9, c[0x0][0x1a8] ;  /* 0x00006a0000097ab9 */ /* 0x000fe40000000800 */
[----:B------:R-:W-:-:S04]  /*1400*/  ULEA.HI UR8, UR8, UR9, URZ, 0x4 ;  /* 0x0000000908087291 */ /* 0x000fc8000f8f203f */
[----:B------:R-:W-:-:S06]  /*1410*/  USHF.R.S32.HI UR8, URZ, 0x4, UR8 ;  /* 0x000000043f087899 */ /* 0x000fcc0008011408 */
[----:B------:R-:W-:-:S13]  /*1420*/  ISETP.GE.AND P0, PT, R2, UR8, PT ;  /* 0x0000000802007c0c */ /* 0x000fda000bf06270 */
[----:B------:R-:W-:Y:S05]  /*1430*/  @P0 BRA `(.L_x_1100) ;  /* 0x000009a000000947 */ /* 0x000fea0003800000 */
[----:B------:R-:W0:Y:S01]  /*1440*/  I2F.U32.RP R6, c[0x0][0x0] ;  /* 0x0000000000067b06 */ /* 0x000e220000209000 */
[----:B------:R-:W-:Y:S01]  /*1450*/  MOV R4, RZ ;  /* 0x000000ff00047202 */ /* 0x000fe20000000f00 */
[----:B------:R-:W-:Y:S01]  /*1460*/  BSSY B1, `(.L_x_1106) ;  /* 0x000003c000017945 */ /* 0x000fe20003800000 */
[----:B------:R-:W-:Y:S02]  /*1470*/  LOP3.LUT R3, RZ, R2, RZ, 0x33, !PT ;  /* 0x00000002ff037212 */ /* 0x000fe400078e33ff */
[----:B------:R-:W-:Y:S02]  /*1480*/  ISETP.NE.U32.AND P2, PT, RZ, c[0x0][0x0], PT ;  /* 0x00000000ff007a0c */ /* 0x000fe40003f45070 */
[----:B------:R-:W-:Y:S02]  /*1490*/  IADD3 R3, R3, UR8, RZ ;  /* 0x0000000803037c10 */ /* 0x000fe4000fffe0ff */
[----:B------:R-:W-:Y:S01]  /*14a0*/  MOV R27, RZ ;  /* 0x000000ff001b7202 */ /* 0x000fe20000000f00 */
        /* <DEDUP_REMOVED lines=19> */
[----:B------:R-:W-:Y:S01]  /*15e0*/  MOV R6, UR6 ;  /* 0x0000000600067c02 */ /* 0x000fe20008000f00 */
[----:B------:R-:W-:Y:S01]  /*15f0*/  HFMA2.MMA R27, -RZ, RZ, 0, 0 ;  /* 0x00000000ff1b7435 */ /* 0x000fe200000001ff */
[----:B------:R-:W-:Y:S02]  /*1600*/  MOV R5, UR12 ;  /* 0x0000000c00057c02 */ /* 0x000fe40008000f00 */
[----:B------:R-:W-:Y:S02]  /*1610*/  MOV R4, R6 ;  /* 0x0000000600047202 */ /* 0x000fe40000000f00 */
[----:B------:R-:W-:-:S03]  /*1620*/  MOV R7, UR7 ;  /* 0x0000000700077c02 */ /* 0x000fc60008000f00 */
[----:B------:R-:W-:-:S05]  /*1630*/  IMAD.WIDE R4, R2, 0x10, R4 ;  /* 0x0000001002047825 */ /* 0x000fca00078e0204 */
[----:B------:R-:W-:-:S04]  /*1640*/  LEA R20, P0, R4, c[0x0][0x168], 0x2 ;  /* 0x00005a0004147a11 */ /* 0x000fc800078010ff */
[----:B------:R-:W-:Y:S02]  /*1650*/  IADD3 R20, P2, R20, 0x20, RZ ;  /* 0x0000002014147810 */ /* 0x000fe40007f5e0ff */
[----:B------:R-:W-:-:S04]  /*1660*/  LEA.HI.X R4, R4, c[0x0][0x16c], R5, 0x2, P0 ;  /* 0x00005b0004047a11 */ /* 0x000fc800000f1405 */
[----:B------:R-:W-:-:S05]  /*1670*/  IADD3.X R21, RZ, R4, RZ, P2, !PT ;  /* 0x00000004ff157210 */ /* 0x000fca00017fe4ff */
.L_x_1108:
        /* <DEDUP_REMOVED lines=26> */
.L_x_1107:
[----:B------:R-:W-:Y:S05]  /*1820*/  BSYNC B1 ;  /* 0x0000000000017941 */ /* 0x000fea0003800000 */
.L_x_1106:
[----:B------:R-:W-:Y:S05]  /*1830*/  @!P1 BRA `(.L_x_1100) ;  /* 0x000005a000009947 */ /* 0x000fea0003800000 */
.L_x_1109:
[----:B------:R-:W-:-:S05]  /*1840*/  MOV R25, 0x40 ;  /* 0x0000004000197802 */ /* 0x000fca0000000f00 */
[----:B------:R-:W-:-:S05]  /*1850*/  IMAD.WIDE R24, R2, R25, UR4 ;  /* 0x0000000402187e25 */ /* 0x000fca000f8e0219 */
[----:B------:R-:W2:Y:S04]  /*1860*/  LDG.E.128 R4, [R24.64] ;  /* 0x0000000e18047981 */ /* 0x000ea8000c1e1d00 */
[----:B------:R-:W3:Y:S04]  /*1870*/  LDG.E.128 R16, [R24.64+0x10] ;  /* 0x0000100e18107981 */ /* 0x000ee8000c1e1d00 */
[----:B------:R-:W4:Y:S04]  /*1880*/  LDG.E.128 R12, [R24.64+0x20] ;  /* 0x0000200e180c7981 */ /* 0x000f28000c1e1d00 */
[----:B------:R-:W5:Y:S01]  /*1890*/  LDG.E.128 R8, [R24.64+0x30] ;  /* 0x0000300e18087981 */ /* 0x000f62000c1e1d00 */
[----:B------:R-:W-:-:S05]  /*18a0*/  MOV R3, c[0x0][0x0] ;  /* 0x0000000000037a02 */ /* 0x000fca0000000f00 */
[----:B------:R-:W-:-:S05]  /*18b0*/  IMAD.WIDE R28, R3, 0x40, R24 ;  /* 0x00000040031c7825 */ /* 0x000fca00078e0218 */
[----:B------:R0:W4:Y:S01]  /*18c0*/  LDG.E.128 R20, [R28.64] ;  /* 0x0000000e1c147981 */ /* 0x000122000c1e1d00 */
[----:B--2---:R-:W-:-:S04]  /*18d0*/  FFMA.FTZ R4, R4, R4, R27 ;  /* 0x0000000404047223 */ /* 0x004fc8000001001b */
[----:B------:R-:W-:-:S04]  /*18e0*/  FFMA.FTZ R5, R5, R5, R4 ;  /* 0x0000000505057223 */ /* 0x000fc80000010004 */
[----:B------:R-:W-:-:S04]  /*18f0*/  FFMA.FTZ R6, R6, R6, R5 ;  /* 0x0000000606067223 */ /* 0x000fc80000010005 */
[----:B------:R-:W-:Y:S02]  /*1900*/  FFMA.FTZ R27, R7, R7, R6 ;  /* 0x00000007071b7223 */ /* 0x000fe40000010006 */
[----:B------:R0:W2:Y:S02]  /*1910*/  LDG.E.128 R4, [R28.64+0x10] ;  /* 0x0000100e1c047981 */ /* 0x0000a4000c1e1d00 */
[----:B---3--:R-:W-:-:S04]  /*1920*/  FFMA.FTZ R16, R16, R16, R27 ;  /* 0x0000001010107223 */ /* 0x008fc8000001001b */
[----:B------:R-:W-:-:S04]  /*1930*/  FFMA.FTZ R17, R17, R17, R16 ;  /* 0x0000001111117223 */ /* 0x000fc80000010010 */
[----:B------:R-:W-:-:S04]  /*1940*/  FFMA.FTZ R18, R18, R18, R17 ;  /* 0x0000001212127223 */ /* 0x000fc80000010011 */
[----:B------:R-:W-:-:S04]  /*1950*/  FFMA.FTZ R19, R19, R19, R18 ;  /* 0x0000001313137223 */ /* 0x000fc80000010012 */
[----:B----4-:R-:W-:Y:S02]  /*1960*/  FFMA.FTZ R12, R12, R12, R19 ;  /* 0x0000000c0c0c7223 */ /* 0x010fe40000010013 */
[----:B------:R0:W3:Y:S02]  /*1970*/  LDG.E.128 R16, [R28.64+0x20] ;  /* 0x0000200e1c107981 */ /* 0x0000e4000c1e1d00 */
[----:B------:R-:W-:-:S04]  /*1980*/  FFMA.FTZ R13, R13, R13, R12 ;  /* 0x0000000d0d0d7223 */ /* 0x000fc8000001000c */
[----:B------:R-:W-:-:S04]  /*1990*/  FFMA.FTZ R14, R14, R14, R13 ;  /* 0x0000000e0e0e7223 */ /* 0x000fc8000001000d */
[----:B------:R-:W-:-:S04]  /*19a0*/  FFMA.FTZ R15, R15, R15, R14 ;  /* 0x0000000f0f0f7223 */ /* 0x000fc8000001000e */
[----:B-----5:R-:W-:Y:S02]  /*19b0*/  FFMA.FTZ R8, R8, R8, R15 ;  /* 0x0000000808087223 */ /* 0x020fe4000001000f */
[----:B------:R0:W4:Y:S02]  /*19c0*/  LDG.E.128 R12, [R28.64+0x30] ;  /* 0x0000300e1c0c7981 */ /* 0x000124000c1e1d00 */
[----:B------:R-:W-:-:S04]  /*19d0*/  FFMA.FTZ R9, R9, R9, R8 ;  /* 0x0000000909097223 */ /* 0x000fc80000010008 */
[----:B------:R-:W-:Y:S02]  /*19e0*/  FFMA.FTZ R10, R10, R10, R9 ;  /* 0x0000000a0a0a7223 */ /* 0x000fe40000010009 */
[----:B0-----:R-:W-:-:S04]  /*19f0*/  IMAD.WIDE R28, R3, 0x40, R28 ;  /* 0x00000040031c7825 */ /* 0x001fc800078e021c */
[----:B------:R-:W-:Y:S02]  /*1a00*/  FFMA.FTZ R25, R11, R11, R10 ;  /* 0x0000000b0b197223 */ /* 0x000fe4000001000a */
[----:B------:R0:W5:Y:S02]  /*1a10*/  LDG.E.128 R8, [R28.64] ;  /* 0x0000000e1c087981 */ /* 0x000164000c1e1d00 */
[----:B------:R-:W-:Y:S02]  /*1a20*/  FFMA.FTZ R20, R20, R20, R25 ;  /* 0x0000001414147223 */ /* 0x000fe40000010019 */
[----:B------:R0:W5:Y:S02]  /*1a30*/  LDG.E.128 R24, [R28.64+0x10] ;  /* 0x0000100e1c187981 */ /* 0x000164000c1e1d00 */
[----:B------:R-:W-:-:S04]  /*1a40*/  FFMA.FTZ R21, R21, R21, R20 ;  /* 0x0000001515157223 */ /* 0x000fc80000010014 */
[----:B------:R-:W-:-:S04]  /*1a50*/  FFMA.FTZ R22, R22, R22, R21 ;  /* 0x0000001616167223 */ /* 0x000fc80000010015 */
[----:B------:R-:W-:-:S04]  /*1a60*/  FFMA.FTZ R23, R23, R23, R22 ;  /* 0x0000001717177223 */ /* 0x000fc80000010016 */
[----:B--2---:R-:W-:-:S04]  /*1a70*/  FFMA.FTZ R4, R4, R4, R23 ;  /* 0x0000000404047223 */ /* 0x004fc80000010017 */
[----:B------:R-:W-:-:S04]  /*1a80*/  FFMA.FTZ R5, R5, R5, R4 ;  /* 0x0000000505057223 */ /* 0x000fc80000010004 */
[----:B------:R-:W-:-:S04]  /*1a90*/  FFMA.FTZ R6, R6, R6, R5 ;  /* 0x0000000606067223 */ /* 0x000fc80000010005 */
[----:B------:R-:W-:Y:S02]  /*1aa0*/  FFMA.FTZ R21, R7, R7, R6 ;  /* 0x0000000707157223 */ /* 0x000fe40000010006 */
[----:B------:R0:W2:Y:S02]  /*1ab0*/  LDG.E.128 R4, [R28.64+0x20] ;  /* 0x0000200e1c047981 */ /* 0x0000a4000c1e1d00 */
        /* <DEDUP_REMOVED lines=15> */
[----:B------:R-:W-:-:S04]  /*1bb0*/  FFMA.FTZ R11, R11, R11, R10 ;  /* 0x0000000b0b0b7223 */ /* 0x000fc8000001000a */
[----:B------:R-:W-:Y:S02]  /*1bc0*/  FFMA.FTZ R24, R24, R24, R11 ;  /* 0x0000001818187223 */ /* 0x000fe4000001000b */
[----:B------:R-:W5:Y:S02]  /*1bd0*/  LDG.E.128 R8, [R28.64+0x20] ;  /* 0x0000200e1c087981 */ /* 0x000f64000c1e1d00 */
[----:B------:R-:W-:-:S04]  /*1be0*/  FFMA.FTZ R25, R25, R25, R24 ;  /* 0x0000001919197223 */ /* 0x000fc80000010018 */
[----:B------:R-:W-:-:S04]  /*1bf0*/  FFMA.FTZ R26, R26, R26, R25 ;  /* 0x0000001a1a1a7223 */ /* 0x000fc80000010019 */
[----:B------:R-:W-:-:S04]  /*1c00*/  FFMA.FTZ R27, R27, R27, R26 ;  /* 0x0000001b1b1b7223 */ /* 0x000fc8000001001a */
[----:B--2---:R-:W-:Y:S02]  /*1c10*/  FFMA.FTZ R4, R4, R4, R27 ;  /* 0x0000000404047223 */ /* 0x004fe4000001001b */
[----:B------:R-:W2:Y:S02]  /*1c20*/  LDG.E.128 R24, [R28.64+0x30] ;  /* 0x0000300e1c187981 */ /* 0x000ea4000c1e1d00 */
        /* <DEDUP_REMOVED lines=14> */
[----:B------:R-:W-:-:S04]  /*1d10*/  FFMA.FTZ R15, R15, R15, R14 ;  /* 0x0000000f0f0f7223 */ /* 0x000fc8000001000e */
[----:B------:R-:W-:Y:S01]  /*1d20*/  FFMA.FTZ R8, R8, R8, R15 ;  /* 0x0000000808087223 */ /* 0x000fe2000001000f */
[----:B------:R-:W-:-:S03]  /*1d30*/  LEA R2, R3, R2, 0x1 ;  /* 0x0000000203027211 */ /* 0x000fc600078e08ff */
[----:B------:R-:W-:Y:S01]  /*1d40*/  FFMA.FTZ R9, R9, R9, R8 ;  /* 0x0000000909097223 */ /* 0x000fe20000010008 */
[----:B------:R-:W-:-:S03]  /*1d50*/  LEA R2, R3, R2, 0x1 ;  /* 0x0000000203027211 */ /* 0x000fc600078e08ff */
[----:B------:R-:W-:Y:S01]  /*1d60*/  FFMA.FTZ R10, R10, R10, R9 ;  /* 0x0000000a0a0a7223 */ /* 0x000fe20000010009 */
[----:B------:R-:W-:-:S03]  /*1d70*/  ISETP.GE.AND P0, PT, R2, UR8, PT ;  /* 0x0000000802007c0c */ /* 0x000fc6000bf06270 */
[----:B------:R-:W-:-:S04]  /*1d80*/  FFMA.FTZ R11, R11, R11, R10 ;  /* 0x0000000b0b0b7223 */ /* 0x000fc8000001000a */
[----:B--2---:R-:W-:-:S04]  /*1d90*/  FFMA.FTZ R24, R24, R24, R11 ;  /* 0x0000001818187223 */ /* 0x004fc8000001000b */
[----:B------:R-:W-:-:S04]  /*1da0*/  FFMA.FTZ R25, R25, R25, R24 ;  /* 0x0000001919197223 */ /* 0x000fc80000010018 */
[----:B------:R-:W-:-:S04]  /*1db0*/  FFMA.FTZ R26, R26, R26, R25 ;  /* 0x0000001a1a1a7223 */ /* 0x000fc80000010019 */
[----:B------:R-:W-:Y:S01]  /*1dc0*/  FFMA.FTZ R27, R27, R27, R26 ;  /* 0x0000001b1b1b7223 */ /* 0x000fe2000001001a */
[----:B------:R-:W-:Y:S05]  /*1dd0*/  @!P0 BRA `(.L_x_1109) ;  /* 0xfffffa6000008947 */ /* 0x000fea000383ffff */
.L_x_1100:
[----:B------:R-:W-:Y:S05]  /*1de0*/  BSYNC B0 ;  /* 0x0000000000007941 */ /* 0x000fea0003800000 */
.L_x_1087:
        /* <DEDUP_REMOVED lines=102> */
.L_x_1111:
        /* <DEDUP_REMOVED lines=59> */
.L_x_1112:
[----:B0-----:R-:W-:Y:S05]  /*2800*/  BSYNC B0 ;  /* 0x0000000000007941 */ /* 0x001fea0003800000 */
.L_x_1110:
[----:B------:R-:W0:Y:S01]  /*2810*/  @!P0 I2F R2, c[0x0][0x1a8] ;  /* 0x00006a0000028b06 */ /* 0x000e220000201400 */
[----:B------:R-:W-:Y:S02]  /*2820*/  USHF.R.S32.HI UR6, URZ, 0x1f, UR18 ;  /* 0x0000001f3f067899 */ /* 0x000fe40008011412 */
        /* <DEDUP_REMOVED lines=11> */
[----:B------:R-:W-:-:S02]  /*28e0*/  ULDC UR8, c[0x0][0x1a8] ;  /* 0x00006a0000087ab9 */ /* 0x000fc40000000800 */
[----:B------:R-:W-:Y:S02]  /*28f0*/  UIMAD UR8, UR11, UR8, URZ ;  /* 0x000000080b0872a4 */ /* 0x000fe4000f8e023f */
[----:B------:R-:W-:Y:S02]  /*2900*/  UMOV UR9, 0x4 ;  /* 0x0000000400097882 */ /* 0x000fe40000000000 */
[----:B------:R-:W-:Y:S02]  /*2910*/  ULDC.64 UR6, c[0x0][0x160] ;  /* 0x0000580000067ab9 */ /* 0x000fe40000000a00 */
[----:B------:R-:W-:Y:S02]  /*2920*/  UIMAD.WIDE.U32 UR6, UR8, UR9, UR6 ;  /* 0x00000009080672a5 */ /* 0x000fe4000f8e0006 */
.L_x_1113:
[----:B0-----:R-:W-:Y:S01]  /*2930*/  HFMA2.MMA R25, -RZ, RZ, 0, 3.814697265625e-06 ;  /* 0x00000040ff197435 */ /* 0x001fe200000001ff */
[----:B------:R-:W-:-:S05]  /*2940*/  MOV R29, 0x40 ;  /* 0x00000040001d7802 */ /* 0x000fca0000000f00 */
[----:B------:R-:W-:-:S04]  /*2950*/  IMAD.WIDE R28, R0, R29, c[0x0][0x198] ;  /* 0x00006600001c7625 */ /* 0x000fc800078e021d */
[----:B------:R-:W-:Y:S01]  /*2960*/  IMAD.WIDE R24, R0, R25, UR4 ;  /* 0x0000000400187e25 */ /* 0x000fe2000f8e0219 */
[----:B------:R-:W2:Y:S04]  /*2970*/  LDG.E.128.CONSTANT R8, [R28.64] ;  /* 0x0000000e1c087981 */ /* 0x000ea8000c1e9d00 */
[----:B------:R-:W3:Y:S04]  /*2980*/  LDG.E.128 R4, [R24.64] ;  /* 0x0000000e18047981 */ /* 0x000ee8000c1e1d00 */
[----:B------:R-:W4:Y:S04]  /*2990*/  LDG.E.128 R16, [R24.64+0x10] ;  /* 0x0000100e18107981 */ /* 0x000f28000c1e1d00 */
[----:B------:R-:W5:Y:S01]  /*29a0*/  LDG.E.128.CONSTANT R20, [R28.64+0x10] ;  /* 0x0000100e1c147981 */ /* 0x000f62000c1e9d00 */
[----:B0--3--:R-:W-:-:S02]  /*29b0*/  FMUL.FTZ R14, R2, R7 ;  /* 0x00000007020e7220 */ /* 0x009fc40000410000 */
[C---:B------:R-:W-:Y:S02]  /*29c0*/  FMUL.FTZ R7, R2.reuse, R6 ;  /* 0x0000000602077220 */ /* 0x040fe40000410000 */
[----:B--2---:R-:W-:Y:S02]  /*29d0*/  FMUL.FTZ R11, R11, R14 ;  /* 0x0000000e0b0b7220 */ /* 0x004fe40000410000 */
[C---:B------:R-:W-:Y:S02]  /*29e0*/  FMUL.FTZ R12, R2.reuse, R5 ;  /* 0x00000005020c7220 */ /* 0x040fe40000410000 */
[C---:B----4-:R-:W-:Y:S02]  /*29f0*/  FMUL.FTZ R14, R2.reuse, R19 ;  /* 0x00000013020e7220 */ /* 0x050fe40000410000 */
[----:B------:R-:W-:Y:S02]  /*2a00*/  FMUL.FTZ R3, R2, R4 ;  /* 0x0000000402037220 */ /* 0x000fe40000410000 */
[----:B------:R-:W-:-:S02]  /*2a10*/  FMUL.FTZ R10, R10, R7 ;  /* 0x000000070a0a7220 */ /* 0x000fc40000410000 */
[----:B------:R0:W2:Y:S01]  /*2a20*/  LDG.E.128 R4, [R24.64+0x20] ;  /* 0x0000200e18047981 */ /* 0x0000a2000c1e1d00 */
[----:B------:R-:W-:Y:S02]  /*2a30*/  FMUL.FTZ R9, R9, R12 ;  /* 0x0000000c09097220 */ /* 0x000fe40000410000 */
[----:B-----5:R-:W-:Y:S02]  /*2a40*/  FMUL.FTZ R23, R23, R14 ;  /* 0x0000000e17177220 */ /* 0x020fe40000410000 */
[----:B------:R-:W-:Y:S01]  /*2a50*/  FMUL.FTZ R8, R8, R3 ;  /* 0x0000000308087220 */ /* 0x000fe20000410000 */
[----:B------:R-:W3:Y:S01]  /*2a60*/  LDG.E.128.CONSTANT R12, [R28.64+0x20] ;  /* 0x0000200e1c0c7981 */ /* 0x000ee2000c1e9d00 */
[C---:B------:R-:W-:Y:S02]  /*2a70*/  FMUL.FTZ R3, R2.reuse, R18 ;  /* 0x0000001202037220 */ /* 0x040fe40000410000 */
[----:B------:R-:W-:Y:S02]  /*2a80*/  FMUL.FTZ R18, R2, R17 ;  /* 0x0000001102127220 */ /* 0x000fe40000410000 */
[----:B------:R-:W-:-:S02]  /*2a90*/  FMUL.FTZ R22, R22, R3 ;  /* 0x0000000316167220 */ /* 0x000fc40000410000 */
[----:B------:R-:W-:Y:S02]  /*2aa0*/  FMUL.FTZ R3, R2, R16 ;  /* 0x0000001002037220 */ /* 0x000fe40000410000 */
[----:B------:R-:W-:Y:S02]  /*2ab0*/  FMUL.FTZ R21, R21, R18 ;  /* 0x0000001215157220 */ /* 0x000fe40000410000 */
[----:B------:R0:W4:Y:S04]  /*2ac0*/  LDG.E.128 R16, [R24.64+0x30] ;  /* 0x0000300e18107981 */ /* 0x000128000c1e1d00 */
[----:B0-----:R-:W5:Y:S01]  /*2ad0*/  LDG.E.128.CONSTANT R24, [R28.64+0x30] ;  /* 0x0000300e1c187981 */ /* 0x001f62000c1e9d00 */
[----:B------:R-:W-:Y:S02]  /*2ae0*/  FMUL.FTZ R20, R20, R3 ;  /* 0x0000000314147220 */ /* 0x000fe40000410000 */
[----:B--2---:R-:W-:-:S02]  /*2af0*/  FMUL.FTZ R7, R2, R7 ;  /* 0x0000000702077220 */ /* 0x004fc40000410000 */
[C---:B------:R-:W-:Y:S02]  /*2b00*/  FMUL.FTZ R3, R2.reuse, R4 ;  /* 0x0000000402037220 */ /* 0x040fe40000410000 */
[----:B---3--:R-:W-:Y:S02]  /*2b10*/  FMUL.FTZ R15, R15, R7 ;  /* 0x000000070f0f7220 */ /* 0x008fe40000410000 */
[C---:B------:R-:W-:Y:S02]  /*2b20*/  FMUL.FTZ R7, R2.reuse, R6 ;  /* 0x0000000602077220 */ /* 0x040fe40000410000 */
[----:B------:R-:W-:Y:S01]  /*2b30*/  FMUL.FTZ R6, R2, R5 ;  /* 0x0000000502067220 */ /* 0x000fe20000410000 */
[----:B------:R-:W-:Y:S01]  /*2b40*/  HFMA2.MMA R5, -RZ, RZ, 0, 3.814697265625e-06 ;  /* 0x00000040ff057435 */ /* 0x000fe200000001ff */
[----:B------:R-:W-:Y:S02]  /*2b50*/  FMUL.FTZ R14, R14, R7 ;  /* 0x000000070e0e7220 */ /* 0x000fe40000410000 */
[----:B------:R-:W-:-:S02]  /*2b60*/  FMUL.FTZ R13, R13, R6 ;  /* 0x000000060d0d7220 */ /* 0x000fc40000410000 */
[----:B------:R-:W-:Y:S02]  /*2b70*/  FMUL.FTZ R12, R12, R3 ;  /* 0x000000030c0c7220 */ /* 0x000fe40000410000 */
[C---:B----4-:R-:W-:Y:S02]  /*2b80*/  FMUL.FTZ R4, R2.reuse, R19 ;  /* 0x0000001302047220 */ /* 0x050fe40000410000 */
[C---:B------:R-:W-:Y:S02]  /*2b90*/  FMUL.FTZ R3, R2.reuse, R16 ;  /* 0x0000001002037220 */ /* 0x040fe40000410000 */
[C---:B------:R-:W-:Y:S02]  /*2ba0*/  FMUL.FTZ R7, R2.reuse, R18 ;  /* 0x0000001202077220 */ /* 0x040fe40000410000 */
[----:B------:R-:W-:Y:S02]  /*2bb0*/  FMUL.FTZ R6, R2, R17 ;  /* 0x0000001102067220 */ /* 0x000fe40000410000 */
[----:B-----5:R-:W-:-:S02]  /*2bc0*/  FMUL.FTZ R27, R27, R4 ;  /* 0x000000041b1b7220 */ /* 0x020fc40000410000 */
[----:B------:R-:W-:-:S04]  /*2bd0*/  IMAD.WIDE R4, R0, R5, UR6 ;  /* 0x0000000600047e25 */ /* 0x000fc8000f8e0205 */
[----:B------:R-:W-:Y:S02]  /*2be0*/  FMUL.FTZ R26, R26, R7 ;  /* 0x000000071a1a7220 */ /* 0x000fe40000410000 */
[----:B------:R-:W-:Y:S02]  /*2bf0*/  FMUL.FTZ R25, R25, R6 ;  /* 0x0000000619197220 */ /* 0x000fe40000410000 */
[----:B------:R-:W-:Y:S01]  /*2c00*/  FMUL.FTZ R24, R24, R3 ;  /* 0x0000000318187220 */ /* 0x000fe20000410000 */
[----:B------:R0:W-:Y:S01]  /*2c10*/  STG.E.128 [R4.64], R8 ;  /* 0x0000000804007986 */ /* 0x0001e2000c101d0e */
[----:B------:R-:W-:-:S03]  /*2c20*/  IADD3 R0, R0, c[0x0][0x0], RZ ;  /* 0x0000000000007a10 */ /* 0x000fc60007ffe0ff */
[----:B------:R0:W-:Y:S04]  /*2c30*/  STG.E.128 [R4.64+0x10], R20 ;  /* 0x0000101404007986 */ /* 0x0001e8000c101d0e */
[----:B------:R0:W-:Y:S04]  /*2c40*/  STG.E.128 [R4.64+0x20], R12 ;  /* 0x0000200c04007986 */ /* 0x0001e8000c101d0e */
[----:B------:R0:W-:Y:S01]  /*2c50*/  STG.E.128 [R4.64+0x30], R24 ;  /* 0x0000301804007986 */ /* 0x0001e2000c101d0e */
[----:B------:R-:W-:-:S13]  /*2c60*/  ISETP.GE.AND P0, PT, R0, UR10, PT ;  /* 0x0000000a00007c0c */ /* 0x000fda000bf06270 */
[----:B------:R-:W-:Y:S05]  /*2c70*/  @!P0 BRA `(.L_x_1113) ;  /* 0xfffffcb000008947 */ /* 0x000fea000383ffff */
[----:B------:R-:W-:Y:S05]  /*2c80*/  EXIT ;  /* 0x000000000000794d */ /* 0x000fea0003800000 */
.L_x_1114:
        /* <DEDUP_REMOVED lines=15> */
.L_x_1196:


//--------------------- .text._ZN3cub17CUB_300001_SM_8006detail11EmptyKernelIvEEvv --------------------------
	.section	.text._ZN3cub17CUB_300001_SM_8006detail11EmptyKernelIvEEvv,"ax",@progbits
	.sectioninfo	@"SHI_REGISTERS=4"
	.align	128
        .global         _ZN3cub17CUB_300001_SM_8006detail11EmptyKernelIvEEvv
        .type           _ZN3cub17CUB_300001_SM_8006detail11EmptyKernelIvEEvv,@function
        .size           _ZN3cub17CUB_300001_SM_8006detail11EmptyKernelIvEEvv,(.L_x_1197 - _ZN3cub17CUB_300001_SM_8006detail11EmptyKernelIvEEvv)
        .other          _ZN3cub17CUB_300001_SM_8006detail11EmptyKernelIvEEvv,@"STO_CUDA_ENTRY STV_DEFAULT"
_ZN3cub17CUB_300001_SM_8006detail11EmptyKernelIvEEvv:
.text._ZN3cub17CUB_300001_SM_8006detail11EmptyKernelIvEEvv:
[----:B------:R-:W-:Y:S02]  /*0000*/  MOV R1, c[0x0][0x28] ;  /* 0x00000a0000017a02 */ /* 0x000fe40000000f00 */
[----:B------:R-:W-:Y:S05]  /*0010*/  EXIT ;  /* 0x000000000000794d */ /* 0x000fea0003800000 */
.L_x_1115:
        /* <DEDUP_REMOVED lines=14> */
.L_x_1197:


//--------------------- .nv.shared._ZN4vllm25fused_add_rms_norm_kernelIN3c108BFloat16ELi0EEENSt9enable_ifIXooeqT0_Li0Entsr4vllm12_typeConvertIT_EE6existsEvE4typeEPS4_lS7_PKS4_fii --------------------------
	.section	.nv.shared._ZN4vllm25fused_add_rms_norm_kernelIN3c108BFloat16ELi0EEENSt9enable_ifIXooeqT0_Li0Entsr4vllm12_typeConvertIT_EE6existsEvE4typeEPS4_lS7_PKS4_fii,"aw",@nobits
	.sectionflags	@""
	.align	4
.nv.shared._ZN4vllm25fused_add_rms_norm_kernelIN3c108BFloat16ELi0EEENSt9enable_ifIXooeqT0_Li0Entsr4vllm12_typeConvertIT_EE6existsEvE4typeEPS4_lS7_PKS4_fii:
	.zero		168


//--------------------- .nv.global                --------------------------
	.section	.nv.global,"aw",@nobits
.nv.global:
	.type		_ZN51_INTERNAL_8a329067_20_layernorm_kernels_cu_1fdca12f6thrust23THRUST_300001_SM_800_NS12placeholders2_5E,@object
	.size		_ZN51_INTERNAL_8a329067_20_layernorm_kernels_cu_1fdca12f6thrust23THRUST_300001_SM_800_NS12placeholders2_5E,(_ZN51_INTERNAL_8a329067_20_layernorm_kernels_cu_1fdca12f4cuda3std3__45__cpo6cbeginE - _ZN51_INTERNAL_8a329067_20_layernorm_kernels_cu_1fdca12f6thrust23THRUST_300001_SM_800_NS12placeholders2_5E)
_ZN51_INTERNAL_8a329067_20_layernorm_kernels_cu_1fdca12f6thrust23THRUST_300001_SM_800_NS12placeholders2_5E:
	.zero		1
	.type		_ZN51_INTERNAL_8a329067_20_layernorm_kernels_cu_1fdca12f4cuda3std3__45__cpo6cbeginE,@object
	.size		_ZN51_INTERNAL_8a329067_20_layernorm_kernels_cu_1fdca12f4cuda3std3__45__cpo6cbeginE,(_ZN51_INTERNAL_8a329067_20_layernorm_kernels_cu_1fdca12f4cuda3std6ranges3__45__cpo6cbeginE - _ZN51_INTERNAL_8a329067_20_layernorm_kernels_cu_1fdca12f4cuda3std3__45__cpo6cbeginE)
_ZN51_INTERNAL_8a329067_20_layernorm_kernels_cu_1fdca12f4cuda3std3__45__cpo6cbeginE:
	.zero		1
	.type		_ZN51_INTERNAL_8a329067_20_layernorm_kernels_cu_1fdca12f4cuda3std6ranges3__45__cpo6cbeginE,@object
	.size		_ZN51_INTERNAL_8a329067_20_layernorm_kernels_cu_1fdca12f4cuda3std6ranges3__45__cpo6cbeginE,(_ZN51_INTERNAL_8a329067_20_layernorm_kernels_cu_1fdca12f4cuda3std3__48in_placeE - _ZN51_INTERNAL_8a329067_20_layernorm_kernels_cu_1fdca12f4cuda3std6ranges3__45__cpo6cbeginE)
_ZN51_INTERNAL_8a329067_20_layernorm_kernels_cu_1fdca12f4cuda3std6ranges3__45__cpo6cbeginE:
	.zero		1
	.type		_ZN51_INTERNAL_8a329067_20_layernorm_kernels_cu_1fdca12f4cuda3std3__48in_placeE,@object
	.size		_ZN51_INTERNAL_8a329067_20_layernorm_kernels_cu_1fdca12f4cuda3std3__48in_placeE,(_ZN51_INTERNAL_8a329067_20_layernorm_kernels_cu_1fdca12f4cuda3std6ranges3__45__cpo4sizeE - _ZN51_INTERNAL_8a329067_20_layernorm_kernels_cu_1fdca12f4cuda3std3__48in_placeE)
_ZN51_INTERNAL_8a329067_20_layernorm_kernels_cu_1fdca12f4cuda3std3__48in_placeE:
	.zero		1
	.type		_ZN51_INTERNAL_8a329067_20_layernorm_kernels_cu_1fdca12f4cuda3std6ranges3__45__cpo4sizeE,@object
	.size		_ZN51_INTERNAL_8a329067_20_layernorm_kernels_cu_1fdca12f4cuda3std6ranges3__45__cpo4sizeE,(_ZN51_INTERNAL_8a329067_20_layernorm_kernels_cu_1fdca12f6thrust23THRUST_300001_SM_800_NS12placeholders2_9E - _ZN51_INTERNAL_8a329067_20_layernorm_kernels_cu_1fdca12f4cuda3std6ranges3__45__cpo4sizeE)
_ZN51_INTERNAL_8a329067_20_layernorm_kernels_cu_1fdca12f4cuda3std6ranges3__45__cpo4sizeE:
	.zero		1
	.type		_ZN51_INTERNAL_8a329067_20_layernorm_kernels_cu_1fdca12f6thrust23THRUST_300001_SM_800_NS12placeholders2_9E,@object
	.size		_ZN51_INTERNAL_8a329067_20_layernorm_kernels_cu_1fdca12f6thrust23THRUST_300001_SM_800_NS12placeholders2_9E,(_ZN51_INTERNAL_8a329067_20_layernorm_kernels_cu_1fdca12f4cuda3std3__45__cpo7crbeginE - _ZN51_INTERNAL_8a329067_20_layernorm_kernels_cu_1fdca12f6thrust23THRUST_300001_SM_800_NS12placeholders2_9E)
_ZN51_INTERNAL_8a329067_20_layernorm_kernels_cu_1fdca12f6thrust23THRUST_300001_SM_800_NS12placeholders2_9E:
	.zero		1
	.type		_ZN51_INTERNAL_8a329067_20_layernorm_kernels_cu_1fdca12f4cuda3std3__45__cpo7crbeginE,@object
	.size		_ZN51_INTERNAL_8a329067_20_layernorm_kernels_cu_1fdca12f4cuda3std3__45__cpo7crbeginE,(_ZN51_INTERNAL_8a329067_20_layernorm_kernels_cu_1fdca12f4cuda3std6ranges3__45__cpo4nextE - _ZN51_INTERNAL_8a329067_20_layernorm_kernels_cu_1fdca12f4cuda3std3__45__cpo7crbeginE)
_ZN51_INTERNAL_8a329067_20_layernorm_kernels_cu_1fdca12f4cuda3std3__45__cpo7crbeginE:
	.zero		1
	.type		_ZN51_INTERNAL_8a329067_20_layernorm_kernels_cu_1fdca12f4cuda3std6ranges3__45__cpo4nextE,@object
	.size		_ZN51_INTERNAL_8a329067_20_layernorm_kernels_cu_1fdca12f4cuda3std6ranges3__45__cpo4nextE,(_ZN51_INTERNAL_8a329067_20_layernorm_kernels_cu_1fdca12f4cuda3std6ranges3__45__cpo4swapE - _ZN51_INTERNAL_8a329067_20_layernorm_kernels_cu_1fdca12f4cuda3std6ranges3__45__cpo4nextE)
_ZN51_INTERNAL_8a329067_20_layernorm_kernels_cu_1fdca12f4cuda3std6ranges3__45__cpo4nextE:
	.zero		1
	.type		_ZN51_INTERNAL_8a329067_20_layernorm_kernels_cu_1fdca12f4cuda3std6ranges3__45__cpo4swapE,@object
	.size		_ZN51_INTERNAL_8a329067_20_layernorm_kernels_cu_1fdca12f4cuda3std6ranges3__45__cpo4swapE,(_ZN51_INTERNAL_8a329067_20_layernorm_kernels_cu_1fdca12f6thrust23THRUST_300001_SM_800_NS12placeholders2_1E - _ZN51_INTERNAL_8a329067_20_layernorm_kernels_cu_1fdca12f4cuda3std6ranges3__45__cpo4swapE)
_ZN51_INTERNAL_8a329067_20_layernorm_kernels_cu_1fdca12f4cuda3std6ranges3__45__cpo4swapE:
	.zero		1
	.type		_ZN51_INTERNAL_8a329067_20_layernorm_kernels_cu_1fdca12f6thrust23THRUST_300001_SM_800_NS12placeholders2_1E,@object
	.size		_ZN51_INTERNAL_8a329067_20_layernorm_kernels_cu_1fdca12f6thrust23THRUST_300001_SM_800_NS12placeholders2_1E,(_ZN51_INTERNAL_8a329067_20_layernorm_kernels_cu_1fdca12f6thrust23THRUST_300001_SM_800_NS12placeholders2_3E - _ZN51_INTERNAL_8a329067_20_layernorm_kernels_cu_1fdca12f6thrust23THRUST_300001_SM_800_NS12placeholders2_1E)
_ZN51_INTERNAL_8a329067_20_layernorm_kernels_cu_1fdca12f6thrust23THRUST_300001_SM_800_NS12placeholders2_1E:
	.zero		1
	.type		_ZN51_INTERNAL_8a329067_20_layernorm_kernels_cu_1fdca12f6thrust23THRUST_300001_SM_800_NS12placeholders2_3E,@object
	.size		_ZN51_INTERNAL_8a329067_20_layernorm_kernels_cu_1fdca12f6thrust23THRUST_300001_SM_800_NS12placeholders2_3E,(_ZN51_INTERNAL_8a329067_20_layernorm_kernels_cu_1fdca12f4cuda3std3__45__cpo5beginE - _ZN51_INTERNAL_8a329067_20_layernorm_kernels_cu_1fdca12f6thrust23THRUST_300001_SM_800_NS12placeholders2_3E)
_ZN51_INTERNAL_8a329067_20_layernorm_kernels_cu_1fdca12f6thrust23THRUST_300001_SM_800_NS12placeholders2_3E:
	.zero		1
	.type		_ZN51_INTERNAL_8a329067_20_layernorm_kernels_cu_1fdca12f4cuda3std3__45__cpo5beginE,@object
	.size		_ZN51_INTERNAL_8a329067_20_layernorm_kernels_cu_1fdca12f4cuda3std3__45__cpo5beginE,(_ZN51_INTERNAL_8a329067_20_layernorm_kernels_cu_1fdca12f4cuda3std6ranges3__45__cpo5beginE - _ZN51_INTERNAL_8a329067_20_layernorm_kernels_cu_1fdca12f4cuda3std3__45__cpo5beginE)
_ZN51_INTERNAL_8a329067_20_layernorm_kernels_cu_1fdca12f4cuda3std3__45__cpo5beginE:
	.zero		1
	.type		_ZN51_INTERNAL_8a329067_20_layernorm_kernels_cu_1fdca12f4cuda3std6ranges3__45__cpo5beginE,@object
	.size		_ZN51_INTERNAL_8a329067_20_layernorm_kernels_cu_1fdca12f4cuda3std6ranges3__45__cpo5beginE,(_ZN51_INTERNAL_8a329067_20_layernorm_kernels_cu_1fdca12f4cuda3std3__453_GLOBAL__N__8a329067_20_layernorm_kernels_cu_1fdca12f6ignoreE - _ZN51_INTERNAL_8a329067_20_layernorm_kernels_cu_1fdca12f4cuda3std6ranges3__45__cpo5beginE)
_ZN51_INTERNAL_8a329067_20_layernorm_kernels_cu_1fdca12f4cuda3std6ranges3__45__cpo5beginE:
	.zero		1
	.type		_ZN51_INTERNAL_8a329067_20_layernorm_kernels_cu_1fdca12f4cuda3std3__453_GLOBAL__N__8a329067_20_layernorm_kernels_cu_1fdca12f6ignoreE,@object
	.size		_ZN51_INTERNAL_8a329067_20_layernorm_kernels_cu_1fdca12f4cuda3std3__453_GLOBAL__N__8a329067_20_layernorm_kernels_cu_1fdca12f6ignoreE,(_ZN51_INTERNAL_8a329067_20_layernorm_kernels_cu_1fdca12f4cuda3std6ranges3__45__cpo4dataE - _ZN51_INTERNAL_8a329067_20_layernorm_kernels_cu_1fdca12f4cuda3std3__453_GLOBAL__N__8a329067_20_layernorm_kernels_cu_1fdca12f6ignoreE)
_ZN51_INTERNAL_8a329067_20_layernorm_kernels_cu_1fdca12f4cuda3std3__453_GLOBAL__N__8a329067_20_layernorm_kernels_cu_1fdca12f6ignoreE:
	.zero		1
	.type		_ZN51_INTERNAL_8a329067_20_layernorm_kernels_cu_1fdca12f4cuda3std6ranges3__45__cpo4dataE,@object
	.size		_ZN51_INTERNAL_8a329067_20_layernorm_kernels_cu_1fdca12f4cuda3std6ranges3__45__cpo4dataE,(_ZN51_INTERNAL_8a329067_20_layernorm_kernels_cu_1fdca12f6thrust23THRUST_300001_SM_800_NS12placeholders2_7E - _ZN51_INTERNAL_8a329067_20_layernorm_kernels_cu_1fdca12f4cuda3std6ranges3__45__cpo4dataE)
_ZN51_INTERNAL_8a329067_20_layernorm_kernels_cu_1fdca12f4cuda3std6ranges3__45__cpo4dataE:
	.zero		1
	.type		_ZN51_INTERNAL_8a329067_20_layernorm_kernels_cu_1fdca12f6thrust23THRUST_300001_SM_800_NS12placeholders2_7E,@object
	.size		_ZN51_INTERNAL_8a329067_20_layernorm_kernels_cu_1fdca12f6thrust23THRUST_300001_SM_800_NS12placeholders2_7E,(_ZN51_INTERNAL_8a329067_20_layernorm_kernels_cu_1fdca12f4cuda3std3__45__cpo6rbeginE - _ZN51_INTERNAL_8a329067_20_layernorm_kernels_cu_1fdca12f6thrust23THRUST_300001_SM_800_NS12placeholders2_7E)
_ZN51_INTERNAL_8a329067_20_layernorm_kernels_cu_1fdca12f6thrust23THRUST_300001_SM_800_NS12placeholders2_7E:
	.zero		1
	.type		_ZN51_INTERNAL_8a329067_20_layernorm_kernels_cu_1fdca12f4cuda3std3__45__cpo6rbeginE,@object
	.size		_ZN51_INTERNAL_8a329067_20_layernorm_kernels_cu_1fdca12f4cuda3std3__45__cpo6rbeginE,(_ZN51_INTERNAL_8a329067_20_layernorm_kernels_cu_1fdca12f4cuda3std6ranges3__45__cpo7advanceE - _ZN51_INTERNAL_8a329067_20_layernorm_kernels_cu_1fdca12f4cuda3std3__45__cpo6rbeginE)
_ZN51_INTERNAL_8a329067_20_layernorm_kernels_cu_1fdca12f4cuda3std3__45__cpo6rbeginE:
	.zero		1
	.type		_ZN51_INTERNAL_8a329067_20_layernorm_kernels_cu_1fdca12f4cuda3std6ranges3__45__cpo7advanceE,@object
	.size		_ZN51_INTERNAL_8a329067_20_layernorm_kernels_cu_1fdca12f4cuda3std6ranges3__45__cpo7advanceE,(_ZN51_INTERNAL_8a329067_20_layernorm_kernels_cu_1fdca12f4cuda3std3__47nulloptE - _ZN51_INTERNAL_8a329067_20_layernorm_kernels_cu_1fdca12f4cuda3std6ranges3__45__cpo7advanceE)
_ZN51_INTERNAL_8a329067_20_layernorm_kernels_cu_1fdca12f4cuda3std6ranges3__45__cpo7advanceE:
	.zero		1
	.type		_ZN51_INTERNAL_8a329067_20_layernorm_kernels_cu_1fdca12f4cuda3std3__47nulloptE,@object
	.size		_ZN51_INTERNAL_8a329067_20_layernorm_kernels_cu_1fdca12f4cuda3std3__47nulloptE,(_ZN51_INTERNAL_8a329067_20_layernorm_kernels_cu_1fdca12f4cuda3std6ranges3__45__cpo8distanceE - _ZN51_INTERNAL_8a329067_20_layernorm_kernels_cu_1fdca12f4cuda3std3__47nulloptE)
_ZN51_INTERNAL_8a329067_20_layernorm_kernels_cu_1fdca12f4cuda3std3__47nulloptE:
	.zero		1
	.type		_ZN51_INTERNAL_8a329067_20_layernorm_kernels_cu_1fdca12f4cuda3std6ranges3__45__cpo8distanceE,@object
	.size		_ZN51_INTERNAL_8a329067_20_layernorm_kernels_cu_1fdca12f4cuda3std6ranges3__45__cpo8distanceE,(_ZN51_INTERNAL_8a329067_20_layernorm_kernels_cu_1fdca12f6thrust23THRUST_300001_SM_800_NS12placeholders2_6E - _ZN51_INTERNAL_8a329067_20_layernorm_kernels_cu_1fdca12f4cuda3std6ranges3__45__cpo8distanceE)
_ZN51_INTERNAL_8a329067_20_layernorm_kernels_cu_1fdca12f4cuda3std6ranges3__45__cpo8distanceE:
	.zero		1
	.type		_ZN51_INTERNAL_8a329067_20_layernorm_kernels_cu_1fdca12f6thrust23THRUST_300001_SM_800_NS12placeholders2_6E,@object
	.size		_ZN51_INTERNAL_8a329067_20_layernorm_kernels_cu_1fdca12f6thrust23THRUST_300001_SM_800_NS12placeholders2_6E,(_ZN51_INTERNAL_8a329067_20_layernorm_kernels_cu_1fdca12f4cuda3std3__45__cpo4cendE - _ZN51_INTERNAL_8a329067_20_layernorm_kernels_cu_1fdca12f6thrust23THRUST_300001_SM_800_NS12placeholders2_6E)
_ZN51_INTERNAL_8a329067_20_layernorm_kernels_cu_1fdca12f6thrust23THRUST_300001_SM_800_NS12placeholders2_6E:
	.zero		1
	.type		_ZN51_INTERNAL_8a329067_20_layernorm_kernels_cu_1fdca12f4cuda3std3__45__cpo4cendE,@object
	.size		_ZN51_INTERNAL_8a329067_20_layernorm_kernels_cu_1fdca12f4cuda3std3__45__cpo4cendE,(_ZN51_INTERNAL_8a329067_20_layernorm_kernels_cu_1fdca12f4cuda3std6ranges3__45__cpo4cendE - _ZN51_INTERNAL_8a329067_20_layernorm_kernels_cu_1fdca12f4cuda3std3__45__cpo4cendE)
_ZN51_INTERNAL_8a329067_20_layernorm_kernels_cu_1fdca12f4cuda3std3__45__cpo4cendE:
	.zero		1
	.type		_ZN51_INTERNAL_8a329067_20_layernorm_kernels_cu_1fdca12f4cuda3std6ranges3__45__cpo4cendE,@object
	.size		_ZN51_INTERNAL_8a329067_20_layernorm_kernels_cu_1fdca12f4cuda3std6ranges3__45__cpo4cendE,(_ZN51_INTERNAL_8a329067_20_layernorm_kernels_cu_1fdca12f4cuda3std3__420unreachable_sentinelE - _ZN51_INTERNAL_8a329067_20_layernorm_kernels_cu_1fdca12f4cuda3std6ranges3__45__cpo4cendE)
_ZN51_INTERNAL_8a329067_20_layernorm_kernels_cu_1fdca12f4cuda3std6ranges3__45__cpo4cendE:
	.zero		1
	.type		_ZN51_INTERNAL_8a329067_20_layernorm_kernels_cu_1fdca12f4cuda3std3__420unreachable_sentinelE,@object
	.size		_ZN51_INTERNAL_8a329067_20_layernorm_kernels_cu_1fdca12f4cuda3std3__420unreachable_sentinelE,(_ZN51_INTERNAL_8a329067_20_layernorm_kernels_cu_1fdca12f4cuda3std6ranges3__45__cpo5ssizeE - _ZN51_INTERNAL_8a329067_20_layernorm_kernels_cu_1fdca12f4cuda3std3__420unreachable_sentinelE)
_ZN51_INTERNAL_8a329067_20_layernorm_kernels_cu_1fdca12f4cuda3std3__420unreachable_sentinelE:
	.zero		1
	.type		_ZN51_INTERNAL_8a329067_20_layernorm_kernels_cu_1fdca12f4cuda3std6ranges3__45__cpo5ssizeE,@object
	.size		_ZN51_INTERNAL_8a329067_20_layernorm_kernels_cu_1fdca12f4cuda3std6ranges3__45__cpo5ssizeE,(_ZN51_INTERNAL_8a329067_20_layernorm_kernels_cu_1fdca12f6thrust23THRUST_300001_SM_800_NS12placeholders3_10E - _ZN51_INTERNAL_8a329067_20_layernorm_kernels_cu_1fdca12f4cuda3std6ranges3__45__cpo5ssizeE)
_ZN51_INTERNAL_8a329067_20_layernorm_kernels_cu_1fdca12f4cuda3std6ranges3__45__cpo5ssizeE:
	.zero		1
	.type		_ZN51_INTERNAL_8a329067_20_layernorm_kernels_cu_1fdca12f6thrust23THRUST_300001_SM_800_NS12placeholders3_10E,@object
	.size		_ZN51_INTERNAL_8a329067_20_layernorm_kernels_cu_1fdca12f6thrust23THRUST_300001_SM_800_NS12placeholders3_10E,(_ZN51_INTERNAL_8a329067_20_layernorm_kernels_cu_1fdca12f4cuda3std3__45__cpo5crendE - _ZN51_INTERNAL_8a329067_20_layernorm_kernels_cu_1fdca12f6thrust23THRUST_300001_SM_800_NS12placeholders3_10E)
_ZN51_INTERNAL_8a329067_20_layernorm_kernels_cu_1fdca12f6thrust23THRUST_300001_SM_800_NS12placeholders3_10E:
	.zero		1
	.type		_ZN51_INTERNAL_8a329067_20_layernorm_kernels_cu_1fdca12f4cuda3std3__45__cpo5crendE,@object
	.size		_ZN51_INTERNAL_8a329067_20_layernorm_kernels_cu_1fdca12f4cuda3std3__45__cpo5crendE,(_ZN51_INTERNAL_8a329067_20_layernorm_kernels_cu_1fdca12f4cuda3std6ranges3__45__cpo4prevE - _ZN51_INTERNAL_8a329067_20_layernorm_kernels_cu_1fdca12f4cuda3std3__45__cpo5crendE)
_ZN51_INTERNAL_8a329067_20_layernorm_kernels_cu_1fdca12f4cuda3std3__45__cpo5crendE:
	.zero		1
	.type		_ZN51_INTERNAL_8a329067_20_layernorm_kernels_cu_1fdca12f4cuda3std6ranges3__45__cpo4prevE,@object
	.size		_ZN51_INTERNAL_8a329067_20_layernorm_kernels_cu_1fdca12f4cuda3std6ranges3__45__cpo4prevE,(_ZN51_INTERNAL_8a329067_20_layernorm_kernels_cu_1fdca12f4cuda3std6ranges3__45__cpo9iter_moveE - _ZN51_INTERNAL_8a329067_20_layernorm_kernels_cu_1fdca12f4cuda3std6ranges3__45__cpo4prevE)
_ZN51_INTERNAL_8a329067_20_layernorm_kernels_cu_1fdca12f4cuda3std6ranges3__45__cpo4prevE:
	.zero		1
	.type		_ZN51_INTERNAL_8a329067_20_layernorm_kernels_cu_1fdca12f4cuda3std6ranges3__45__cpo9iter_moveE,@object
	.size		_ZN51_INTERNAL_8a329067_20_layernorm_kernels_cu_1fdca12f4cuda3std6ranges3__45__cpo9iter_moveE,(_ZN51_INTERNAL_8a329067_20_layernorm_kernels_cu_1fdca12f6thrust23THRUST_300001_SM_800_NS12placeholders2_2E - _ZN51_INTERNAL_8a329067_20_layernorm_kernels_cu_1fdca12f4cuda3std6ranges3__45__cpo9iter_moveE)
_ZN51_INTERNAL_8a329067_20_layernorm_kernels_cu_1fdca12f4cuda3std6ranges3__45__cpo9iter_moveE:
	.zero		1
	.type		_ZN51_INTERNAL_8a329067_20_layernorm_kernels_cu_1fdca12f6thrust23THRUST_300001_SM_800_NS12placeholders2_2E,@object
	.size		_ZN51_INTERNAL_8a329067_20_layernorm_kernels_cu_1fdca12f6thrust23THRUST_300001_SM_800_NS12placeholders2_2E,(_ZN51_INTERNAL_8a329067_20_layernorm_kernels_cu_1fdca12f6thrust23THRUST_300001_SM_800_NS12placeholders2_4E - _ZN51_INTERNAL_8a329067_20_layernorm_kernels_cu_1fdca12f6thrust23THRUST_300001_SM_800_NS12placeholders2_2E)
_ZN51_INTERNAL_8a329067_20_layernorm_kernels_cu_1fdca12f6thrust23THRUST_300001_SM_800_NS12placeholders2_2E:
	.zero		1
	.type		_ZN51_INTERNAL_8a329067_20_layernorm_kernels_cu_1fdca12f6thrust23THRUST_300001_SM_800_NS12placeholders2_4E,@object
	.size		_ZN51_INTERNAL_8a329067_20_layernorm_kernels_cu_1fdca12f6thrust23THRUST_300001_SM_800_NS12placeholders2_4E,(_ZN51_INTERNAL_8a329067_20_layernorm_kernels_cu_1fdca12f4cuda3std3__45__cpo3endE - _ZN51_INTERNAL_8a329067_20_layernorm_kernels_cu_1fdca12f6thrust23THRUST_300001_SM_800_NS12placeholders2_4E)
_ZN51_INTERNAL_8a329067_20_layernorm_kernels_cu_1fdca12f6thrust23THRUST_300001_SM_800_NS12placeholders2_4E:
	.zero		1
	.type		_ZN51_INTERNAL_8a329067_20_layernorm_kernels_cu_1fdca12f4cuda3std3__45__cpo3endE,@object
	.size		_ZN51_INTERNAL_8a329067_20_layernorm_kernels_cu_1fdca12f4cuda3std3__45__cpo3endE,(_ZN51_INTERNAL_8a329067_20_layernorm_kernels_cu_1fdca12f4cuda3std6ranges3__45__cpo3endE - _ZN51_INTERNAL_8a329067_20_layernorm_kernels_cu_1fdca12f4cuda3std3__45__cpo3endE)
_ZN51_INTERNAL_8a329067_20_layernorm_kernels_cu_1fdca12f4cuda3std3__45__cpo3endE:
	.zero		1
	.type		_ZN51_INTERNAL_8a329067_20_layernorm_kernels_cu_1fdca12f4cuda3std6ranges3__45__cpo3endE,@object
	.size		_ZN51_INTERNAL_8a329067_20_layernorm_kernels_cu_1fdca12f4cuda3std6ranges3__45__cpo3endE,(_ZN51_INTERNAL_8a329067_20_layernorm_kernels_cu_1fdca12f4cuda3std3__419piecewise_constructE - _ZN51_INTERNAL_8a329067_20_layernorm_kernels_cu_1fdca12f4cuda3std6ranges3__45__cpo3endE)
_ZN51_INTERNAL_8a329067_20_layernorm_kernels_cu_1fdca12f4cuda3std6ranges3__45__cpo3endE:
	.zero		1
	.type		_ZN51_INTERNAL_8a329067_20_layernorm_kernels_cu_1fdca12f4cuda3std3__419piecewise_constructE,@object
	.size		_ZN51_INTERNAL_8a329067_20_layernorm_kernels_cu_1fdca12f4cuda3std3__419piecewise_constructE,(_ZN51_INTERNAL_8a329067_20_layernorm_kernels_cu_1fdca12f4cuda3std6ranges3__45__cpo5cdataE - _ZN51_INTERNAL_8a329067_20_layernorm_kernels_cu_1fdca12f4cuda3std3__419piecewise_constructE)
_ZN51_INTERNAL_8a329067_20_layernorm_kernels_cu_1fdca12f4cuda3std3__419piecewise_constructE:
	.zero		1
	.type		_ZN51_INTERNAL_8a329067_20_layernorm_kernels_cu_1fdca12f4cuda3std6ranges3__45__cpo5cdataE,@object
	.size		_ZN51_INTERNAL_8a329067_20_layernorm_kernels_cu_1fdca12f4cuda3std6ranges3__45__cpo5cdataE,(_ZN51_INTERNAL_8a329067_20_layernorm_kernels_cu_1fdca12f6thrust23THRUST_300001_SM_800_NS12placeholders2_8E - _ZN51_INTERNAL_8a329067_20_layernorm_kernels_cu_1fdca12f4cuda3std6ranges3__45__cpo5cdataE)
_ZN51_INTERNAL_8a329067_20_layernorm_kernels_cu_1fdca12f4cuda3std6ranges3__45__cpo5cdataE:
	.zero		1
	.type		_ZN51_INTERNAL_8a329067_20_layernorm_kernels_cu_1fdca12f6thrust23THRUST_300001_SM_800_NS12placeholders2_8E,@object
	.size		_ZN51_INTERNAL_8a329067_20_layernorm_kernels_cu_1fdca12f6thrust23THRUST_300001_SM_800_NS12placeholders2_8E,(_ZN51_INTERNAL_8a329067_20_layernorm_kernels_cu_1fdca12f4cuda3std3__45__cpo4rendE - _ZN51_INTERNAL_8a329067_20_layernorm_kernels_cu_1fdca12f6thrust23THRUST_300001_SM_800_NS12placeholders2_8E)
_ZN51_INTERNAL_8a329067_20_layernorm_kernels_cu_1fdca12f6thrust23THRUST_300001_SM_800_NS12placeholders2_8E:
	.zero		1
	.type		_ZN51_INTERNAL_8a329067_20_layernorm_kernels_cu_1fdca12f4cuda3std3__45__cpo4rendE,@object
	.size		_ZN51_INTERNAL_8a329067_20_layernorm_kernels_cu_1fdca12f4cuda3std3__45__cpo4rendE,(_ZN51_INTERNAL_8a329067_20_layernorm_kernels_cu_1fdca12f4cuda3std6ranges3__45__cpo9iter_swapE - _ZN51_INTERNAL_8a329067_20_layernorm_kernels_cu_1fdca12f4cuda3std3__45__cpo4rendE)
_ZN51_INTERNAL_8a329067_20_layernorm_kernels_cu_1fdca12f4cuda3std3__45__cpo4rendE:
	.zero		1
	.type		_ZN51_INTERNAL_8a329067_20_layernorm_kernels_cu_1fdca12f4cuda3std6ranges3__45__cpo9iter_swapE,@object
	.size		_ZN51_INTERNAL_8a329067_20_layernorm_kernels_cu_1fdca12f4cuda3std6ranges3__45__cpo9iter_swapE,(_ZN51_INTERNAL_8a329067_20_layernorm_kernels_cu_1fdca12f4cuda3std3__48unexpectE - _ZN51_INTERNAL_8a329067_20_layernorm_kernels_cu_1fdca12f4cuda3std6ranges3__45__cpo9iter_swapE)
_ZN51_INTERNAL_8a329067_20_layernorm_kernels_cu_1fdca12f4cuda3std6ranges3__45__cpo9iter_swapE:
	.zero		1
	.type		_ZN51_INTERNAL_8a329067_20_layernorm_kernels_cu_1fdca12f4cuda3std3__48unexpectE,@object
	.size		_ZN51_INTERNAL_8a329067_20_layernorm_kernels_cu_1fdca12f4cuda3std3__48unexpectE,(_ZN51_INTERNAL_8a329067_20_layernorm_kernels_cu_1fdca12f6thrust23THRUST_300001_SM_800_NS6system6detail10sequential3seqE - _ZN51_INTERNAL_8a329067_20_layernorm_kernels_cu_1fdca12f4cuda3std3__48unexpectE)
_ZN51_INTERNAL_8a329067_20_layernorm_kernels_cu_1fdca12f4cuda3std3__48unexpectE:
	.zero		1
	.type		_ZN51_INTERNAL_8a329067_20_layernorm_kernels_cu_1fdca12f6thrust23THRUST_300001_SM_800_NS6system6detail10sequential3seqE,@object
	.size		_ZN51_INTERNAL_8a329067_20_layernorm_kernels_cu_1fdca12f6thrust23THRUST_300001_SM_800_NS6system6detail10sequential3seqE,(.L_29 - _ZN51_INTERNAL_8a329067_20_layernorm_kernels_cu_1fdca12f6thrust23THRUST_300001_SM_800_NS6system6detail10sequential3seqE)
_ZN51_INTERNAL_8a329067_20_layernorm_kernels_cu_1fdca12f6thrust23THRUST_300001_SM_800_NS6system6detail10sequential3seqE:
	.zero		1
.L_29:


//--------------------- .nv.shared._ZN4vllm25fused_add_rms_norm_kernelIN3c104HalfELi0EEENSt9enable_ifIXooeqT0_Li0Entsr4vllm12_typeConvertIT_EE6existsEvE4typeEPS4_lS7_PKS4_fii --------------------------
	.section	.nv.shared._ZN4vllm25fused_add_rms_norm_kernelIN3c104HalfELi0EEENSt9enable_ifIXooeqT0_Li0Entsr4vllm12_typeConvertIT_EE6existsEvE4typeEPS4_lS7_PKS4_fii,"aw",@nobits
	.sectionflags	@""
	.align	4
.nv.shared._ZN4vllm25fused_add_rms_norm_kernelIN3c104HalfELi0EEENSt9enable_ifIXooeqT0_Li0Entsr4vllm12_typeConvertIT_EE6existsEvE4typeEPS4_lS7_PKS4_fii:
	.zero		168


//--------------------- .nv.shared._ZN4vllm25fused_add_rms_norm_kernelIfLi0EEENSt9enable_ifIXooeqT0_Li0Entsr4vllm12_typeConvertIT_EE6existsEvE4typeEPS2_lS5_PKS2_fii --------------------------
	.section	.nv.shared._ZN4vllm25fused_add_rms_norm_kernelIfLi0EEENSt9enable_ifIXooeqT0_Li0Entsr4vllm12_typeConvertIT_EE6existsEvE4typeEPS2_lS5_PKS2_fii,"aw",@nobits
	.sectionflags	@""
	.align	4
.nv.shared._ZN4vllm25fused_add_rms_norm_kernelIfLi0EEENSt9enable_ifIXooeqT0_Li0Entsr4vllm12_typeConvertIT_EE6existsEvE4typeEPS2_lS5_PKS2_fii:
	.zero		168


//--------------------- .nv.shared._ZN4vllm25fused_add_rms_norm_kernelIN3c108BFloat16ELi8EEENSt9enable_ifIXaagtT0_Li0Esr4vllm12_typeConvertIT_EE6existsEvE4typeEPS4_lS7_PKS4_fii --------------------------
	.section	.nv.shared._ZN4vllm25fused_add_rms_norm_kernelIN3c108BFloat16ELi8EEENSt9enable_ifIXaagtT0_Li0Esr4vllm12_typeConvertIT_EE6existsEvE4typeEPS4_lS7_PKS4_fii,"aw",@nobits
	.sectionflags	@""
	.align	4
.nv.shared._ZN4vllm25fused_add_rms_norm_kernelIN3c108BFloat16ELi8EEENSt9enable_ifIXaagtT0_Li0Esr4vllm12_typeConvertIT_EE6existsEvE4typeEPS4_lS7_PKS4_fii:
	.zero		168


//--------------------- .nv.shared._ZN4vllm25fused_add_rms_norm_kernelIN3c104HalfELi8EEENSt9enable_ifIXaagtT0_Li0Esr4vllm12_typeConvertIT_EE6existsEvE4typeEPS4_lS7_PKS4_fii --------------------------
	.section	.nv.shared._ZN4vllm25fused_add_rms_norm_kernelIN3c104HalfELi8EEENSt9enable_ifIXaagtT0_Li0Esr4vllm12_typeConvertIT_EE6existsEvE4typeEPS4_lS7_PKS4_fii,"aw",@nobits
	.sectionflags	@""
	.align	4
.nv.shared._ZN4vllm25fused_add_rms_norm_kernelIN3c104HalfELi8EEENSt9enable_ifIXaagtT0_Li0Esr4vllm12_typeConvertIT_EE6existsEvE4typeEPS4_lS7_PKS4_fii:
	.zero		168


//--------------------- .nv.shared._ZN4vllm25fused_add_rms_norm_kernelIfLi8EEENSt9enable_ifIXaagtT0_Li0Esr4vllm12_typeConvertIT_EE6existsEvE4typeEPS2_lS5_PKS2_fii --------------------------
	.section	.nv.shared._ZN4vllm25fused_add_rms_norm_kernelIfLi8EEENSt9enable_ifIXaagtT0_Li0Esr4vllm12_typeConvertIT_EE6existsEvE4typeEPS2_lS5_PKS2_fii,"aw",@nobits
	.sectionflags	@""
	.align	4
.nv.shared._ZN4vllm25fused_add_rms_norm_kernelIfLi8EEENSt9enable_ifIXaagtT0_Li0Esr4vllm12_typeConvertIT_EE6existsEvE4typeEPS2_lS5_PKS2_fii:
	.zero		168


//--------------------- .nv.shared._ZN4vllm15rms_norm_kernelIN3c108BFloat16ELi1ELi4EEEvPT_PKS3_lllllS6_fii --------------------------
	.section	.nv.shared._ZN4vllm15rms_norm_kernelIN3c108BFloat16ELi1ELi4EEEvPT_PKS3_lllllS6_fii,"aw",@nobits
	.sectionflags	@""
	.align	4
.nv.shared._ZN4vllm15rms_norm_kernelIN3c108BFloat16ELi1ELi4EEEvPT_PKS3_lllllS6_fii:
	.zero		168


//--------------------- .nv.shared._ZN4vllm15rms_norm_kernelIN3c108BFloat16ELi2ELi4EEEvPT_PKS3_lllllS6_fii --------------------------
	.section	.nv.shared._ZN4vllm15rms_norm_kernelIN3c108BFloat16ELi2ELi4EEEvPT_PKS3_lllllS6_fii,"aw",@nobits
	.sectionflags	@""
	.align	4
.nv.shared._ZN4vllm15rms_norm_kernelIN3c108BFloat16ELi2ELi4EEEvPT_PKS3_lllllS6_fii:
	.zero		168


//--------------------- .nv.shared._ZN4vllm15rms_norm_kernelIN3c108BFloat16ELi4ELi4EEEvPT_PKS3_lllllS6_fii --------------------------
	.section	.nv.shared._ZN4vllm15rms_norm_kernelIN3c108BFloat16ELi4ELi4EEEvPT_PKS3_lllllS6_fii,"aw",@nobits
	.sectionflags	@""
	.align	4
.nv.shared._ZN4vllm15rms_norm_kernelIN3c108BFloat16ELi4ELi4EEEvPT_PKS3_lllllS6_fii:
	.zero		168


//--------------------- .nv.shared._ZN4vllm15rms_norm_kernelIN3c108BFloat16ELi8ELi4EEEvPT_PKS3_lllllS6_fii --------------------------
	.section	.nv.shared._ZN4vllm15rms_norm_kernelIN3c108BFloat16ELi8ELi4EEEvPT_PKS3_lllllS6_fii,"aw",@nobits
	.sectionflags	@""
	.align	4
.nv.shared._ZN4vllm15rms_norm_kernelIN3c108BFloat16ELi8ELi4EEEvPT_PKS3_lllllS6_fii:
	.zero		168


//--------------------- .nv.shared._ZN4vllm15rms_norm_kernelIN3c108BFloat16ELi16ELi4EEEvPT_PKS3_lllllS6_fii --------------------------
	.section	.nv.shared._ZN4vllm15rms_norm_kernelIN3c108BFloat16ELi16ELi4EEEvPT_PKS3_lllllS6_fii,"aw",@nobits
	.sectionflags	@""
	.align	4
.nv.shared._ZN4vllm15rms_norm_kernelIN3c108BFloat16ELi16ELi4EEEvPT_PKS3_lllllS6_fii:
	.zero		168


//--------------------- .nv.shared._ZN4vllm15rms_norm_kernelIN3c104HalfELi1ELi4EEEvPT_PKS3_lllllS6_fii --------------------------
	.section	.nv.shared._ZN4vllm15rms_norm_kernelIN3c104HalfELi1ELi4EEEvPT_PKS3_lllllS6_fii,"aw",@nobits
	.sectionflags	@""
	.align	4
.nv.shared._ZN4vllm15rms_norm_kernelIN3c104HalfELi1ELi4EEEvPT_PKS3_lllllS6_fii:
	.zero		168


//--------------------- .nv.shared._ZN4vllm15rms_norm_kernelIN3c104HalfELi2ELi4EEEvPT_PKS3_lllllS6_fii --------------------------
	.section	.nv.shared._ZN4vllm15rms_norm_kernelIN3c104HalfELi2ELi4EEEvPT_PKS3_lllllS6_fii,"aw",@nobits
	.sectionflags	@""
	.align	4
.nv.shared._ZN4vllm15rms_norm_kernelIN3c104HalfELi2ELi4EEEvPT_PKS3_lllllS6_fii:
	.zero		168


//--------------------- .nv.shared._ZN4vllm15rms_norm_kernelIN3c104HalfELi4ELi4EEEvPT_PKS3_lllllS6_fii --------------------------
	.section	.nv.shared._ZN4vllm15rms_norm_kernelIN3c104HalfELi4ELi4EEEvPT_PKS3_lllllS6_fii,"aw",@nobits
	.sectionflags	@""
	.align	4
.nv.shared._ZN4vllm15rms_norm_kernelIN3c104HalfELi4ELi4EEEvPT_PKS3_lllllS6_fii:
	.zero		168


//--------------------- .nv.shared._ZN4vllm15rms_norm_kernelIN3c104HalfELi8ELi4EEEvPT_PKS3_lllllS6_fii --------------------------
	.section	.nv.shared._ZN4vllm15rms_norm_kernelIN3c104HalfELi8ELi4EEEvPT_PKS3_lllllS6_fii,"aw",@nobits
	.sectionflags	@""
	.align	4
.nv.shared._ZN4vllm15rms_norm_kernelIN3c104HalfELi8ELi4EEEvPT_PKS3_lllllS6_fii:
	.zero		168


//--------------------- .nv.shared._ZN4vllm15rms_norm_kernelIN3c104HalfELi16ELi4EEEvPT_PKS3_lllllS6_fii --------------------------
	.section	.nv.shared._ZN4vllm15rms_norm_kernelIN3c104HalfELi16ELi4EEEvPT_PKS3_lllllS6_fii,"aw",@nobits
	.sectionflags	@""
	.align	4
.nv.shared._ZN4vllm15rms_norm_kernelIN3c104HalfELi16ELi4EEEvPT_PKS3_lllllS6_fii:
	.zero		168


//--------------------- .nv.shared._ZN4vllm15rms_norm_kernelIfLi1ELi4EEEvPT_PKS1_lllllS4_fii --------------------------
	.section	.nv.shared._ZN4vllm15rms_norm_kernelIfLi1ELi4EEEvPT_PKS1_lllllS4_fii,"aw",@nobits
	.sectionflags	@""
	.align	4
.nv.shared._ZN4vllm15rms_norm_kernelIfLi1ELi4EEEvPT_PKS1_lllllS4_fii:
	.zero		168


//--------------------- .nv.shared._ZN4vllm15rms_norm_kernelIfLi2ELi4EEEvPT_PKS1_lllllS4_fii --------------------------
	.section	.nv.shared._ZN4vllm15rms_norm_kernelIfLi2ELi4EEEvPT_PKS1_lllllS4_fii,"aw",@nobits
	.sectionflags	@""
	.align	4
.nv.shared._ZN4vllm15rms_norm_kernelIfLi2ELi4EEEvPT_PKS1_lllllS4_fii:
	.zero		168


//--------------------- .nv.shared._ZN4vllm15rms_norm_kernelIfLi4ELi4EEEvPT_PKS1_lllllS4_fii --------------------------
	.section	.nv.shared._ZN4vllm15rms_norm_kernelIfLi4ELi4EEEvPT_PKS1_lllllS4_fii,"aw",@nobits
	.sectionflags	@""
	.align	4
.nv.shared._ZN4vllm15rms_norm_kernelIfLi4ELi4EEEvPT_PKS1_lllllS4_fii:
	.zero		168


//--------------------- .nv.shared._ZN4vllm15rms_norm_kernelIfLi8ELi4EEEvPT_PKS1_lllllS4_fii --------------------------
	.section	.nv.shared._ZN4vllm15rms_norm_kernelIfLi8ELi4EEEvPT_PKS1_lllllS4_fii,"aw",@nobits
	.sectionflags	@""
	.align	4
.nv.shared._ZN4vllm15rms_norm_kernelIfLi8ELi4EEEvPT_PKS1_lllllS4_fii:
	.zero		168


//--------------------- .nv.shared._ZN4vllm15rms_norm_kernelIfLi16ELi4EEEvPT_PKS1_lllllS4_fii --------------------------
	.section	.nv.shared._ZN4vllm15rms_norm_kernelIfLi16ELi4EEEvPT_PKS1_lllllS4_fii,"aw",@nobits
	.sectionflags	@""
	.align	4
.nv.shared._ZN4vllm15rms_norm_kernelIfLi16ELi4EEEvPT_PKS1_lllllS4_fii:
	.zero		168


//--------------------- .nv.shared._ZN4vllm15rms_norm_kernelIN3c108BFloat16ELi1ELi3EEEvPT_PKS3_lllllS6_fii --------------------------
	.section	.nv.shared._ZN4vllm15rms_norm_kernelIN3c108BFloat16ELi1ELi3EEEvPT_PKS3_lllllS6_fii,"aw",@nobits
	.sectionflags	@""
	.align	4
.nv.shared._ZN4vllm15rms_norm_kernelIN3c108BFloat16ELi1ELi3EEEvPT_PKS3_lllllS6_fii:
	.zero		168


//--------------------- .nv.shared._ZN4vllm15rms_norm_kernelIN3c108BFloat16ELi2ELi3EEEvPT_PKS3_lllllS6_fii --------------------------
	.section	.nv.shared._ZN4vllm15rms_norm_kernelIN3c108BFloat16ELi2ELi3EEEvPT_PKS3_lllllS6_fii,"aw",@nobits
	.sectionflags	@""
	.align	4
.nv.shared._ZN4vllm15rms_norm_kernelIN3c108BFloat16ELi2ELi3EEEvPT_PKS3_lllllS6_fii:
	.zero		168


//--------------------- .nv.shared._ZN4vllm15rms_norm_kernelIN3c108BFloat16ELi4ELi3EEEvPT_PKS3_lllllS6_fii --------------------------
	.section	.nv.shared._ZN4vllm15rms_norm_kernelIN3c108BFloat16ELi4ELi3EEEvPT_PKS3_lllllS6_fii,"aw",@nobits
	.sectionflags	@""
	.align	4
.nv.shared._ZN4vllm15rms_norm_kernelIN3c108BFloat16ELi4ELi3EEEvPT_PKS3_lllllS6_fii:
	.zero		168


//--------------------- .nv.shared._ZN4vllm15rms_norm_kernelIN3c108BFloat16ELi8ELi3EEEvPT_PKS3_lllllS6_fii --------------------------
	.section	.nv.shared._ZN4vllm15rms_norm_kernelIN3c108BFloat16ELi8ELi3EEEvPT_PKS3_lllllS6_fii,"aw",@nobits
	.sectionflags	@""
	.align	4
.nv.shared._ZN4vllm15rms_norm_kernelIN3c108BFloat16ELi8ELi3EEEvPT_PKS3_lllllS6_fii:
	.zero		168


//--------------------- .nv.shared._ZN4vllm15rms_norm_kernelIN3c108BFloat16ELi16ELi3EEEvPT_PKS3_lllllS6_fii --------------------------
	.section	.nv.shared._ZN4vllm15rms_norm_kernelIN3c108BFloat16ELi16ELi3EEEvPT_PKS3_lllllS6_fii,"aw",@nobits
	.sectionflags	@""
	.align	4
.nv.shared._ZN4vllm15rms_norm_kernelIN3c108BFloat16ELi16ELi3EEEvPT_PKS3_lllllS6_fii:
	.zero		168


//--------------------- .nv.shared._ZN4vllm15rms_norm_kernelIN3c104HalfELi1ELi3EEEvPT_PKS3_lllllS6_fii --------------------------
	.section	.nv.shared._ZN4vllm15rms_norm_kernelIN3c104HalfELi1ELi3EEEvPT_PKS3_lllllS6_fii,"aw",@nobits
	.sectionflags	@""
	.align	4
.nv.shared._ZN4vllm15rms_norm_kernelIN3c104HalfELi1ELi3EEEvPT_PKS3_lllllS6_fii:
	.zero		168


//--------------------- .nv.shared._ZN4vllm15rms_norm_kernelIN3c104HalfELi2ELi3EEEvPT_PKS3_lllllS6_fii --------------------------
	.section	.nv.shared._ZN4vllm15rms_norm_kernelIN3c104HalfELi2ELi3EEEvPT_PKS3_lllllS6_fii,"aw",@nobits
	.sectionflags	@""
	.align	4
.nv.shared._ZN4vllm15rms_norm_kernelIN3c104HalfELi2ELi3EEEvPT_PKS3_lllllS6_fii:
	.zero		168


//--------------------- .nv.shared._ZN4vllm15rms_norm_kernelIN3c104HalfELi4ELi3EEEvPT_PKS3_lllllS6_fii --------------------------
	.section	.nv.shared._ZN4vllm15rms_norm_kernelIN3c104HalfELi4ELi3EEEvPT_PKS3_lllllS6_fii,"aw",@nobits
	.sectionflags	@""
	.align	4
.nv.shared._ZN4vllm15rms_norm_kernelIN3c104HalfELi4ELi3EEEvPT_PKS3_lllllS6_fii:
	.zero		168


//--------------------- .nv.shared._ZN4vllm15rms_norm_kernelIN3c104HalfELi8ELi3EEEvPT_PKS3_lllllS6_fii --------------------------
	.section	.nv.shared._ZN4vllm15rms_norm_kernelIN3c104HalfELi8ELi3EEEvPT_PKS3_lllllS6_fii,"aw",@nobits
	.sectionflags	@""
	.align	4
.nv.shared._ZN4vllm15rms_norm_kernelIN3c104HalfELi8ELi3EEEvPT_PKS3_lllllS6_fii:
	.zero		168


//--------------------- .nv.shared._ZN4vllm15rms_norm_kernelIN3c104HalfELi16ELi3EEEvPT_PKS3_lllllS6_fii --------------------------
	.section	.nv.shared._ZN4vllm15rms_norm_kernelIN3c104HalfELi16ELi3EEEvPT_PKS3_lllllS6_fii,"aw",@nobits
	.sectionflags	@""
	.align	4
.nv.shared._ZN4vllm15rms_norm_kernelIN3c104HalfELi16ELi3EEEvPT_PKS3_lllllS6_fii:
	.zero		168


//--------------------- .nv.shared._ZN4vllm15rms_norm_kernelIfLi1ELi3EEEvPT_PKS1_lllllS4_fii --------------------------
	.section	.nv.shared._ZN4vllm15rms_norm_kernelIfLi1ELi3EEEvPT_PKS1_lllllS4_fii,"aw",@nobits
	.sectionflags	@""
	.align	4
.nv.shared._ZN4vllm15rms_norm_kernelIfLi1ELi3EEEvPT_PKS1_lllllS4_fii:
	.zero		168


//--------------------- .nv.shared._ZN4vllm15rms_norm_kernelIfLi2ELi3EEEvPT_PKS1_lllllS4_fii --------------------------
	.section	.nv.shared._ZN4vllm15rms_norm_kernelIfLi2ELi3EEEvPT_PKS1_lllllS4_fii,"aw",@nobits
	.sectionflags	@""
	.align	4
.nv.shared._ZN4vllm15rms_norm_kernelIfLi2ELi3EEEvPT_PKS1_lllllS4_fii:
	.zero		168


//--------------------- .nv.shared._ZN4vllm15rms_norm_kernelIfLi4ELi3EEEvPT_PKS1_lllllS4_fii --------------------------
	.section	.nv.shared._ZN4vllm15rms_norm_kernelIfLi4ELi3EEEvPT_PKS1_lllllS4_fii,"aw",@nobits
	.sectionflags	@""
	.align	4
.nv.shared._ZN4vllm15rms_norm_kernelIfLi4ELi3EEEvPT_PKS1_lllllS4_fii:
	.zero		168


//--------------------- .nv.shared._ZN4vllm15rms_norm_kernelIfLi8ELi3EEEvPT_PKS1_lllllS4_fii --------------------------
	.section	.nv.shared._ZN4vllm15rms_norm_kernelIfLi8ELi3EEEvPT_PKS1_lllllS4_fii,"aw",@nobits
	.sectionflags	@""
	.align	4
.nv.shared._ZN4vllm15rms_norm_kernelIfLi8ELi3EEEvPT_PKS1_lllllS4_fii:
	.zero		168


//--------------------- .nv.shared._ZN4vllm15rms_norm_kernelIfLi16ELi3EEEvPT_PKS1_lllllS4_fii --------------------------
	.section	.nv.shared._ZN4vllm15rms_norm_kernelIfLi16ELi3EEEvPT_PKS1_lllllS4_fii,"aw",@nobits
	.sectionflags	@""
	.align	4
.nv.shared._ZN4vllm15rms_norm_kernelIfLi16ELi3EEEvPT_PKS1_lllllS4_fii:
	.zero		168


//--------------------- .nv.shared._ZN4vllm15rms_norm_kernelIN3c108BFloat16ELi1ELi2EEEvPT_PKS3_lllllS6_fii --------------------------
	.section	.nv.shared._ZN4vllm15rms_norm_kernelIN3c108BFloat16ELi1ELi2EEEvPT_PKS3_lllllS6_fii,"aw",@nobits
	.sectionflags	@""
	.align	4
.nv.shared._ZN4vllm15rms_norm_kernelIN3c108BFloat16ELi1ELi2EEEvPT_PKS3_lllllS6_fii:
	.zero		168


//--------------------- .nv.shared._ZN4vllm15rms_norm_kernelIN3c108BFloat16ELi2ELi2EEEvPT_PKS3_lllllS6_fii --------------------------
	.section	.nv.shared._ZN4vllm15rms_norm_kernelIN3c108BFloat16ELi2ELi2EEEvPT_PKS3_lllllS6_fii,"aw",@nobits
	.sectionflags	@""
	.align	4
.nv.shared._ZN4vllm15rms_norm_kernelIN3c108BFloat16ELi2ELi2EEEvPT_PKS3_lllllS6_fii:
	.zero		168


//--------------------- .nv.shared._ZN4vllm15rms_norm_kernelIN3c108BFloat16ELi4ELi2EEEvPT_PKS3_lllllS6_fii --------------------------
	.section	.nv.shared._ZN4vllm15rms_norm_kernelIN3c108BFloat16ELi4ELi2EEEvPT_PKS3_lllllS6_fii,"aw",@nobits
	.sectionflags	@""
	.align	4
.nv.shared._ZN4vllm15rms_norm_kernelIN3c108BFloat16ELi4ELi2EEEvPT_PKS3_lllllS6_fii:
	.zero		168


//--------------------- .nv.shared._ZN4vllm15rms_norm_kernelIN3c108BFloat16ELi8ELi2EEEvPT_PKS3_lllllS6_fii --------------------------
	.section	.nv.shared._ZN4vllm15rms_norm_kernelIN3c108BFloat16ELi8ELi2EEEvPT_PKS3_lllllS6_fii,"aw",@nobits
	.sectionflags	@""
	.align	4
.nv.shared._ZN4vllm15rms_norm_kernelIN3c108BFloat16ELi8ELi2EEEvPT_PKS3_lllllS6_fii:
	.zero		168


//--------------------- .nv.shared._ZN4vllm15rms_norm_kernelIN3c108BFloat16ELi16ELi2EEEvPT_PKS3_lllllS6_fii --------------------------
	.section	.nv.shared._ZN4vllm15rms_norm_kernelIN3c108BFloat16ELi16ELi2EEEvPT_PKS3_lllllS6_fii,"aw",@nobits
	.sectionflags	@""
	.align	4
.nv.shared._ZN4vllm15rms_norm_kernelIN3c108BFloat16ELi16ELi2EEEvPT_PKS3_lllllS6_fii:
	.zero		168


//--------------------- .nv.shared._ZN4vllm15rms_norm_kernelIN3c104HalfELi1ELi2EEEvPT_PKS3_lllllS6_fii --------------------------
	.section	.nv.shared._ZN4vllm15rms_norm_kernelIN3c104HalfELi1ELi2EEEvPT_PKS3_lllllS6_fii,"aw",@nobits
	.sectionflags	@""
	.align	4
.nv.shared._ZN4vllm15rms_norm_kernelIN3c104HalfELi1ELi2EEEvPT_PKS3_lllllS6_fii:
	.zero		168


//--------------------- .nv.shared._ZN4vllm15rms_norm_kernelIN3c104HalfELi2ELi2EEEvPT_PKS3_lllllS6_fii --------------------------
	.section	.nv.shared._ZN4vllm15rms_norm_kernelIN3c104HalfELi2ELi2EEEvPT_PKS3_lllllS6_fii,"aw",@nobits
	.sectionflags	@""
	.align	4
.nv.shared._ZN4vllm15rms_norm_kernelIN3c104HalfELi2ELi2EEEvPT_PKS3_lllllS6_fii:
	.zero		168


//--------------------- .nv.shared._ZN4vllm15rms_norm_kernelIN3c104HalfELi4ELi2EEEvPT_PKS3_lllllS6_fii --------------------------
	.section	.nv.shared._ZN4vllm15rms_norm_kernelIN3c104HalfELi4ELi2EEEvPT_PKS3_lllllS6_fii,"aw",@nobits
	.sectionflags	@""
	.align	4
.nv.shared._ZN4vllm15rms_norm_kernelIN3c104HalfELi4ELi2EEEvPT_PKS3_lllllS6_fii:
	.zero		168


//--------------------- .nv.shared._ZN4vllm15rms_norm_kernelIN3c104HalfELi8ELi2EEEvPT_PKS3_lllllS6_fii --------------------------
	.section	.nv.shared._ZN4vllm15rms_norm_kernelIN3c104HalfELi8ELi2EEEvPT_PKS3_lllllS6_fii,"aw",@nobits
	.sectionflags	@""
	.align	4
.nv.shared._ZN4vllm15rms_norm_kernelIN3c104HalfELi8ELi2EEEvPT_PKS3_lllllS6_fii:
	.zero		168


//--------------------- .nv.shared._ZN4vllm15rms_norm_kernelIN3c104HalfELi16ELi2EEEvPT_PKS3_lllllS6_fii --------------------------
	.section	.nv.shared._ZN4vllm15rms_norm_kernelIN3c104HalfELi16ELi2EEEvPT_PKS3_lllllS6_fii,"aw",@nobits
	.sectionflags	@""
	.align	4
.nv.shared._ZN4vllm15rms_norm_kernelIN3c104HalfELi16ELi2EEEvPT_PKS3_lllllS6_fii:
	.zero		168


//--------------------- .nv.shared._ZN4vllm15rms_norm_kernelIfLi1ELi2EEEvPT_PKS1_lllllS4_fii --------------------------
	.section	.nv.shared._ZN4vllm15rms_norm_kernelIfLi1ELi2EEEvPT_PKS1_lllllS4_fii,"aw",@nobits
	.sectionflags	@""
	.align	4
.nv.shared._ZN4vllm15rms_norm_kernelIfLi1ELi2EEEvPT_PKS1_lllllS4_fii:
	.zero		168


//--------------------- .nv.shared._ZN4vllm15rms_norm_kernelIfLi2ELi2EEEvPT_PKS1_lllllS4_fii --------------------------
	.section	.nv.shared._ZN4vllm15rms_norm_kernelIfLi2ELi2EEEvPT_PKS1_lllllS4_fii,"aw",@nobits
	.sectionflags	@""
	.align	4
.nv.shared._ZN4vllm15rms_norm_kernelIfLi2ELi2EEEvPT_PKS1_lllllS4_fii:
	.zero		168


//--------------------- .nv.shared._ZN4vllm15rms_norm_kernelIfLi4ELi2EEEvPT_PKS1_lllllS4_fii --------------------------
	.section	.nv.shared._ZN4vllm15rms_norm_kernelIfLi4ELi2EEEvPT_PKS1_lllllS4_fii,"aw",@nobits
	.sectionflags	@""
	.align	4
.nv.shared._ZN4vllm15rms_norm_kernelIfLi4ELi2EEEvPT_PKS1_lllllS4_fii:
	.zero		168


//--------------------- .nv.shared._ZN4vllm15rms_norm_kernelIfLi8ELi2EEEvPT_PKS1_lllllS4_fii --------------------------
	.section	.nv.shared._ZN4vllm15rms_norm_kernelIfLi8ELi2EEEvPT_PKS1_lllllS4_fii,"aw",@nobits
	.sectionflags	@""
	.align	4
.nv.shared._ZN4vllm15rms_norm_kernelIfLi8ELi2EEEvPT_PKS1_lllllS4_fii:
	.zero		168


//--------------------- .nv.shared._ZN4vllm15rms_norm_kernelIfLi16ELi2EEEvPT_PKS1_lllllS4_fii --------------------------
	.section	.nv.shared._ZN4vllm15rms_norm_kernelIfLi16ELi2EEEvPT_PKS1_lllllS4_fii,"aw",@nobits
	.sectionflags	@""
	.align	4
.nv.shared._ZN4vllm15rms_norm_kernelIfLi16ELi2EEEvPT_PKS1_lllllS4_fii:
	.zero		168
